//
// Generated by NVIDIA NVVM Compiler
//
// Compiler Build ID: CL-36424714
// Cuda compilation tools, release 13.0, V13.0.88
// Based on NVVM 20.0.0
//

.version 9.0
.target sm_100
.address_size 64


.func  (.param .b64 func_retval0) _Z27nwdft_compute_eri_primitiveddddddddddddddddiiii(
	.param .b64 _Z27nwdft_compute_eri_primitiveddddddddddddddddiiii_param_0,
	.param .b64 _Z27nwdft_compute_eri_primitiveddddddddddddddddiiii_param_1,
	.param .b64 _Z27nwdft_compute_eri_primitiveddddddddddddddddiiii_param_2,
	.param .b64 _Z27nwdft_compute_eri_primitiveddddddddddddddddiiii_param_3,
	.param .b64 _Z27nwdft_compute_eri_primitiveddddddddddddddddiiii_param_4,
	.param .b64 _Z27nwdft_compute_eri_primitiveddddddddddddddddiiii_param_5,
	.param .b64 _Z27nwdft_compute_eri_primitiveddddddddddddddddiiii_param_6,
	.param .b64 _Z27nwdft_compute_eri_primitiveddddddddddddddddiiii_param_7,
	.param .b64 _Z27nwdft_compute_eri_primitiveddddddddddddddddiiii_param_8,
	.param .b64 _Z27nwdft_compute_eri_primitiveddddddddddddddddiiii_param_9,
	.param .b64 _Z27nwdft_compute_eri_primitiveddddddddddddddddiiii_param_10,
	.param .b64 _Z27nwdft_compute_eri_primitiveddddddddddddddddiiii_param_11,
	.param .b64 _Z27nwdft_compute_eri_primitiveddddddddddddddddiiii_param_12,
	.param .b64 _Z27nwdft_compute_eri_primitiveddddddddddddddddiiii_param_13,
	.param .b64 _Z27nwdft_compute_eri_primitiveddddddddddddddddiiii_param_14,
	.param .b64 _Z27nwdft_compute_eri_primitiveddddddddddddddddiiii_param_15,
	.param .b32 _Z27nwdft_compute_eri_primitiveddddddddddddddddiiii_param_16,
	.param .b32 _Z27nwdft_compute_eri_primitiveddddddddddddddddiiii_param_17,
	.param .b32 _Z27nwdft_compute_eri_primitiveddddddddddddddddiiii_param_18,
	.param .b32 _Z27nwdft_compute_eri_primitiveddddddddddddddddiiii_param_19
)
{
	.local .align 16 .b8 	__local_depot0[4064];
	.reg .b64 	%SP;
	.reg .b64 	%SPL;
	.reg .pred 	%p<1261>;
	.reg .b32 	%r<769>;
	.reg .b32 	%f<5>;
	.reg .b64 	%rd<481>;
	.reg .b64 	%fd<3913>;

	mov.u64 	%SPL, __local_depot0;
	ld.param.f64 	%fd3434, [_Z27nwdft_compute_eri_primitiveddddddddddddddddiiii_param_0];
	ld.param.f64 	%fd3435, [_Z27nwdft_compute_eri_primitiveddddddddddddddddiiii_param_1];
	ld.param.f64 	%fd3436, [_Z27nwdft_compute_eri_primitiveddddddddddddddddiiii_param_2];
	ld.param.f64 	%fd3437, [_Z27nwdft_compute_eri_primitiveddddddddddddddddiiii_param_3];
	ld.param.f64 	%fd3438, [_Z27nwdft_compute_eri_primitiveddddddddddddddddiiii_param_4];
	ld.param.f64 	%fd3439, [_Z27nwdft_compute_eri_primitiveddddddddddddddddiiii_param_5];
	ld.param.f64 	%fd3440, [_Z27nwdft_compute_eri_primitiveddddddddddddddddiiii_param_6];
	ld.param.f64 	%fd3441, [_Z27nwdft_compute_eri_primitiveddddddddddddddddiiii_param_7];
	ld.param.f64 	%fd3442, [_Z27nwdft_compute_eri_primitiveddddddddddddddddiiii_param_8];
	ld.param.f64 	%fd3443, [_Z27nwdft_compute_eri_primitiveddddddddddddddddiiii_param_9];
	ld.param.f64 	%fd3444, [_Z27nwdft_compute_eri_primitiveddddddddddddddddiiii_param_10];
	ld.param.f64 	%fd3445, [_Z27nwdft_compute_eri_primitiveddddddddddddddddiiii_param_11];
	ld.param.f64 	%fd3446, [_Z27nwdft_compute_eri_primitiveddddddddddddddddiiii_param_12];
	ld.param.f64 	%fd3447, [_Z27nwdft_compute_eri_primitiveddddddddddddddddiiii_param_13];
	ld.param.f64 	%fd3448, [_Z27nwdft_compute_eri_primitiveddddddddddddddddiiii_param_14];
	ld.param.f64 	%fd3449, [_Z27nwdft_compute_eri_primitiveddddddddddddddddiiii_param_15];
	ld.param.u32 	%r617, [_Z27nwdft_compute_eri_primitiveddddddddddddddddiiii_param_16];
	ld.param.u32 	%r618, [_Z27nwdft_compute_eri_primitiveddddddddddddddddiiii_param_17];
	ld.param.u32 	%r1, [_Z27nwdft_compute_eri_primitiveddddddddddddddddiiii_param_18];
	ld.param.u32 	%r2, [_Z27nwdft_compute_eri_primitiveddddddddddddddddiiii_param_19];
$L__BB0_1:
	mov.u32 	%r4, %r2;
	mov.u32 	%r3, %r1;
	mov.u32 	%r2, %r618;
	mov.u32 	%r1, %r617;
	mov.f64 	%fd16, %fd3449;
	mov.f64 	%fd15, %fd3448;
	mov.f64 	%fd14, %fd3447;
	mov.f64 	%fd13, %fd3446;
	mov.f64 	%fd12, %fd3445;
	mov.f64 	%fd11, %fd3444;
	mov.f64 	%fd3449, %fd3443;
	mov.f64 	%fd3448, %fd3442;
	mov.f64 	%fd3447, %fd3441;
	mov.f64 	%fd3446, %fd3440;
	mov.f64 	%fd3445, %fd3439;
	mov.f64 	%fd3444, %fd3438;
	mov.f64 	%fd4, %fd3437;
	mov.f64 	%fd3, %fd3436;
	mov.f64 	%fd3437, %fd3435;
	mov.f64 	%fd3436, %fd3434;
	add.s32 	%r208, %r4, %r3;
	add.s32 	%r209, %r2, %r1;
	setp.gt.s32 	%p17, %r208, %r209;
	mov.f64 	%fd3434, %fd3;
	mov.f64 	%fd3435, %fd4;
	mov.f64 	%fd3438, %fd11;
	mov.f64 	%fd3439, %fd12;
	mov.f64 	%fd3440, %fd13;
	mov.f64 	%fd3441, %fd14;
	mov.f64 	%fd3442, %fd15;
	mov.f64 	%fd3443, %fd16;
	mov.u32 	%r617, %r3;
	mov.u32 	%r618, %r4;
	@%p17 bra 	$L__BB0_1;
	add.u64 	%rd1, %SPL, 0;
	add.u64 	%rd2, %SPL, 24;
	add.u64 	%rd3, %SPL, 48;
	add.u64 	%rd4, %SPL, 72;
	add.u64 	%rd5, %SPL, 96;
	add.u64 	%rd6, %SPL, 120;
	add.u64 	%rd7, %SPL, 144;
	add.u64 	%rd8, %SPL, 336;
	add.u64 	%rd9, %SPL, 848;
	add.u64 	%rd10, %SPL, 992;
	add.u64 	%rd11, %SPL, 1424;
	add.u64 	%rd12, %SPL, 1856;
	add.u64 	%rd13, %SPL, 1952;
	add.u64 	%rd14, %SPL, 2240;
	add.u64 	%rd15, %SPL, 2528;
	add.u64 	%rd16, %SPL, 3176;
	add.u64 	%rd17, %SPL, 3248;
	add.u64 	%rd18, %SPL, 3344;
	add.u64 	%rd19, %SPL, 3632;
	add.u64 	%rd20, %SPL, 3776;
	add.f64 	%fd17, %fd3436, %fd3437;
	add.f64 	%fd18, %fd3, %fd4;
	add.f64 	%fd19, %fd17, %fd18;
	mul.f64 	%fd1730, %fd3437, %fd3447;
	fma.rn.f64 	%fd1731, %fd3436, %fd3444, %fd1730;
	div.rn.f64 	%fd20, %fd1731, %fd17;
	mul.f64 	%fd1732, %fd3437, %fd3448;
	fma.rn.f64 	%fd1733, %fd3436, %fd3445, %fd1732;
	div.rn.f64 	%fd21, %fd1733, %fd17;
	mul.f64 	%fd1734, %fd3437, %fd3449;
	fma.rn.f64 	%fd1735, %fd3436, %fd3446, %fd1734;
	div.rn.f64 	%fd22, %fd1735, %fd17;
	mul.f64 	%fd1736, %fd4, %fd14;
	fma.rn.f64 	%fd1737, %fd3, %fd11, %fd1736;
	div.rn.f64 	%fd23, %fd1737, %fd18;
	mul.f64 	%fd1738, %fd4, %fd15;
	fma.rn.f64 	%fd1739, %fd3, %fd12, %fd1738;
	div.rn.f64 	%fd24, %fd1739, %fd18;
	mul.f64 	%fd1740, %fd4, %fd16;
	fma.rn.f64 	%fd1741, %fd3, %fd13, %fd1740;
	div.rn.f64 	%fd25, %fd1741, %fd18;
	sub.f64 	%fd26, %fd3444, %fd3447;
	sub.f64 	%fd27, %fd3445, %fd3448;
	mul.f64 	%fd1742, %fd27, %fd27;
	fma.rn.f64 	%fd1743, %fd26, %fd26, %fd1742;
	sub.f64 	%fd28, %fd3446, %fd3449;
	fma.rn.f64 	%fd1744, %fd28, %fd28, %fd1743;
	sub.f64 	%fd29, %fd11, %fd14;
	sub.f64 	%fd30, %fd12, %fd15;
	mul.f64 	%fd1745, %fd30, %fd30;
	fma.rn.f64 	%fd1746, %fd29, %fd29, %fd1745;
	sub.f64 	%fd31, %fd13, %fd16;
	fma.rn.f64 	%fd1747, %fd31, %fd31, %fd1746;
	sub.f64 	%fd1748, %fd20, %fd23;
	sub.f64 	%fd1749, %fd21, %fd24;
	mul.f64 	%fd1750, %fd1749, %fd1749;
	fma.rn.f64 	%fd1751, %fd1748, %fd1748, %fd1750;
	sub.f64 	%fd1752, %fd22, %fd25;
	fma.rn.f64 	%fd32, %fd1752, %fd1752, %fd1751;
	neg.f64 	%fd1753, %fd3436;
	mul.f64 	%fd1754, %fd3437, %fd1753;
	div.rn.f64 	%fd1755, %fd1754, %fd17;
	mul.f64 	%fd1756, %fd1755, %fd1744;
	mul.f64 	%fd1757, %fd3, %fd4;
	div.rn.f64 	%fd1758, %fd1757, %fd18;
	mul.f64 	%fd1759, %fd1758, %fd1747;
	sub.f64 	%fd33, %fd1756, %fd1759;
	fma.rn.f64 	%fd1760, %fd33, 0d3FF71547652B82FE, 0d4338000000000000;
	{
	.reg .b32 %temp; 
	mov.b64 	{%r5, %temp}, %fd1760;
	}
	mov.f64 	%fd1761, 0dC338000000000000;
	add.rn.f64 	%fd1762, %fd1760, %fd1761;
	fma.rn.f64 	%fd1763, %fd1762, 0dBFE62E42FEFA39EF, %fd33;
	fma.rn.f64 	%fd1764, %fd1762, 0dBC7ABC9E3B39803F, %fd1763;
	fma.rn.f64 	%fd1765, %fd1764, 0d3E5ADE1569CE2BDF, 0d3E928AF3FCA213EA;
	fma.rn.f64 	%fd1766, %fd1765, %fd1764, 0d3EC71DEE62401315;
	fma.rn.f64 	%fd1767, %fd1766, %fd1764, 0d3EFA01997C89EB71;
	fma.rn.f64 	%fd1768, %fd1767, %fd1764, 0d3F2A01A014761F65;
	fma.rn.f64 	%fd1769, %fd1768, %fd1764, 0d3F56C16C1852B7AF;
	fma.rn.f64 	%fd1770, %fd1769, %fd1764, 0d3F81111111122322;
	fma.rn.f64 	%fd1771, %fd1770, %fd1764, 0d3FA55555555502A1;
	fma.rn.f64 	%fd1772, %fd1771, %fd1764, 0d3FC5555555555511;
	fma.rn.f64 	%fd1773, %fd1772, %fd1764, 0d3FE000000000000B;
	fma.rn.f64 	%fd1774, %fd1773, %fd1764, 0d3FF0000000000000;
	fma.rn.f64 	%fd1775, %fd1774, %fd1764, 0d3FF0000000000000;
	{
	.reg .b32 %temp; 
	mov.b64 	{%r6, %temp}, %fd1775;
	}
	{
	.reg .b32 %temp; 
	mov.b64 	{%temp, %r7}, %fd1775;
	}
	shl.b32 	%r210, %r5, 20;
	add.s32 	%r211, %r210, %r7;
	mov.b64 	%fd3450, {%r6, %r211};
	{
	.reg .b32 %temp; 
	mov.b64 	{%temp, %r212}, %fd33;
	}
	mov.b32 	%f3, %r212;
	abs.f32 	%f1, %f3;
	setp.lt.f32 	%p18, %f1, 0f4086232B;
	@%p18 bra 	$L__BB0_5;
	setp.lt.f64 	%p19, %fd33, 0d0000000000000000;
	add.f64 	%fd1776, %fd33, 0d7FF0000000000000;
	selp.f64 	%fd3450, 0d0000000000000000, %fd1776, %p19;
	setp.geu.f32 	%p20, %f1, 0f40874800;
	@%p20 bra 	$L__BB0_5;
	shr.u32 	%r213, %r5, 31;
	add.s32 	%r214, %r5, %r213;
	shr.s32 	%r215, %r214, 1;
	shl.b32 	%r216, %r215, 20;
	add.s32 	%r217, %r7, %r216;
	mov.b64 	%fd1777, {%r6, %r217};
	sub.s32 	%r218, %r5, %r215;
	shl.b32 	%r219, %r218, 20;
	add.s32 	%r220, %r219, 1072693248;
	mov.b32 	%r221, 0;
	mov.b64 	%fd1778, {%r221, %r220};
	mul.f64 	%fd3450, %fd1778, %fd1777;
$L__BB0_5:
	mul.f64 	%fd1779, %fd17, %fd18;
	sqrt.rn.f64 	%fd1780, %fd19;
	mul.f64 	%fd1781, %fd1779, %fd1780;
	mov.f64 	%fd1782, 0d40417E50A9DC6553;
	div.rn.f64 	%fd1783, %fd1782, %fd1781;
	mul.f64 	%fd38, %fd1783, %fd3450;
	div.rn.f64 	%fd1784, %fd1779, %fd19;
	mul.f64 	%fd39, %fd1784, %fd32;
	setp.geu.f64 	%p21, %fd39, 0d3E7AD7F29ABCAF48;
	@%p21 bra 	$L__BB0_7;
	div.rn.f64 	%fd1853, %fd39, 0dC008000000000000;
	add.f64 	%fd3452, %fd1853, 0d3FF0000000000000;
	div.rn.f64 	%fd1854, %fd39, 0dC014000000000000;
	add.f64 	%fd3453, %fd1854, 0d3FD5555555555555;
	div.rn.f64 	%fd1855, %fd39, 0dC01C000000000000;
	add.f64 	%fd3454, %fd1855, 0d3FC999999999999A;
	div.rn.f64 	%fd1856, %fd39, 0dC022000000000000;
	add.f64 	%fd3455, %fd1856, 0d3FC2492492492492;
	div.rn.f64 	%fd1857, %fd39, 0dC026000000000000;
	add.f64 	%fd3456, %fd1857, 0d3FBC71C71C71C71C;
	div.rn.f64 	%fd1858, %fd39, 0dC02A000000000000;
	add.f64 	%fd3457, %fd1858, 0d3FB745D1745D1746;
	div.rn.f64 	%fd1859, %fd39, 0dC02E000000000000;
	add.f64 	%fd3458, %fd1859, 0d3FB3B13B13B13B14;
	div.rn.f64 	%fd1860, %fd39, 0dC031000000000000;
	add.f64 	%fd3459, %fd1860, 0d3FB1111111111111;
	div.rn.f64 	%fd1861, %fd39, 0dC033000000000000;
	add.f64 	%fd3460, %fd1861, 0d3FAE1E1E1E1E1E1E;
	bra.uni 	$L__BB0_13;
$L__BB0_7:
	setp.leu.f64 	%p22, %fd39, 0d403E000000000000;
	@%p22 bra 	$L__BB0_9;
	sqrt.rn.f64 	%fd1843, %fd39;
	mov.f64 	%fd1844, 0d3FEC5BF891B4EF6B;
	div.rn.f64 	%fd3452, %fd1844, %fd1843;
	add.f64 	%fd1845, %fd39, %fd39;
	div.rn.f64 	%fd3453, %fd3452, %fd1845;
	mul.f64 	%fd1846, %fd3453, 0d4008000000000000;
	div.rn.f64 	%fd3454, %fd1846, %fd1845;
	mul.f64 	%fd1847, %fd3454, 0d4014000000000000;
	div.rn.f64 	%fd3455, %fd1847, %fd1845;
	mul.f64 	%fd1848, %fd3455, 0d401C000000000000;
	div.rn.f64 	%fd3456, %fd1848, %fd1845;
	mul.f64 	%fd1849, %fd3456, 0d4022000000000000;
	div.rn.f64 	%fd3457, %fd1849, %fd1845;
	mul.f64 	%fd1850, %fd3457, 0d4026000000000000;
	div.rn.f64 	%fd3458, %fd1850, %fd1845;
	mul.f64 	%fd1851, %fd3458, 0d402A000000000000;
	div.rn.f64 	%fd3459, %fd1851, %fd1845;
	mul.f64 	%fd1852, %fd3459, 0d402E000000000000;
	div.rn.f64 	%fd3460, %fd1852, %fd1845;
	bra.uni 	$L__BB0_13;
$L__BB0_9:
	neg.f64 	%fd1785, %fd39;
	fma.rn.f64 	%fd1786, %fd39, 0dBFF71547652B82FE, 0d4338000000000000;
	{
	.reg .b32 %temp; 
	mov.b64 	{%r8, %temp}, %fd1786;
	}
	mov.f64 	%fd1787, 0dC338000000000000;
	add.rn.f64 	%fd1788, %fd1786, %fd1787;
	fma.rn.f64 	%fd1789, %fd1788, 0dBFE62E42FEFA39EF, %fd1785;
	fma.rn.f64 	%fd1790, %fd1788, 0dBC7ABC9E3B39803F, %fd1789;
	fma.rn.f64 	%fd1791, %fd1790, 0d3E5ADE1569CE2BDF, 0d3E928AF3FCA213EA;
	fma.rn.f64 	%fd1792, %fd1791, %fd1790, 0d3EC71DEE62401315;
	fma.rn.f64 	%fd1793, %fd1792, %fd1790, 0d3EFA01997C89EB71;
	fma.rn.f64 	%fd1794, %fd1793, %fd1790, 0d3F2A01A014761F65;
	fma.rn.f64 	%fd1795, %fd1794, %fd1790, 0d3F56C16C1852B7AF;
	fma.rn.f64 	%fd1796, %fd1795, %fd1790, 0d3F81111111122322;
	fma.rn.f64 	%fd1797, %fd1796, %fd1790, 0d3FA55555555502A1;
	fma.rn.f64 	%fd1798, %fd1797, %fd1790, 0d3FC5555555555511;
	fma.rn.f64 	%fd1799, %fd1798, %fd1790, 0d3FE000000000000B;
	fma.rn.f64 	%fd1800, %fd1799, %fd1790, 0d3FF0000000000000;
	fma.rn.f64 	%fd1801, %fd1800, %fd1790, 0d3FF0000000000000;
	{
	.reg .b32 %temp; 
	mov.b64 	{%r9, %temp}, %fd1801;
	}
	{
	.reg .b32 %temp; 
	mov.b64 	{%temp, %r10}, %fd1801;
	}
	shl.b32 	%r222, %r8, 20;
	add.s32 	%r223, %r222, %r10;
	mov.b64 	%fd3451, {%r9, %r223};
	{
	.reg .b32 %temp; 
	mov.b64 	{%temp, %r224}, %fd1785;
	}
	mov.b32 	%f4, %r224;
	abs.f32 	%f2, %f4;
	setp.lt.f32 	%p23, %f2, 0f4086232B;
	@%p23 bra 	$L__BB0_12;
	setp.gt.f64 	%p24, %fd39, 0d0000000000000000;
	mov.f64 	%fd1802, 0d7FF0000000000000;
	sub.f64 	%fd1803, %fd1802, %fd39;
	selp.f64 	%fd3451, 0d0000000000000000, %fd1803, %p24;
	setp.geu.f32 	%p25, %f2, 0f40874800;
	@%p25 bra 	$L__BB0_12;
	shr.u32 	%r225, %r8, 31;
	add.s32 	%r226, %r8, %r225;
	shr.s32 	%r227, %r226, 1;
	shl.b32 	%r228, %r227, 20;
	add.s32 	%r229, %r10, %r228;
	mov.b64 	%fd1804, {%r9, %r229};
	sub.s32 	%r230, %r8, %r227;
	shl.b32 	%r231, %r230, 20;
	add.s32 	%r232, %r231, 1072693248;
	mov.b32 	%r233, 0;
	mov.b64 	%fd1805, {%r233, %r232};
	mul.f64 	%fd3451, %fd1805, %fd1804;
$L__BB0_12:
	add.f64 	%fd1806, %fd39, %fd39;
	fma.rn.f64 	%fd1807, %fd1806, 0d0000000000000000, %fd3451;
	div.rn.f64 	%fd1808, %fd1807, 0d4046800000000000;
	fma.rn.f64 	%fd1809, %fd1806, %fd1808, %fd3451;
	div.rn.f64 	%fd1810, %fd1809, 0d4045800000000000;
	fma.rn.f64 	%fd1811, %fd1806, %fd1810, %fd3451;
	div.rn.f64 	%fd1812, %fd1811, 0d4044800000000000;
	fma.rn.f64 	%fd1813, %fd1806, %fd1812, %fd3451;
	div.rn.f64 	%fd1814, %fd1813, 0d4043800000000000;
	fma.rn.f64 	%fd1815, %fd1806, %fd1814, %fd3451;
	div.rn.f64 	%fd1816, %fd1815, 0d4042800000000000;
	fma.rn.f64 	%fd1817, %fd1806, %fd1816, %fd3451;
	div.rn.f64 	%fd1818, %fd1817, 0d4041800000000000;
	fma.rn.f64 	%fd1819, %fd1806, %fd1818, %fd3451;
	div.rn.f64 	%fd1820, %fd1819, 0d4040800000000000;
	fma.rn.f64 	%fd1821, %fd1806, %fd1820, %fd3451;
	div.rn.f64 	%fd1822, %fd1821, 0d403F000000000000;
	fma.rn.f64 	%fd1823, %fd1806, %fd1822, %fd3451;
	div.rn.f64 	%fd1824, %fd1823, 0d403D000000000000;
	fma.rn.f64 	%fd1825, %fd1806, %fd1824, %fd3451;
	div.rn.f64 	%fd1826, %fd1825, 0d403B000000000000;
	fma.rn.f64 	%fd1827, %fd1806, %fd1826, %fd3451;
	div.rn.f64 	%fd1828, %fd1827, 0d4039000000000000;
	fma.rn.f64 	%fd1829, %fd1806, %fd1828, %fd3451;
	div.rn.f64 	%fd1830, %fd1829, 0d4037000000000000;
	fma.rn.f64 	%fd1831, %fd1806, %fd1830, %fd3451;
	div.rn.f64 	%fd1832, %fd1831, 0d4035000000000000;
	fma.rn.f64 	%fd1833, %fd1806, %fd1832, %fd3451;
	div.rn.f64 	%fd1834, %fd1833, 0d4033000000000000;
	fma.rn.f64 	%fd1835, %fd1806, %fd1834, %fd3451;
	div.rn.f64 	%fd3460, %fd1835, 0d4031000000000000;
	fma.rn.f64 	%fd1836, %fd1806, %fd3460, %fd3451;
	div.rn.f64 	%fd3459, %fd1836, 0d402E000000000000;
	fma.rn.f64 	%fd1837, %fd1806, %fd3459, %fd3451;
	div.rn.f64 	%fd3458, %fd1837, 0d402A000000000000;
	fma.rn.f64 	%fd1838, %fd1806, %fd3458, %fd3451;
	div.rn.f64 	%fd3457, %fd1838, 0d4026000000000000;
	fma.rn.f64 	%fd1839, %fd1806, %fd3457, %fd3451;
	div.rn.f64 	%fd3456, %fd1839, 0d4022000000000000;
	fma.rn.f64 	%fd1840, %fd1806, %fd3456, %fd3451;
	div.rn.f64 	%fd3455, %fd1840, 0d401C000000000000;
	fma.rn.f64 	%fd1841, %fd1806, %fd3455, %fd3451;
	div.rn.f64 	%fd3454, %fd1841, 0d4014000000000000;
	fma.rn.f64 	%fd1842, %fd1806, %fd3454, %fd3451;
	div.rn.f64 	%fd3453, %fd1842, 0d4008000000000000;
	fma.rn.f64 	%fd3452, %fd1806, %fd3453, %fd3451;
$L__BB0_13:
	mul.f64 	%fd1862, %fd18, %fd23;
	fma.rn.f64 	%fd1863, %fd17, %fd20, %fd1862;
	add.f64 	%fd80, %fd17, %fd18;
	div.rn.f64 	%fd1864, %fd1863, %fd80;
	mul.f64 	%fd1865, %fd18, %fd24;
	fma.rn.f64 	%fd1866, %fd17, %fd21, %fd1865;
	div.rn.f64 	%fd1867, %fd1866, %fd80;
	mul.f64 	%fd1868, %fd18, %fd25;
	fma.rn.f64 	%fd1869, %fd17, %fd22, %fd1868;
	div.rn.f64 	%fd1870, %fd1869, %fd80;
	sub.f64 	%fd1871, %fd20, %fd3444;
	st.local.f64 	[%rd1], %fd1871;
	sub.f64 	%fd1872, %fd21, %fd3445;
	st.local.f64 	[%rd1+8], %fd1872;
	sub.f64 	%fd1873, %fd22, %fd3446;
	st.local.f64 	[%rd1+16], %fd1873;
	sub.f64 	%fd1874, %fd1864, %fd20;
	st.local.f64 	[%rd2], %fd1874;
	sub.f64 	%fd1875, %fd1867, %fd21;
	st.local.f64 	[%rd2+8], %fd1875;
	sub.f64 	%fd1876, %fd1870, %fd22;
	st.local.f64 	[%rd2+16], %fd1876;
	st.local.f64 	[%rd3], %fd26;
	st.local.f64 	[%rd3+8], %fd27;
	st.local.f64 	[%rd3+16], %fd28;
	sub.f64 	%fd81, %fd23, %fd11;
	st.local.f64 	[%rd4], %fd81;
	sub.f64 	%fd82, %fd24, %fd12;
	st.local.f64 	[%rd4+8], %fd82;
	sub.f64 	%fd83, %fd25, %fd13;
	st.local.f64 	[%rd4+16], %fd83;
	sub.f64 	%fd84, %fd1864, %fd23;
	st.local.f64 	[%rd5], %fd84;
	sub.f64 	%fd85, %fd1867, %fd24;
	st.local.f64 	[%rd5+8], %fd85;
	sub.f64 	%fd86, %fd1870, %fd25;
	st.local.f64 	[%rd5+16], %fd86;
	st.local.f64 	[%rd6], %fd29;
	st.local.f64 	[%rd6+8], %fd30;
	st.local.f64 	[%rd6+16], %fd31;
	mov.f64 	%fd1877, 0d3FE0000000000000;
	div.rn.f64 	%fd87, %fd1877, %fd80;
	mul.f64 	%fd3909, %fd38, %fd3452;
	mul.f64 	%fd3900, %fd38, %fd3453;
	mul.f64 	%fd90, %fd38, %fd3454;
	mul.f64 	%fd91, %fd38, %fd3455;
	mul.f64 	%fd1878, %fd38, %fd3456;
	mul.f64 	%fd1879, %fd38, %fd3457;
	mul.f64 	%fd1880, %fd38, %fd3458;
	mul.f64 	%fd1881, %fd38, %fd3459;
	mul.f64 	%fd1882, %fd38, %fd3460;
	mul.f64 	%fd1883, %fd1874, %fd3900;
	fma.rn.f64 	%fd1884, %fd1871, %fd3909, %fd1883;
	mul.f64 	%fd1885, %fd1874, %fd90;
	fma.rn.f64 	%fd1886, %fd1871, %fd3900, %fd1885;
	st.local.v2.f64 	[%rd7], {%fd1884, %fd1886};
	mul.f64 	%fd1887, %fd1874, %fd91;
	fma.rn.f64 	%fd1888, %fd1871, %fd90, %fd1887;
	mul.f64 	%fd1889, %fd1874, %fd1878;
	fma.rn.f64 	%fd1890, %fd1871, %fd91, %fd1889;
	st.local.v2.f64 	[%rd7+16], {%fd1888, %fd1890};
	mul.f64 	%fd1891, %fd1874, %fd1879;
	fma.rn.f64 	%fd1892, %fd1871, %fd1878, %fd1891;
	mul.f64 	%fd1893, %fd1874, %fd1880;
	fma.rn.f64 	%fd1894, %fd1871, %fd1879, %fd1893;
	st.local.v2.f64 	[%rd7+32], {%fd1892, %fd1894};
	mul.f64 	%fd1895, %fd1874, %fd1881;
	fma.rn.f64 	%fd1896, %fd1871, %fd1880, %fd1895;
	mul.f64 	%fd1897, %fd1874, %fd1882;
	fma.rn.f64 	%fd1898, %fd1871, %fd1881, %fd1897;
	st.local.v2.f64 	[%rd7+48], {%fd1896, %fd1898};
	mul.f64 	%fd1899, %fd1875, %fd3900;
	fma.rn.f64 	%fd1900, %fd1872, %fd3909, %fd1899;
	mul.f64 	%fd1901, %fd1875, %fd90;
	fma.rn.f64 	%fd1902, %fd1872, %fd3900, %fd1901;
	st.local.v2.f64 	[%rd7+64], {%fd1900, %fd1902};
	mul.f64 	%fd1903, %fd1875, %fd91;
	fma.rn.f64 	%fd1904, %fd1872, %fd90, %fd1903;
	mul.f64 	%fd1905, %fd1875, %fd1878;
	fma.rn.f64 	%fd1906, %fd1872, %fd91, %fd1905;
	st.local.v2.f64 	[%rd7+80], {%fd1904, %fd1906};
	mul.f64 	%fd1907, %fd1875, %fd1879;
	fma.rn.f64 	%fd1908, %fd1872, %fd1878, %fd1907;
	mul.f64 	%fd1909, %fd1875, %fd1880;
	fma.rn.f64 	%fd1910, %fd1872, %fd1879, %fd1909;
	st.local.v2.f64 	[%rd7+96], {%fd1908, %fd1910};
	mul.f64 	%fd1911, %fd1875, %fd1881;
	fma.rn.f64 	%fd1912, %fd1872, %fd1880, %fd1911;
	mul.f64 	%fd1913, %fd1875, %fd1882;
	fma.rn.f64 	%fd1914, %fd1872, %fd1881, %fd1913;
	st.local.v2.f64 	[%rd7+112], {%fd1912, %fd1914};
	mul.f64 	%fd1915, %fd1876, %fd3900;
	fma.rn.f64 	%fd1916, %fd1873, %fd3909, %fd1915;
	mul.f64 	%fd1917, %fd1876, %fd90;
	fma.rn.f64 	%fd1918, %fd1873, %fd3900, %fd1917;
	st.local.v2.f64 	[%rd7+128], {%fd1916, %fd1918};
	mul.f64 	%fd1919, %fd1876, %fd91;
	fma.rn.f64 	%fd1920, %fd1873, %fd90, %fd1919;
	mul.f64 	%fd1921, %fd1876, %fd1878;
	fma.rn.f64 	%fd1922, %fd1873, %fd91, %fd1921;
	st.local.v2.f64 	[%rd7+144], {%fd1920, %fd1922};
	mul.f64 	%fd1923, %fd1876, %fd1879;
	fma.rn.f64 	%fd1924, %fd1873, %fd1878, %fd1923;
	mul.f64 	%fd1925, %fd1876, %fd1880;
	fma.rn.f64 	%fd1926, %fd1873, %fd1879, %fd1925;
	st.local.v2.f64 	[%rd7+160], {%fd1924, %fd1926};
	mul.f64 	%fd1927, %fd1876, %fd1881;
	fma.rn.f64 	%fd1928, %fd1873, %fd1880, %fd1927;
	mul.f64 	%fd1929, %fd1876, %fd1882;
	fma.rn.f64 	%fd1930, %fd1873, %fd1881, %fd1929;
	st.local.v2.f64 	[%rd7+176], {%fd1928, %fd1930};
	add.f64 	%fd1931, %fd17, %fd17;
	rcp.rn.f64 	%fd92, %fd1931;
	div.rn.f64 	%fd93, %fd18, %fd80;
	mul.f64 	%fd1932, %fd1874, %fd1886;
	fma.rn.f64 	%fd1933, %fd1871, %fd1884, %fd1932;
	mul.f64 	%fd1934, %fd93, %fd3900;
	sub.f64 	%fd1935, %fd3909, %fd1934;
	fma.rn.f64 	%fd1936, %fd92, %fd1935, %fd1933;
	st.local.f64 	[%rd8], %fd1936;
	mul.f64 	%fd1937, %fd1874, %fd1888;
	fma.rn.f64 	%fd1938, %fd1871, %fd1886, %fd1937;
	mul.f64 	%fd1939, %fd93, %fd90;
	sub.f64 	%fd1940, %fd3900, %fd1939;
	fma.rn.f64 	%fd1941, %fd92, %fd1940, %fd1938;
	st.local.f64 	[%rd8+8], %fd1941;
	mul.f64 	%fd1942, %fd1874, %fd1890;
	fma.rn.f64 	%fd1943, %fd1871, %fd1888, %fd1942;
	mul.f64 	%fd1944, %fd93, %fd91;
	sub.f64 	%fd1945, %fd90, %fd1944;
	fma.rn.f64 	%fd1946, %fd92, %fd1945, %fd1943;
	st.local.f64 	[%rd8+16], %fd1946;
	mul.f64 	%fd1947, %fd1874, %fd1892;
	fma.rn.f64 	%fd1948, %fd1871, %fd1890, %fd1947;
	mul.f64 	%fd1949, %fd93, %fd1878;
	sub.f64 	%fd1950, %fd91, %fd1949;
	fma.rn.f64 	%fd1951, %fd92, %fd1950, %fd1948;
	st.local.f64 	[%rd8+24], %fd1951;
	mul.f64 	%fd1952, %fd1874, %fd1894;
	fma.rn.f64 	%fd1953, %fd1871, %fd1892, %fd1952;
	mul.f64 	%fd1954, %fd93, %fd1879;
	sub.f64 	%fd1955, %fd1878, %fd1954;
	fma.rn.f64 	%fd1956, %fd92, %fd1955, %fd1953;
	st.local.f64 	[%rd8+32], %fd1956;
	mul.f64 	%fd1957, %fd1874, %fd1896;
	fma.rn.f64 	%fd1958, %fd1871, %fd1894, %fd1957;
	mul.f64 	%fd1959, %fd93, %fd1880;
	sub.f64 	%fd1960, %fd1879, %fd1959;
	fma.rn.f64 	%fd1961, %fd92, %fd1960, %fd1958;
	st.local.f64 	[%rd8+40], %fd1961;
	mul.f64 	%fd1962, %fd1874, %fd1898;
	fma.rn.f64 	%fd1963, %fd1871, %fd1896, %fd1962;
	mul.f64 	%fd1964, %fd93, %fd1881;
	sub.f64 	%fd1965, %fd1880, %fd1964;
	fma.rn.f64 	%fd1966, %fd92, %fd1965, %fd1963;
	st.local.f64 	[%rd8+48], %fd1966;
	mul.f64 	%fd1967, %fd1875, %fd1886;
	fma.rn.f64 	%fd1968, %fd1872, %fd1884, %fd1967;
	st.local.f64 	[%rd8+56], %fd1968;
	st.local.f64 	[%rd8+168], %fd1968;
	mul.f64 	%fd1969, %fd1875, %fd1888;
	fma.rn.f64 	%fd1970, %fd1872, %fd1886, %fd1969;
	st.local.f64 	[%rd8+64], %fd1970;
	st.local.f64 	[%rd8+176], %fd1970;
	mul.f64 	%fd1971, %fd1875, %fd1890;
	fma.rn.f64 	%fd1972, %fd1872, %fd1888, %fd1971;
	st.local.f64 	[%rd8+72], %fd1972;
	st.local.f64 	[%rd8+184], %fd1972;
	mul.f64 	%fd1973, %fd1875, %fd1892;
	fma.rn.f64 	%fd1974, %fd1872, %fd1890, %fd1973;
	st.local.f64 	[%rd8+80], %fd1974;
	st.local.f64 	[%rd8+192], %fd1974;
	mul.f64 	%fd1975, %fd1875, %fd1894;
	fma.rn.f64 	%fd1976, %fd1872, %fd1892, %fd1975;
	st.local.f64 	[%rd8+88], %fd1976;
	st.local.f64 	[%rd8+200], %fd1976;
	mul.f64 	%fd1977, %fd1875, %fd1896;
	fma.rn.f64 	%fd1978, %fd1872, %fd1894, %fd1977;
	st.local.f64 	[%rd8+96], %fd1978;
	st.local.f64 	[%rd8+208], %fd1978;
	mul.f64 	%fd1979, %fd1875, %fd1898;
	fma.rn.f64 	%fd1980, %fd1872, %fd1896, %fd1979;
	st.local.f64 	[%rd8+104], %fd1980;
	st.local.f64 	[%rd8+216], %fd1980;
	mul.f64 	%fd1981, %fd1875, %fd1902;
	fma.rn.f64 	%fd1982, %fd1872, %fd1900, %fd1981;
	fma.rn.f64 	%fd1983, %fd92, %fd1935, %fd1982;
	st.local.f64 	[%rd8+224], %fd1983;
	mul.f64 	%fd1984, %fd1875, %fd1904;
	fma.rn.f64 	%fd1985, %fd1872, %fd1902, %fd1984;
	fma.rn.f64 	%fd1986, %fd92, %fd1940, %fd1985;
	st.local.f64 	[%rd8+232], %fd1986;
	mul.f64 	%fd1987, %fd1875, %fd1906;
	fma.rn.f64 	%fd1988, %fd1872, %fd1904, %fd1987;
	fma.rn.f64 	%fd1989, %fd92, %fd1945, %fd1988;
	st.local.f64 	[%rd8+240], %fd1989;
	mul.f64 	%fd1990, %fd1875, %fd1908;
	fma.rn.f64 	%fd1991, %fd1872, %fd1906, %fd1990;
	fma.rn.f64 	%fd1992, %fd92, %fd1950, %fd1991;
	st.local.f64 	[%rd8+248], %fd1992;
	mul.f64 	%fd1993, %fd1875, %fd1910;
	fma.rn.f64 	%fd1994, %fd1872, %fd1908, %fd1993;
	fma.rn.f64 	%fd1995, %fd92, %fd1955, %fd1994;
	st.local.f64 	[%rd8+256], %fd1995;
	mul.f64 	%fd1996, %fd1875, %fd1912;
	fma.rn.f64 	%fd1997, %fd1872, %fd1910, %fd1996;
	fma.rn.f64 	%fd1998, %fd92, %fd1960, %fd1997;
	st.local.f64 	[%rd8+264], %fd1998;
	mul.f64 	%fd1999, %fd1875, %fd1914;
	fma.rn.f64 	%fd2000, %fd1872, %fd1912, %fd1999;
	fma.rn.f64 	%fd2001, %fd92, %fd1965, %fd2000;
	st.local.f64 	[%rd8+272], %fd2001;
	mul.f64 	%fd2002, %fd1876, %fd1886;
	fma.rn.f64 	%fd2003, %fd1873, %fd1884, %fd2002;
	st.local.f64 	[%rd8+112], %fd2003;
	st.local.f64 	[%rd8+336], %fd2003;
	mul.f64 	%fd2004, %fd1876, %fd1888;
	fma.rn.f64 	%fd2005, %fd1873, %fd1886, %fd2004;
	st.local.f64 	[%rd8+120], %fd2005;
	st.local.f64 	[%rd8+344], %fd2005;
	mul.f64 	%fd2006, %fd1876, %fd1890;
	fma.rn.f64 	%fd2007, %fd1873, %fd1888, %fd2006;
	st.local.f64 	[%rd8+128], %fd2007;
	st.local.f64 	[%rd8+352], %fd2007;
	mul.f64 	%fd2008, %fd1876, %fd1892;
	fma.rn.f64 	%fd2009, %fd1873, %fd1890, %fd2008;
	st.local.f64 	[%rd8+136], %fd2009;
	st.local.f64 	[%rd8+360], %fd2009;
	mul.f64 	%fd2010, %fd1876, %fd1894;
	fma.rn.f64 	%fd2011, %fd1873, %fd1892, %fd2010;
	st.local.f64 	[%rd8+144], %fd2011;
	st.local.f64 	[%rd8+368], %fd2011;
	mul.f64 	%fd2012, %fd1876, %fd1896;
	fma.rn.f64 	%fd2013, %fd1873, %fd1894, %fd2012;
	st.local.f64 	[%rd8+152], %fd2013;
	st.local.f64 	[%rd8+376], %fd2013;
	mul.f64 	%fd2014, %fd1876, %fd1898;
	fma.rn.f64 	%fd2015, %fd1873, %fd1896, %fd2014;
	st.local.f64 	[%rd8+160], %fd2015;
	st.local.f64 	[%rd8+384], %fd2015;
	mul.f64 	%fd2016, %fd1876, %fd1902;
	fma.rn.f64 	%fd2017, %fd1873, %fd1900, %fd2016;
	st.local.f64 	[%rd8+280], %fd2017;
	st.local.f64 	[%rd8+392], %fd2017;
	mul.f64 	%fd2018, %fd1876, %fd1904;
	fma.rn.f64 	%fd2019, %fd1873, %fd1902, %fd2018;
	st.local.f64 	[%rd8+288], %fd2019;
	st.local.f64 	[%rd8+400], %fd2019;
	mul.f64 	%fd2020, %fd1876, %fd1906;
	fma.rn.f64 	%fd2021, %fd1873, %fd1904, %fd2020;
	st.local.f64 	[%rd8+296], %fd2021;
	st.local.f64 	[%rd8+408], %fd2021;
	mul.f64 	%fd2022, %fd1876, %fd1908;
	fma.rn.f64 	%fd2023, %fd1873, %fd1906, %fd2022;
	st.local.f64 	[%rd8+304], %fd2023;
	st.local.f64 	[%rd8+416], %fd2023;
	mul.f64 	%fd2024, %fd1876, %fd1910;
	fma.rn.f64 	%fd2025, %fd1873, %fd1908, %fd2024;
	st.local.f64 	[%rd8+312], %fd2025;
	st.local.f64 	[%rd8+424], %fd2025;
	mul.f64 	%fd2026, %fd1876, %fd1912;
	fma.rn.f64 	%fd2027, %fd1873, %fd1910, %fd2026;
	st.local.f64 	[%rd8+320], %fd2027;
	st.local.f64 	[%rd8+432], %fd2027;
	mul.f64 	%fd2028, %fd1876, %fd1914;
	fma.rn.f64 	%fd2029, %fd1873, %fd1912, %fd2028;
	st.local.f64 	[%rd8+328], %fd2029;
	st.local.f64 	[%rd8+440], %fd2029;
	mul.f64 	%fd2030, %fd1876, %fd1918;
	fma.rn.f64 	%fd2031, %fd1873, %fd1916, %fd2030;
	fma.rn.f64 	%fd2032, %fd92, %fd1935, %fd2031;
	st.local.f64 	[%rd8+448], %fd2032;
	mul.f64 	%fd2033, %fd1876, %fd1920;
	fma.rn.f64 	%fd2034, %fd1873, %fd1918, %fd2033;
	fma.rn.f64 	%fd2035, %fd92, %fd1940, %fd2034;
	st.local.f64 	[%rd8+456], %fd2035;
	mul.f64 	%fd2036, %fd1876, %fd1922;
	fma.rn.f64 	%fd2037, %fd1873, %fd1920, %fd2036;
	fma.rn.f64 	%fd2038, %fd92, %fd1945, %fd2037;
	st.local.f64 	[%rd8+464], %fd2038;
	mul.f64 	%fd2039, %fd1876, %fd1924;
	fma.rn.f64 	%fd2040, %fd1873, %fd1922, %fd2039;
	fma.rn.f64 	%fd2041, %fd92, %fd1950, %fd2040;
	st.local.f64 	[%rd8+472], %fd2041;
	mul.f64 	%fd2042, %fd1876, %fd1926;
	fma.rn.f64 	%fd2043, %fd1873, %fd1924, %fd2042;
	fma.rn.f64 	%fd2044, %fd92, %fd1955, %fd2043;
	st.local.f64 	[%rd8+480], %fd2044;
	mul.f64 	%fd2045, %fd1876, %fd1928;
	fma.rn.f64 	%fd2046, %fd1873, %fd1926, %fd2045;
	fma.rn.f64 	%fd2047, %fd92, %fd1960, %fd2046;
	st.local.f64 	[%rd8+488], %fd2047;
	mul.f64 	%fd2048, %fd1876, %fd1930;
	fma.rn.f64 	%fd2049, %fd1873, %fd1928, %fd2048;
	fma.rn.f64 	%fd2050, %fd92, %fd1965, %fd2049;
	st.local.f64 	[%rd8+496], %fd2050;
	fma.rn.f64 	%fd2051, %fd26, %fd3909, %fd1884;
	fma.rn.f64 	%fd2052, %fd26, %fd3900, %fd1886;
	st.local.v2.f64 	[%rd9], {%fd2051, %fd2052};
	fma.rn.f64 	%fd2053, %fd26, %fd90, %fd1888;
	fma.rn.f64 	%fd2054, %fd26, %fd91, %fd1890;
	st.local.v2.f64 	[%rd9+16], {%fd2053, %fd2054};
	fma.rn.f64 	%fd2055, %fd26, %fd1878, %fd1892;
	fma.rn.f64 	%fd2056, %fd26, %fd1879, %fd1894;
	st.local.v2.f64 	[%rd9+32], {%fd2055, %fd2056};
	fma.rn.f64 	%fd2057, %fd27, %fd3909, %fd1900;
	fma.rn.f64 	%fd2058, %fd27, %fd3900, %fd1902;
	st.local.v2.f64 	[%rd9+48], {%fd2057, %fd2058};
	fma.rn.f64 	%fd2059, %fd27, %fd90, %fd1904;
	fma.rn.f64 	%fd2060, %fd27, %fd91, %fd1906;
	st.local.v2.f64 	[%rd9+64], {%fd2059, %fd2060};
	fma.rn.f64 	%fd2061, %fd27, %fd1878, %fd1908;
	fma.rn.f64 	%fd2062, %fd27, %fd1879, %fd1910;
	st.local.v2.f64 	[%rd9+80], {%fd2061, %fd2062};
	fma.rn.f64 	%fd2063, %fd28, %fd3909, %fd1916;
	fma.rn.f64 	%fd2064, %fd28, %fd3900, %fd1918;
	st.local.v2.f64 	[%rd9+96], {%fd2063, %fd2064};
	fma.rn.f64 	%fd2065, %fd28, %fd90, %fd1920;
	fma.rn.f64 	%fd2066, %fd28, %fd91, %fd1922;
	st.local.v2.f64 	[%rd9+112], {%fd2065, %fd2066};
	fma.rn.f64 	%fd2067, %fd28, %fd1878, %fd1924;
	fma.rn.f64 	%fd2068, %fd28, %fd1879, %fd1926;
	st.local.v2.f64 	[%rd9+128], {%fd2067, %fd2068};
	fma.rn.f64 	%fd2069, %fd26, %fd1884, %fd1936;
	fma.rn.f64 	%fd2070, %fd26, %fd1886, %fd1941;
	st.local.v2.f64 	[%rd10], {%fd2069, %fd2070};
	fma.rn.f64 	%fd2071, %fd26, %fd1888, %fd1946;
	fma.rn.f64 	%fd2072, %fd26, %fd1890, %fd1951;
	st.local.v2.f64 	[%rd10+16], {%fd2071, %fd2072};
	fma.rn.f64 	%fd2073, %fd26, %fd1892, %fd1956;
	fma.rn.f64 	%fd2074, %fd26, %fd1894, %fd1961;
	st.local.v2.f64 	[%rd10+32], {%fd2073, %fd2074};
	fma.rn.f64 	%fd2075, %fd27, %fd1884, %fd1968;
	fma.rn.f64 	%fd2076, %fd27, %fd1886, %fd1970;
	st.local.v2.f64 	[%rd10+48], {%fd2075, %fd2076};
	fma.rn.f64 	%fd2077, %fd27, %fd1888, %fd1972;
	fma.rn.f64 	%fd2078, %fd27, %fd1890, %fd1974;
	st.local.v2.f64 	[%rd10+64], {%fd2077, %fd2078};
	fma.rn.f64 	%fd2079, %fd27, %fd1892, %fd1976;
	fma.rn.f64 	%fd2080, %fd27, %fd1894, %fd1978;
	st.local.v2.f64 	[%rd10+80], {%fd2079, %fd2080};
	fma.rn.f64 	%fd2081, %fd28, %fd1884, %fd2003;
	fma.rn.f64 	%fd2082, %fd28, %fd1886, %fd2005;
	st.local.v2.f64 	[%rd10+96], {%fd2081, %fd2082};
	fma.rn.f64 	%fd2083, %fd28, %fd1888, %fd2007;
	fma.rn.f64 	%fd2084, %fd28, %fd1890, %fd2009;
	st.local.v2.f64 	[%rd10+112], {%fd2083, %fd2084};
	fma.rn.f64 	%fd2085, %fd28, %fd1892, %fd2011;
	fma.rn.f64 	%fd2086, %fd28, %fd1894, %fd2013;
	st.local.v2.f64 	[%rd10+128], {%fd2085, %fd2086};
	fma.rn.f64 	%fd2087, %fd26, %fd1900, %fd1968;
	fma.rn.f64 	%fd2088, %fd26, %fd1902, %fd1970;
	st.local.v2.f64 	[%rd10+144], {%fd2087, %fd2088};
	fma.rn.f64 	%fd2089, %fd26, %fd1904, %fd1972;
	fma.rn.f64 	%fd2090, %fd26, %fd1906, %fd1974;
	st.local.v2.f64 	[%rd10+160], {%fd2089, %fd2090};
	fma.rn.f64 	%fd2091, %fd26, %fd1908, %fd1976;
	fma.rn.f64 	%fd2092, %fd26, %fd1910, %fd1978;
	st.local.v2.f64 	[%rd10+176], {%fd2091, %fd2092};
	fma.rn.f64 	%fd2093, %fd27, %fd1900, %fd1983;
	fma.rn.f64 	%fd2094, %fd27, %fd1902, %fd1986;
	st.local.v2.f64 	[%rd10+192], {%fd2093, %fd2094};
	fma.rn.f64 	%fd2095, %fd27, %fd1904, %fd1989;
	fma.rn.f64 	%fd2096, %fd27, %fd1906, %fd1992;
	st.local.v2.f64 	[%rd10+208], {%fd2095, %fd2096};
	fma.rn.f64 	%fd2097, %fd27, %fd1908, %fd1995;
	fma.rn.f64 	%fd2098, %fd27, %fd1910, %fd1998;
	st.local.v2.f64 	[%rd10+224], {%fd2097, %fd2098};
	fma.rn.f64 	%fd2099, %fd28, %fd1900, %fd2017;
	fma.rn.f64 	%fd2100, %fd28, %fd1902, %fd2019;
	st.local.v2.f64 	[%rd10+240], {%fd2099, %fd2100};
	fma.rn.f64 	%fd2101, %fd28, %fd1904, %fd2021;
	fma.rn.f64 	%fd2102, %fd28, %fd1906, %fd2023;
	st.local.v2.f64 	[%rd10+256], {%fd2101, %fd2102};
	fma.rn.f64 	%fd2103, %fd28, %fd1908, %fd2025;
	fma.rn.f64 	%fd2104, %fd28, %fd1910, %fd2027;
	st.local.v2.f64 	[%rd10+272], {%fd2103, %fd2104};
	fma.rn.f64 	%fd2105, %fd26, %fd1916, %fd2003;
	fma.rn.f64 	%fd2106, %fd26, %fd1918, %fd2005;
	st.local.v2.f64 	[%rd10+288], {%fd2105, %fd2106};
	fma.rn.f64 	%fd2107, %fd26, %fd1920, %fd2007;
	fma.rn.f64 	%fd2108, %fd26, %fd1922, %fd2009;
	st.local.v2.f64 	[%rd10+304], {%fd2107, %fd2108};
	fma.rn.f64 	%fd2109, %fd26, %fd1924, %fd2011;
	fma.rn.f64 	%fd2110, %fd26, %fd1926, %fd2013;
	st.local.v2.f64 	[%rd10+320], {%fd2109, %fd2110};
	fma.rn.f64 	%fd2111, %fd27, %fd1916, %fd2017;
	fma.rn.f64 	%fd2112, %fd27, %fd1918, %fd2019;
	st.local.v2.f64 	[%rd10+336], {%fd2111, %fd2112};
	fma.rn.f64 	%fd2113, %fd27, %fd1920, %fd2021;
	fma.rn.f64 	%fd2114, %fd27, %fd1922, %fd2023;
	st.local.v2.f64 	[%rd10+352], {%fd2113, %fd2114};
	fma.rn.f64 	%fd2115, %fd27, %fd1924, %fd2025;
	fma.rn.f64 	%fd2116, %fd27, %fd1926, %fd2027;
	st.local.v2.f64 	[%rd10+368], {%fd2115, %fd2116};
	fma.rn.f64 	%fd2117, %fd28, %fd1916, %fd2032;
	fma.rn.f64 	%fd2118, %fd28, %fd1918, %fd2035;
	st.local.v2.f64 	[%rd10+384], {%fd2117, %fd2118};
	fma.rn.f64 	%fd2119, %fd28, %fd1920, %fd2038;
	fma.rn.f64 	%fd2120, %fd28, %fd1922, %fd2041;
	st.local.v2.f64 	[%rd10+400], {%fd2119, %fd2120};
	fma.rn.f64 	%fd2121, %fd28, %fd1924, %fd2044;
	fma.rn.f64 	%fd2122, %fd28, %fd1926, %fd2047;
	st.local.v2.f64 	[%rd10+416], {%fd2121, %fd2122};
	fma.rn.f64 	%fd2123, %fd26, %fd2051, %fd2069;
	fma.rn.f64 	%fd2124, %fd26, %fd2052, %fd2070;
	st.local.v2.f64 	[%rd11], {%fd2123, %fd2124};
	fma.rn.f64 	%fd2125, %fd26, %fd2053, %fd2071;
	fma.rn.f64 	%fd2126, %fd26, %fd2054, %fd2072;
	st.local.v2.f64 	[%rd11+16], {%fd2125, %fd2126};
	fma.rn.f64 	%fd2127, %fd26, %fd2055, %fd2073;
	fma.rn.f64 	%fd2128, %fd26, %fd2056, %fd2074;
	st.local.v2.f64 	[%rd11+32], {%fd2127, %fd2128};
	fma.rn.f64 	%fd2129, %fd26, %fd2057, %fd2075;
	fma.rn.f64 	%fd2130, %fd26, %fd2058, %fd2076;
	st.local.v2.f64 	[%rd11+48], {%fd2129, %fd2130};
	fma.rn.f64 	%fd2131, %fd26, %fd2059, %fd2077;
	fma.rn.f64 	%fd2132, %fd26, %fd2060, %fd2078;
	st.local.v2.f64 	[%rd11+64], {%fd2131, %fd2132};
	fma.rn.f64 	%fd2133, %fd26, %fd2061, %fd2079;
	fma.rn.f64 	%fd2134, %fd26, %fd2062, %fd2080;
	st.local.v2.f64 	[%rd11+80], {%fd2133, %fd2134};
	fma.rn.f64 	%fd2135, %fd26, %fd2063, %fd2081;
	fma.rn.f64 	%fd2136, %fd26, %fd2064, %fd2082;
	st.local.v2.f64 	[%rd11+96], {%fd2135, %fd2136};
	fma.rn.f64 	%fd2137, %fd26, %fd2065, %fd2083;
	fma.rn.f64 	%fd2138, %fd26, %fd2066, %fd2084;
	st.local.v2.f64 	[%rd11+112], {%fd2137, %fd2138};
	fma.rn.f64 	%fd2139, %fd26, %fd2067, %fd2085;
	fma.rn.f64 	%fd2140, %fd26, %fd2068, %fd2086;
	st.local.v2.f64 	[%rd11+128], {%fd2139, %fd2140};
	fma.rn.f64 	%fd2141, %fd27, %fd2051, %fd2087;
	fma.rn.f64 	%fd2142, %fd27, %fd2052, %fd2088;
	st.local.v2.f64 	[%rd11+144], {%fd2141, %fd2142};
	fma.rn.f64 	%fd2143, %fd27, %fd2053, %fd2089;
	fma.rn.f64 	%fd2144, %fd27, %fd2054, %fd2090;
	st.local.v2.f64 	[%rd11+160], {%fd2143, %fd2144};
	fma.rn.f64 	%fd2145, %fd27, %fd2055, %fd2091;
	fma.rn.f64 	%fd2146, %fd27, %fd2056, %fd2092;
	st.local.v2.f64 	[%rd11+176], {%fd2145, %fd2146};
	fma.rn.f64 	%fd2147, %fd27, %fd2057, %fd2093;
	fma.rn.f64 	%fd2148, %fd27, %fd2058, %fd2094;
	st.local.v2.f64 	[%rd11+192], {%fd2147, %fd2148};
	fma.rn.f64 	%fd2149, %fd27, %fd2059, %fd2095;
	fma.rn.f64 	%fd2150, %fd27, %fd2060, %fd2096;
	st.local.v2.f64 	[%rd11+208], {%fd2149, %fd2150};
	fma.rn.f64 	%fd2151, %fd27, %fd2061, %fd2097;
	fma.rn.f64 	%fd2152, %fd27, %fd2062, %fd2098;
	st.local.v2.f64 	[%rd11+224], {%fd2151, %fd2152};
	fma.rn.f64 	%fd2153, %fd27, %fd2063, %fd2099;
	fma.rn.f64 	%fd2154, %fd27, %fd2064, %fd2100;
	st.local.v2.f64 	[%rd11+240], {%fd2153, %fd2154};
	fma.rn.f64 	%fd2155, %fd27, %fd2065, %fd2101;
	fma.rn.f64 	%fd2156, %fd27, %fd2066, %fd2102;
	st.local.v2.f64 	[%rd11+256], {%fd2155, %fd2156};
	fma.rn.f64 	%fd2157, %fd27, %fd2067, %fd2103;
	fma.rn.f64 	%fd2158, %fd27, %fd2068, %fd2104;
	st.local.v2.f64 	[%rd11+272], {%fd2157, %fd2158};
	fma.rn.f64 	%fd2159, %fd28, %fd2051, %fd2105;
	fma.rn.f64 	%fd2160, %fd28, %fd2052, %fd2106;
	st.local.v2.f64 	[%rd11+288], {%fd2159, %fd2160};
	fma.rn.f64 	%fd2161, %fd28, %fd2053, %fd2107;
	fma.rn.f64 	%fd2162, %fd28, %fd2054, %fd2108;
	st.local.v2.f64 	[%rd11+304], {%fd2161, %fd2162};
	fma.rn.f64 	%fd2163, %fd28, %fd2055, %fd2109;
	fma.rn.f64 	%fd2164, %fd28, %fd2056, %fd2110;
	st.local.v2.f64 	[%rd11+320], {%fd2163, %fd2164};
	fma.rn.f64 	%fd2165, %fd28, %fd2057, %fd2111;
	fma.rn.f64 	%fd2166, %fd28, %fd2058, %fd2112;
	st.local.v2.f64 	[%rd11+336], {%fd2165, %fd2166};
	fma.rn.f64 	%fd2167, %fd28, %fd2059, %fd2113;
	fma.rn.f64 	%fd2168, %fd28, %fd2060, %fd2114;
	st.local.v2.f64 	[%rd11+352], {%fd2167, %fd2168};
	fma.rn.f64 	%fd2169, %fd28, %fd2061, %fd2115;
	fma.rn.f64 	%fd2170, %fd28, %fd2062, %fd2116;
	st.local.v2.f64 	[%rd11+368], {%fd2169, %fd2170};
	fma.rn.f64 	%fd2171, %fd28, %fd2063, %fd2117;
	fma.rn.f64 	%fd2172, %fd28, %fd2064, %fd2118;
	st.local.v2.f64 	[%rd11+384], {%fd2171, %fd2172};
	fma.rn.f64 	%fd2173, %fd28, %fd2065, %fd2119;
	fma.rn.f64 	%fd2174, %fd28, %fd2066, %fd2120;
	st.local.v2.f64 	[%rd11+400], {%fd2173, %fd2174};
	fma.rn.f64 	%fd2175, %fd28, %fd2067, %fd2121;
	fma.rn.f64 	%fd2176, %fd28, %fd2068, %fd2122;
	st.local.v2.f64 	[%rd11+416], {%fd2175, %fd2176};
	mul.f64 	%fd2177, %fd84, %fd3900;
	fma.rn.f64 	%fd94, %fd81, %fd3909, %fd2177;
	mul.f64 	%fd2178, %fd84, %fd90;
	fma.rn.f64 	%fd95, %fd81, %fd3900, %fd2178;
	st.local.v2.f64 	[%rd12], {%fd94, %fd95};
	mul.f64 	%fd2179, %fd84, %fd91;
	fma.rn.f64 	%fd96, %fd81, %fd90, %fd2179;
	mul.f64 	%fd2180, %fd84, %fd1878;
	fma.rn.f64 	%fd2181, %fd81, %fd91, %fd2180;
	st.local.v2.f64 	[%rd12+16], {%fd96, %fd2181};
	mul.f64 	%fd2182, %fd85, %fd3900;
	fma.rn.f64 	%fd97, %fd82, %fd3909, %fd2182;
	mul.f64 	%fd2183, %fd85, %fd90;
	fma.rn.f64 	%fd98, %fd82, %fd3900, %fd2183;
	st.local.v2.f64 	[%rd12+32], {%fd97, %fd98};
	mul.f64 	%fd2184, %fd85, %fd91;
	fma.rn.f64 	%fd99, %fd82, %fd90, %fd2184;
	mul.f64 	%fd2185, %fd85, %fd1878;
	fma.rn.f64 	%fd2186, %fd82, %fd91, %fd2185;
	st.local.v2.f64 	[%rd12+48], {%fd99, %fd2186};
	mul.f64 	%fd2187, %fd86, %fd3900;
	fma.rn.f64 	%fd100, %fd83, %fd3909, %fd2187;
	mul.f64 	%fd2188, %fd86, %fd90;
	fma.rn.f64 	%fd101, %fd83, %fd3900, %fd2188;
	st.local.v2.f64 	[%rd12+64], {%fd100, %fd101};
	mul.f64 	%fd2189, %fd86, %fd91;
	fma.rn.f64 	%fd102, %fd83, %fd90, %fd2189;
	mul.f64 	%fd2190, %fd86, %fd1878;
	fma.rn.f64 	%fd2191, %fd83, %fd91, %fd2190;
	st.local.v2.f64 	[%rd12+80], {%fd102, %fd2191};
	mul.f64 	%fd2192, %fd84, %fd2052;
	fma.rn.f64 	%fd2193, %fd81, %fd2051, %fd2192;
	mul.f64 	%fd2194, %fd87, %fd3900;
	add.f64 	%fd103, %fd2193, %fd2194;
	mul.f64 	%fd2195, %fd84, %fd2053;
	fma.rn.f64 	%fd2196, %fd81, %fd2052, %fd2195;
	mul.f64 	%fd2197, %fd87, %fd90;
	add.f64 	%fd104, %fd2196, %fd2197;
	st.local.v2.f64 	[%rd13], {%fd103, %fd104};
	mul.f64 	%fd2198, %fd84, %fd2054;
	fma.rn.f64 	%fd2199, %fd81, %fd2053, %fd2198;
	mul.f64 	%fd2200, %fd87, %fd91;
	add.f64 	%fd105, %fd2199, %fd2200;
	mul.f64 	%fd2201, %fd84, %fd2055;
	fma.rn.f64 	%fd2202, %fd81, %fd2054, %fd2201;
	mul.f64 	%fd2203, %fd87, %fd1878;
	add.f64 	%fd106, %fd2202, %fd2203;
	st.local.v2.f64 	[%rd13+16], {%fd105, %fd106};
	mul.f64 	%fd2204, %fd85, %fd2052;
	fma.rn.f64 	%fd107, %fd82, %fd2051, %fd2204;
	mul.f64 	%fd2205, %fd85, %fd2053;
	fma.rn.f64 	%fd108, %fd82, %fd2052, %fd2205;
	st.local.v2.f64 	[%rd13+32], {%fd107, %fd108};
	mul.f64 	%fd2206, %fd85, %fd2054;
	fma.rn.f64 	%fd109, %fd82, %fd2053, %fd2206;
	mul.f64 	%fd2207, %fd85, %fd2055;
	fma.rn.f64 	%fd110, %fd82, %fd2054, %fd2207;
	st.local.v2.f64 	[%rd13+48], {%fd109, %fd110};
	mul.f64 	%fd2208, %fd86, %fd2052;
	fma.rn.f64 	%fd111, %fd83, %fd2051, %fd2208;
	mul.f64 	%fd2209, %fd86, %fd2053;
	fma.rn.f64 	%fd112, %fd83, %fd2052, %fd2209;
	st.local.v2.f64 	[%rd13+64], {%fd111, %fd112};
	mul.f64 	%fd2210, %fd86, %fd2054;
	fma.rn.f64 	%fd113, %fd83, %fd2053, %fd2210;
	mul.f64 	%fd2211, %fd86, %fd2055;
	fma.rn.f64 	%fd114, %fd83, %fd2054, %fd2211;
	st.local.v2.f64 	[%rd13+80], {%fd113, %fd114};
	mul.f64 	%fd2212, %fd84, %fd2058;
	fma.rn.f64 	%fd115, %fd81, %fd2057, %fd2212;
	mul.f64 	%fd2213, %fd84, %fd2059;
	fma.rn.f64 	%fd116, %fd81, %fd2058, %fd2213;
	st.local.v2.f64 	[%rd13+96], {%fd115, %fd116};
	mul.f64 	%fd2214, %fd84, %fd2060;
	fma.rn.f64 	%fd117, %fd81, %fd2059, %fd2214;
	mul.f64 	%fd2215, %fd84, %fd2061;
	fma.rn.f64 	%fd118, %fd81, %fd2060, %fd2215;
	st.local.v2.f64 	[%rd13+112], {%fd117, %fd118};
	mul.f64 	%fd2216, %fd85, %fd2058;
	fma.rn.f64 	%fd2217, %fd82, %fd2057, %fd2216;
	add.f64 	%fd119, %fd2217, %fd2194;
	mul.f64 	%fd2218, %fd85, %fd2059;
	fma.rn.f64 	%fd2219, %fd82, %fd2058, %fd2218;
	add.f64 	%fd120, %fd2219, %fd2197;
	st.local.v2.f64 	[%rd13+128], {%fd119, %fd120};
	mul.f64 	%fd2220, %fd85, %fd2060;
	fma.rn.f64 	%fd2221, %fd82, %fd2059, %fd2220;
	add.f64 	%fd121, %fd2221, %fd2200;
	mul.f64 	%fd2222, %fd85, %fd2061;
	fma.rn.f64 	%fd2223, %fd82, %fd2060, %fd2222;
	add.f64 	%fd122, %fd2223, %fd2203;
	st.local.v2.f64 	[%rd13+144], {%fd121, %fd122};
	mul.f64 	%fd2224, %fd86, %fd2058;
	fma.rn.f64 	%fd123, %fd83, %fd2057, %fd2224;
	mul.f64 	%fd2225, %fd86, %fd2059;
	fma.rn.f64 	%fd124, %fd83, %fd2058, %fd2225;
	st.local.v2.f64 	[%rd13+160], {%fd123, %fd124};
	mul.f64 	%fd2226, %fd86, %fd2060;
	fma.rn.f64 	%fd125, %fd83, %fd2059, %fd2226;
	mul.f64 	%fd2227, %fd86, %fd2061;
	fma.rn.f64 	%fd126, %fd83, %fd2060, %fd2227;
	st.local.v2.f64 	[%rd13+176], {%fd125, %fd126};
	mul.f64 	%fd2228, %fd84, %fd2064;
	fma.rn.f64 	%fd127, %fd81, %fd2063, %fd2228;
	mul.f64 	%fd2229, %fd84, %fd2065;
	fma.rn.f64 	%fd128, %fd81, %fd2064, %fd2229;
	st.local.v2.f64 	[%rd13+192], {%fd127, %fd128};
	mul.f64 	%fd2230, %fd84, %fd2066;
	fma.rn.f64 	%fd129, %fd81, %fd2065, %fd2230;
	mul.f64 	%fd2231, %fd84, %fd2067;
	fma.rn.f64 	%fd130, %fd81, %fd2066, %fd2231;
	st.local.v2.f64 	[%rd13+208], {%fd129, %fd130};
	mul.f64 	%fd2232, %fd85, %fd2064;
	fma.rn.f64 	%fd131, %fd82, %fd2063, %fd2232;
	mul.f64 	%fd2233, %fd85, %fd2065;
	fma.rn.f64 	%fd132, %fd82, %fd2064, %fd2233;
	st.local.v2.f64 	[%rd13+224], {%fd131, %fd132};
	mul.f64 	%fd2234, %fd85, %fd2066;
	fma.rn.f64 	%fd133, %fd82, %fd2065, %fd2234;
	mul.f64 	%fd2235, %fd85, %fd2067;
	fma.rn.f64 	%fd134, %fd82, %fd2066, %fd2235;
	st.local.v2.f64 	[%rd13+240], {%fd133, %fd134};
	mul.f64 	%fd2236, %fd86, %fd2064;
	fma.rn.f64 	%fd2237, %fd83, %fd2063, %fd2236;
	add.f64 	%fd135, %fd2237, %fd2194;
	mul.f64 	%fd2238, %fd86, %fd2065;
	fma.rn.f64 	%fd2239, %fd83, %fd2064, %fd2238;
	add.f64 	%fd136, %fd2239, %fd2197;
	st.local.v2.f64 	[%rd13+256], {%fd135, %fd136};
	mul.f64 	%fd2240, %fd86, %fd2066;
	fma.rn.f64 	%fd2241, %fd83, %fd2065, %fd2240;
	add.f64 	%fd137, %fd2241, %fd2200;
	mul.f64 	%fd2242, %fd86, %fd2067;
	fma.rn.f64 	%fd2243, %fd83, %fd2066, %fd2242;
	add.f64 	%fd138, %fd2243, %fd2203;
	st.local.v2.f64 	[%rd13+272], {%fd137, %fd138};
	mul.f64 	%fd2244, %fd84, %fd1886;
	fma.rn.f64 	%fd2245, %fd81, %fd1884, %fd2244;
	add.f64 	%fd2246, %fd2245, %fd2194;
	mul.f64 	%fd2247, %fd84, %fd1888;
	fma.rn.f64 	%fd2248, %fd81, %fd1886, %fd2247;
	add.f64 	%fd2249, %fd2248, %fd2197;
	st.local.v2.f64 	[%rd14], {%fd2246, %fd2249};
	mul.f64 	%fd2250, %fd84, %fd1890;
	fma.rn.f64 	%fd2251, %fd81, %fd1888, %fd2250;
	add.f64 	%fd2252, %fd2251, %fd2200;
	mul.f64 	%fd2253, %fd84, %fd1892;
	fma.rn.f64 	%fd2254, %fd81, %fd1890, %fd2253;
	add.f64 	%fd2255, %fd2254, %fd2203;
	st.local.v2.f64 	[%rd14+16], {%fd2252, %fd2255};
	mul.f64 	%fd2256, %fd85, %fd1886;
	fma.rn.f64 	%fd2257, %fd82, %fd1884, %fd2256;
	mul.f64 	%fd2258, %fd85, %fd1888;
	fma.rn.f64 	%fd2259, %fd82, %fd1886, %fd2258;
	st.local.v2.f64 	[%rd14+32], {%fd2257, %fd2259};
	mul.f64 	%fd2260, %fd85, %fd1890;
	fma.rn.f64 	%fd2261, %fd82, %fd1888, %fd2260;
	mul.f64 	%fd2262, %fd85, %fd1892;
	fma.rn.f64 	%fd2263, %fd82, %fd1890, %fd2262;
	st.local.v2.f64 	[%rd14+48], {%fd2261, %fd2263};
	mul.f64 	%fd2264, %fd86, %fd1886;
	fma.rn.f64 	%fd2265, %fd83, %fd1884, %fd2264;
	mul.f64 	%fd2266, %fd86, %fd1888;
	fma.rn.f64 	%fd2267, %fd83, %fd1886, %fd2266;
	st.local.v2.f64 	[%rd14+64], {%fd2265, %fd2267};
	mul.f64 	%fd2268, %fd86, %fd1890;
	fma.rn.f64 	%fd2269, %fd83, %fd1888, %fd2268;
	mul.f64 	%fd2270, %fd86, %fd1892;
	fma.rn.f64 	%fd2271, %fd83, %fd1890, %fd2270;
	st.local.v2.f64 	[%rd14+80], {%fd2269, %fd2271};
	mul.f64 	%fd2272, %fd84, %fd1902;
	fma.rn.f64 	%fd2273, %fd81, %fd1900, %fd2272;
	mul.f64 	%fd2274, %fd84, %fd1904;
	fma.rn.f64 	%fd2275, %fd81, %fd1902, %fd2274;
	st.local.v2.f64 	[%rd14+96], {%fd2273, %fd2275};
	mul.f64 	%fd2276, %fd84, %fd1906;
	fma.rn.f64 	%fd2277, %fd81, %fd1904, %fd2276;
	mul.f64 	%fd2278, %fd84, %fd1908;
	fma.rn.f64 	%fd2279, %fd81, %fd1906, %fd2278;
	st.local.v2.f64 	[%rd14+112], {%fd2277, %fd2279};
	mul.f64 	%fd2280, %fd85, %fd1902;
	fma.rn.f64 	%fd2281, %fd82, %fd1900, %fd2280;
	add.f64 	%fd2282, %fd2281, %fd2194;
	mul.f64 	%fd2283, %fd85, %fd1904;
	fma.rn.f64 	%fd2284, %fd82, %fd1902, %fd2283;
	add.f64 	%fd2285, %fd2284, %fd2197;
	st.local.v2.f64 	[%rd14+128], {%fd2282, %fd2285};
	mul.f64 	%fd2286, %fd85, %fd1906;
	fma.rn.f64 	%fd2287, %fd82, %fd1904, %fd2286;
	add.f64 	%fd2288, %fd2287, %fd2200;
	mul.f64 	%fd2289, %fd85, %fd1908;
	fma.rn.f64 	%fd2290, %fd82, %fd1906, %fd2289;
	add.f64 	%fd2291, %fd2290, %fd2203;
	st.local.v2.f64 	[%rd14+144], {%fd2288, %fd2291};
	mul.f64 	%fd2292, %fd86, %fd1902;
	fma.rn.f64 	%fd2293, %fd83, %fd1900, %fd2292;
	mul.f64 	%fd2294, %fd86, %fd1904;
	fma.rn.f64 	%fd2295, %fd83, %fd1902, %fd2294;
	st.local.v2.f64 	[%rd14+160], {%fd2293, %fd2295};
	mul.f64 	%fd2296, %fd86, %fd1906;
	fma.rn.f64 	%fd2297, %fd83, %fd1904, %fd2296;
	mul.f64 	%fd2298, %fd86, %fd1908;
	fma.rn.f64 	%fd2299, %fd83, %fd1906, %fd2298;
	st.local.v2.f64 	[%rd14+176], {%fd2297, %fd2299};
	mul.f64 	%fd2300, %fd84, %fd1918;
	fma.rn.f64 	%fd2301, %fd81, %fd1916, %fd2300;
	mul.f64 	%fd2302, %fd84, %fd1920;
	fma.rn.f64 	%fd2303, %fd81, %fd1918, %fd2302;
	st.local.v2.f64 	[%rd14+192], {%fd2301, %fd2303};
	mul.f64 	%fd2304, %fd84, %fd1922;
	fma.rn.f64 	%fd2305, %fd81, %fd1920, %fd2304;
	mul.f64 	%fd2306, %fd84, %fd1924;
	fma.rn.f64 	%fd2307, %fd81, %fd1922, %fd2306;
	st.local.v2.f64 	[%rd14+208], {%fd2305, %fd2307};
	mul.f64 	%fd2308, %fd85, %fd1918;
	fma.rn.f64 	%fd2309, %fd82, %fd1916, %fd2308;
	mul.f64 	%fd2310, %fd85, %fd1920;
	fma.rn.f64 	%fd2311, %fd82, %fd1918, %fd2310;
	st.local.v2.f64 	[%rd14+224], {%fd2309, %fd2311};
	mul.f64 	%fd2312, %fd85, %fd1922;
	fma.rn.f64 	%fd2313, %fd82, %fd1920, %fd2312;
	mul.f64 	%fd2314, %fd85, %fd1924;
	fma.rn.f64 	%fd2315, %fd82, %fd1922, %fd2314;
	st.local.v2.f64 	[%rd14+240], {%fd2313, %fd2315};
	mul.f64 	%fd2316, %fd86, %fd1918;
	fma.rn.f64 	%fd2317, %fd83, %fd1916, %fd2316;
	add.f64 	%fd2318, %fd2317, %fd2194;
	mul.f64 	%fd2319, %fd86, %fd1920;
	fma.rn.f64 	%fd2320, %fd83, %fd1918, %fd2319;
	add.f64 	%fd2321, %fd2320, %fd2197;
	st.local.v2.f64 	[%rd14+256], {%fd2318, %fd2321};
	mul.f64 	%fd2322, %fd86, %fd1922;
	fma.rn.f64 	%fd2323, %fd83, %fd1920, %fd2322;
	add.f64 	%fd2324, %fd2323, %fd2200;
	mul.f64 	%fd2325, %fd86, %fd1924;
	fma.rn.f64 	%fd2326, %fd83, %fd1922, %fd2325;
	add.f64 	%fd2327, %fd2326, %fd2203;
	st.local.v2.f64 	[%rd14+272], {%fd2324, %fd2327};
	mul.f64 	%fd139, %fd87, %fd2052;
	mul.f64 	%fd140, %fd87, %fd2053;
	mul.f64 	%fd141, %fd87, %fd2054;
	mul.f64 	%fd142, %fd87, %fd2058;
	mul.f64 	%fd143, %fd87, %fd2059;
	mul.f64 	%fd144, %fd87, %fd2060;
	mul.f64 	%fd2328, %fd93, %fd2181;
	sub.f64 	%fd2329, %fd96, %fd2328;
	mul.f64 	%fd145, %fd92, %fd2329;
	mul.f64 	%fd2330, %fd93, %fd2186;
	sub.f64 	%fd2331, %fd99, %fd2330;
	mul.f64 	%fd146, %fd92, %fd2331;
	mul.f64 	%fd2332, %fd93, %fd2191;
	sub.f64 	%fd2333, %fd102, %fd2332;
	mul.f64 	%fd147, %fd92, %fd2333;
	mul.f64 	%fd148, %fd87, %fd2064;
	mul.f64 	%fd149, %fd87, %fd2065;
	mul.f64 	%fd150, %fd87, %fd2066;
	mov.b32 	%r621, 0;
$L__BB0_14:
	mul.wide.u32 	%rd174, %r621, 8;
	add.s64 	%rd175, %rd1, %rd174;
	ld.local.f64 	%fd151, [%rd175];
	add.s64 	%rd176, %rd2, %rd174;
	ld.local.f64 	%fd152, [%rd176];
	mul.wide.u32 	%rd177, %r621, 216;
	add.s64 	%rd21, %rd15, %rd177;
	setp.ne.s32 	%p26, %r621, 0;
	@%p26 bra 	$L__BB0_16;
	mul.f64 	%fd2370, %fd152, %fd104;
	fma.rn.f64 	%fd2371, %fd151, %fd103, %fd2370;
	mul.f64 	%fd2372, %fd93, %fd95;
	sub.f64 	%fd2373, %fd94, %fd2372;
	fma.rn.f64 	%fd2374, %fd92, %fd2373, %fd2371;
	add.f64 	%fd2375, %fd2374, %fd139;
	st.local.f64 	[%rd21], %fd2375;
	mul.f64 	%fd2376, %fd152, %fd105;
	fma.rn.f64 	%fd2377, %fd151, %fd104, %fd2376;
	mul.f64 	%fd2378, %fd93, %fd96;
	sub.f64 	%fd2379, %fd95, %fd2378;
	fma.rn.f64 	%fd2380, %fd92, %fd2379, %fd2377;
	add.f64 	%fd2381, %fd2380, %fd140;
	st.local.f64 	[%rd21+8], %fd2381;
	mul.f64 	%fd2382, %fd152, %fd106;
	fma.rn.f64 	%fd2383, %fd151, %fd105, %fd2382;
	add.f64 	%fd2384, %fd2383, %fd145;
	add.f64 	%fd2385, %fd2384, %fd141;
	st.local.f64 	[%rd21+16], %fd2385;
	mul.f64 	%fd2386, %fd152, %fd108;
	fma.rn.f64 	%fd2387, %fd151, %fd107, %fd2386;
	mul.f64 	%fd2388, %fd93, %fd98;
	sub.f64 	%fd2389, %fd97, %fd2388;
	fma.rn.f64 	%fd2390, %fd92, %fd2389, %fd2387;
	st.local.f64 	[%rd21+24], %fd2390;
	mul.f64 	%fd2391, %fd152, %fd109;
	fma.rn.f64 	%fd2392, %fd151, %fd108, %fd2391;
	mul.f64 	%fd2393, %fd93, %fd99;
	sub.f64 	%fd2394, %fd98, %fd2393;
	fma.rn.f64 	%fd2395, %fd92, %fd2394, %fd2392;
	st.local.f64 	[%rd21+32], %fd2395;
	mul.f64 	%fd2396, %fd152, %fd110;
	fma.rn.f64 	%fd2397, %fd151, %fd109, %fd2396;
	add.f64 	%fd2398, %fd2397, %fd146;
	st.local.f64 	[%rd21+40], %fd2398;
	mul.f64 	%fd2399, %fd152, %fd112;
	fma.rn.f64 	%fd2400, %fd151, %fd111, %fd2399;
	mul.f64 	%fd2401, %fd93, %fd101;
	sub.f64 	%fd2402, %fd100, %fd2401;
	fma.rn.f64 	%fd2403, %fd92, %fd2402, %fd2400;
	st.local.f64 	[%rd21+48], %fd2403;
	mul.f64 	%fd2404, %fd152, %fd113;
	fma.rn.f64 	%fd2405, %fd151, %fd112, %fd2404;
	mul.f64 	%fd2406, %fd93, %fd102;
	sub.f64 	%fd2407, %fd101, %fd2406;
	fma.rn.f64 	%fd2408, %fd92, %fd2407, %fd2405;
	st.local.f64 	[%rd21+56], %fd2408;
	mul.f64 	%fd2409, %fd152, %fd114;
	fma.rn.f64 	%fd2410, %fd151, %fd113, %fd2409;
	add.f64 	%fd2411, %fd2410, %fd147;
	st.local.f64 	[%rd21+64], %fd2411;
	bra.uni 	$L__BB0_22;
$L__BB0_16:
	mul.f64 	%fd2334, %fd152, %fd104;
	fma.rn.f64 	%fd2335, %fd151, %fd103, %fd2334;
	st.local.f64 	[%rd21], %fd2335;
	mul.f64 	%fd2336, %fd152, %fd105;
	fma.rn.f64 	%fd2337, %fd151, %fd104, %fd2336;
	st.local.f64 	[%rd21+8], %fd2337;
	mul.f64 	%fd2338, %fd152, %fd106;
	fma.rn.f64 	%fd2339, %fd151, %fd105, %fd2338;
	st.local.f64 	[%rd21+16], %fd2339;
	setp.eq.s32 	%p27, %r621, 1;
	@%p27 bra 	$L__BB0_18;
	mul.f64 	%fd2340, %fd152, %fd108;
	fma.rn.f64 	%fd2341, %fd151, %fd107, %fd2340;
	st.local.f64 	[%rd21+24], %fd2341;
	mul.f64 	%fd2342, %fd152, %fd109;
	fma.rn.f64 	%fd2343, %fd151, %fd108, %fd2342;
	st.local.f64 	[%rd21+32], %fd2343;
	mul.f64 	%fd2344, %fd152, %fd110;
	fma.rn.f64 	%fd2345, %fd151, %fd109, %fd2344;
	st.local.f64 	[%rd21+40], %fd2345;
	bra.uni 	$L__BB0_19;
$L__BB0_18:
	mul.f64 	%fd2346, %fd152, %fd108;
	fma.rn.f64 	%fd2347, %fd151, %fd107, %fd2346;
	add.f64 	%fd2348, %fd2347, %fd139;
	st.local.f64 	[%rd21+24], %fd2348;
	mul.f64 	%fd2349, %fd152, %fd109;
	fma.rn.f64 	%fd2350, %fd151, %fd108, %fd2349;
	add.f64 	%fd2351, %fd2350, %fd140;
	st.local.f64 	[%rd21+32], %fd2351;
	mul.f64 	%fd2352, %fd152, %fd110;
	fma.rn.f64 	%fd2353, %fd151, %fd109, %fd2352;
	add.f64 	%fd2354, %fd2353, %fd141;
	st.local.f64 	[%rd21+40], %fd2354;
$L__BB0_19:
	setp.eq.s32 	%p28, %r621, 2;
	@%p28 bra 	$L__BB0_21;
	mul.f64 	%fd2355, %fd152, %fd112;
	fma.rn.f64 	%fd2356, %fd151, %fd111, %fd2355;
	st.local.f64 	[%rd21+48], %fd2356;
	mul.f64 	%fd2357, %fd152, %fd113;
	fma.rn.f64 	%fd2358, %fd151, %fd112, %fd2357;
	st.local.f64 	[%rd21+56], %fd2358;
	mul.f64 	%fd2359, %fd152, %fd114;
	fma.rn.f64 	%fd2360, %fd151, %fd113, %fd2359;
	st.local.f64 	[%rd21+64], %fd2360;
	bra.uni 	$L__BB0_22;
$L__BB0_21:
	mul.f64 	%fd2361, %fd152, %fd112;
	fma.rn.f64 	%fd2362, %fd151, %fd111, %fd2361;
	add.f64 	%fd2363, %fd2362, %fd139;
	st.local.f64 	[%rd21+48], %fd2363;
	mul.f64 	%fd2364, %fd152, %fd113;
	fma.rn.f64 	%fd2365, %fd151, %fd112, %fd2364;
	add.f64 	%fd2366, %fd2365, %fd140;
	st.local.f64 	[%rd21+56], %fd2366;
	mul.f64 	%fd2367, %fd152, %fd114;
	fma.rn.f64 	%fd2368, %fd151, %fd113, %fd2367;
	add.f64 	%fd2369, %fd2368, %fd141;
	st.local.f64 	[%rd21+64], %fd2369;
$L__BB0_22:
	setp.eq.s32 	%p29, %r621, 0;
	@%p29 bra 	$L__BB0_25;
	setp.eq.s32 	%p30, %r621, 1;
	@%p30 bra 	$L__BB0_29;
	mul.f64 	%fd2463, %fd152, %fd116;
	fma.rn.f64 	%fd2464, %fd151, %fd115, %fd2463;
	st.local.f64 	[%rd21+72], %fd2464;
	mul.f64 	%fd2465, %fd152, %fd117;
	fma.rn.f64 	%fd2466, %fd151, %fd116, %fd2465;
	st.local.f64 	[%rd21+80], %fd2466;
	mul.f64 	%fd2467, %fd152, %fd118;
	fma.rn.f64 	%fd2468, %fd151, %fd117, %fd2467;
	st.local.f64 	[%rd21+88], %fd2468;
	bra.uni 	$L__BB0_26;
$L__BB0_25:
	mul.f64 	%fd2412, %fd152, %fd116;
	fma.rn.f64 	%fd2413, %fd151, %fd115, %fd2412;
	add.f64 	%fd2414, %fd2413, %fd142;
	st.local.f64 	[%rd21+72], %fd2414;
	mul.f64 	%fd2415, %fd152, %fd117;
	fma.rn.f64 	%fd2416, %fd151, %fd116, %fd2415;
	add.f64 	%fd2417, %fd2416, %fd143;
	st.local.f64 	[%rd21+80], %fd2417;
	mul.f64 	%fd2418, %fd152, %fd118;
	fma.rn.f64 	%fd2419, %fd151, %fd117, %fd2418;
	add.f64 	%fd2420, %fd2419, %fd144;
	st.local.f64 	[%rd21+88], %fd2420;
$L__BB0_26:
	mul.f64 	%fd2469, %fd152, %fd120;
	fma.rn.f64 	%fd2470, %fd151, %fd119, %fd2469;
	st.local.f64 	[%rd21+96], %fd2470;
	mul.f64 	%fd2471, %fd152, %fd121;
	fma.rn.f64 	%fd2472, %fd151, %fd120, %fd2471;
	st.local.f64 	[%rd21+104], %fd2472;
	mul.f64 	%fd2473, %fd152, %fd122;
	fma.rn.f64 	%fd2474, %fd151, %fd121, %fd2473;
	st.local.f64 	[%rd21+112], %fd2474;
	setp.eq.s32 	%p31, %r621, 2;
	@%p31 bra 	$L__BB0_28;
	mul.f64 	%fd2475, %fd152, %fd124;
	fma.rn.f64 	%fd2476, %fd151, %fd123, %fd2475;
	st.local.f64 	[%rd21+120], %fd2476;
	mul.f64 	%fd2477, %fd152, %fd125;
	fma.rn.f64 	%fd2478, %fd151, %fd124, %fd2477;
	st.local.f64 	[%rd21+128], %fd2478;
	mul.f64 	%fd2479, %fd152, %fd126;
	fma.rn.f64 	%fd2480, %fd151, %fd125, %fd2479;
	st.local.f64 	[%rd21+136], %fd2480;
	bra.uni 	$L__BB0_30;
$L__BB0_28:
	mul.f64 	%fd2481, %fd152, %fd124;
	fma.rn.f64 	%fd2482, %fd151, %fd123, %fd2481;
	add.f64 	%fd2483, %fd2482, %fd142;
	st.local.f64 	[%rd21+120], %fd2483;
	mul.f64 	%fd2484, %fd152, %fd125;
	fma.rn.f64 	%fd2485, %fd151, %fd124, %fd2484;
	add.f64 	%fd2486, %fd2485, %fd143;
	st.local.f64 	[%rd21+128], %fd2486;
	mul.f64 	%fd2487, %fd152, %fd126;
	fma.rn.f64 	%fd2488, %fd151, %fd125, %fd2487;
	add.f64 	%fd2489, %fd2488, %fd144;
	st.local.f64 	[%rd21+136], %fd2489;
	bra.uni 	$L__BB0_30;
$L__BB0_29:
	mul.f64 	%fd2421, %fd152, %fd116;
	fma.rn.f64 	%fd2422, %fd151, %fd115, %fd2421;
	mul.f64 	%fd2423, %fd93, %fd95;
	sub.f64 	%fd2424, %fd94, %fd2423;
	fma.rn.f64 	%fd2425, %fd92, %fd2424, %fd2422;
	st.local.f64 	[%rd21+72], %fd2425;
	mul.f64 	%fd2426, %fd152, %fd117;
	fma.rn.f64 	%fd2427, %fd151, %fd116, %fd2426;
	mul.f64 	%fd2428, %fd93, %fd96;
	sub.f64 	%fd2429, %fd95, %fd2428;
	fma.rn.f64 	%fd2430, %fd92, %fd2429, %fd2427;
	st.local.f64 	[%rd21+80], %fd2430;
	mul.f64 	%fd2431, %fd152, %fd118;
	fma.rn.f64 	%fd2432, %fd151, %fd117, %fd2431;
	add.f64 	%fd2433, %fd2432, %fd145;
	st.local.f64 	[%rd21+88], %fd2433;
	mul.f64 	%fd2434, %fd152, %fd120;
	fma.rn.f64 	%fd2435, %fd151, %fd119, %fd2434;
	mul.f64 	%fd2436, %fd93, %fd98;
	sub.f64 	%fd2437, %fd97, %fd2436;
	fma.rn.f64 	%fd2438, %fd92, %fd2437, %fd2435;
	add.f64 	%fd2439, %fd2438, %fd142;
	st.local.f64 	[%rd21+96], %fd2439;
	mul.f64 	%fd2440, %fd152, %fd121;
	fma.rn.f64 	%fd2441, %fd151, %fd120, %fd2440;
	mul.f64 	%fd2442, %fd93, %fd99;
	sub.f64 	%fd2443, %fd98, %fd2442;
	fma.rn.f64 	%fd2444, %fd92, %fd2443, %fd2441;
	add.f64 	%fd2445, %fd2444, %fd143;
	st.local.f64 	[%rd21+104], %fd2445;
	mul.f64 	%fd2446, %fd152, %fd122;
	fma.rn.f64 	%fd2447, %fd151, %fd121, %fd2446;
	add.f64 	%fd2448, %fd2447, %fd146;
	add.f64 	%fd2449, %fd2448, %fd144;
	st.local.f64 	[%rd21+112], %fd2449;
	mul.f64 	%fd2450, %fd152, %fd124;
	fma.rn.f64 	%fd2451, %fd151, %fd123, %fd2450;
	mul.f64 	%fd2452, %fd93, %fd101;
	sub.f64 	%fd2453, %fd100, %fd2452;
	fma.rn.f64 	%fd2454, %fd92, %fd2453, %fd2451;
	st.local.f64 	[%rd21+120], %fd2454;
	mul.f64 	%fd2455, %fd152, %fd125;
	fma.rn.f64 	%fd2456, %fd151, %fd124, %fd2455;
	mul.f64 	%fd2457, %fd93, %fd102;
	sub.f64 	%fd2458, %fd101, %fd2457;
	fma.rn.f64 	%fd2459, %fd92, %fd2458, %fd2456;
	st.local.f64 	[%rd21+128], %fd2459;
	mul.f64 	%fd2460, %fd152, %fd126;
	fma.rn.f64 	%fd2461, %fd151, %fd125, %fd2460;
	add.f64 	%fd2462, %fd2461, %fd147;
	st.local.f64 	[%rd21+136], %fd2462;
$L__BB0_30:
	setp.eq.s32 	%p32, %r621, 0;
	@%p32 bra 	$L__BB0_33;
	setp.eq.s32 	%p33, %r621, 2;
	@%p33 bra 	$L__BB0_38;
	mul.f64 	%fd2541, %fd152, %fd128;
	fma.rn.f64 	%fd2542, %fd151, %fd127, %fd2541;
	st.local.f64 	[%rd21+144], %fd2542;
	mul.f64 	%fd2543, %fd152, %fd129;
	fma.rn.f64 	%fd2544, %fd151, %fd128, %fd2543;
	st.local.f64 	[%rd21+152], %fd2544;
	mul.f64 	%fd2545, %fd152, %fd130;
	fma.rn.f64 	%fd2546, %fd151, %fd129, %fd2545;
	st.local.f64 	[%rd21+160], %fd2546;
	bra.uni 	$L__BB0_34;
$L__BB0_33:
	mul.f64 	%fd2490, %fd152, %fd128;
	fma.rn.f64 	%fd2491, %fd151, %fd127, %fd2490;
	add.f64 	%fd2492, %fd2491, %fd148;
	st.local.f64 	[%rd21+144], %fd2492;
	mul.f64 	%fd2493, %fd152, %fd129;
	fma.rn.f64 	%fd2494, %fd151, %fd128, %fd2493;
	add.f64 	%fd2495, %fd2494, %fd149;
	st.local.f64 	[%rd21+152], %fd2495;
	mul.f64 	%fd2496, %fd152, %fd130;
	fma.rn.f64 	%fd2497, %fd151, %fd129, %fd2496;
	add.f64 	%fd2498, %fd2497, %fd150;
	st.local.f64 	[%rd21+160], %fd2498;
$L__BB0_34:
	setp.eq.s32 	%p34, %r621, 1;
	@%p34 bra 	$L__BB0_36;
	mul.f64 	%fd2547, %fd152, %fd132;
	fma.rn.f64 	%fd2548, %fd151, %fd131, %fd2547;
	st.local.f64 	[%rd21+168], %fd2548;
	mul.f64 	%fd2549, %fd152, %fd133;
	fma.rn.f64 	%fd2550, %fd151, %fd132, %fd2549;
	st.local.f64 	[%rd21+176], %fd2550;
	mul.f64 	%fd2551, %fd152, %fd134;
	fma.rn.f64 	%fd2552, %fd151, %fd133, %fd2551;
	st.local.f64 	[%rd21+184], %fd2552;
	bra.uni 	$L__BB0_37;
$L__BB0_36:
	mul.f64 	%fd2553, %fd152, %fd132;
	fma.rn.f64 	%fd2554, %fd151, %fd131, %fd2553;
	add.f64 	%fd2555, %fd2554, %fd148;
	st.local.f64 	[%rd21+168], %fd2555;
	mul.f64 	%fd2556, %fd152, %fd133;
	fma.rn.f64 	%fd2557, %fd151, %fd132, %fd2556;
	add.f64 	%fd2558, %fd2557, %fd149;
	st.local.f64 	[%rd21+176], %fd2558;
	mul.f64 	%fd2559, %fd152, %fd134;
	fma.rn.f64 	%fd2560, %fd151, %fd133, %fd2559;
	add.f64 	%fd2561, %fd2560, %fd150;
	st.local.f64 	[%rd21+184], %fd2561;
$L__BB0_37:
	mul.f64 	%fd2562, %fd152, %fd136;
	fma.rn.f64 	%fd2563, %fd151, %fd135, %fd2562;
	st.local.f64 	[%rd21+192], %fd2563;
	mul.f64 	%fd2564, %fd152, %fd137;
	fma.rn.f64 	%fd2565, %fd151, %fd136, %fd2564;
	st.local.f64 	[%rd21+200], %fd2565;
	mul.f64 	%fd2566, %fd152, %fd138;
	fma.rn.f64 	%fd2567, %fd151, %fd137, %fd2566;
	st.local.f64 	[%rd21+208], %fd2567;
	bra.uni 	$L__BB0_39;
$L__BB0_38:
	mul.f64 	%fd2499, %fd152, %fd128;
	fma.rn.f64 	%fd2500, %fd151, %fd127, %fd2499;
	mul.f64 	%fd2501, %fd93, %fd95;
	sub.f64 	%fd2502, %fd94, %fd2501;
	fma.rn.f64 	%fd2503, %fd92, %fd2502, %fd2500;
	st.local.f64 	[%rd21+144], %fd2503;
	mul.f64 	%fd2504, %fd152, %fd129;
	fma.rn.f64 	%fd2505, %fd151, %fd128, %fd2504;
	mul.f64 	%fd2506, %fd93, %fd96;
	sub.f64 	%fd2507, %fd95, %fd2506;
	fma.rn.f64 	%fd2508, %fd92, %fd2507, %fd2505;
	st.local.f64 	[%rd21+152], %fd2508;
	mul.f64 	%fd2509, %fd152, %fd130;
	fma.rn.f64 	%fd2510, %fd151, %fd129, %fd2509;
	add.f64 	%fd2511, %fd2510, %fd145;
	st.local.f64 	[%rd21+160], %fd2511;
	mul.f64 	%fd2512, %fd152, %fd132;
	fma.rn.f64 	%fd2513, %fd151, %fd131, %fd2512;
	mul.f64 	%fd2514, %fd93, %fd98;
	sub.f64 	%fd2515, %fd97, %fd2514;
	fma.rn.f64 	%fd2516, %fd92, %fd2515, %fd2513;
	st.local.f64 	[%rd21+168], %fd2516;
	mul.f64 	%fd2517, %fd152, %fd133;
	fma.rn.f64 	%fd2518, %fd151, %fd132, %fd2517;
	mul.f64 	%fd2519, %fd93, %fd99;
	sub.f64 	%fd2520, %fd98, %fd2519;
	fma.rn.f64 	%fd2521, %fd92, %fd2520, %fd2518;
	st.local.f64 	[%rd21+176], %fd2521;
	mul.f64 	%fd2522, %fd152, %fd134;
	fma.rn.f64 	%fd2523, %fd151, %fd133, %fd2522;
	add.f64 	%fd2524, %fd2523, %fd146;
	st.local.f64 	[%rd21+184], %fd2524;
	mul.f64 	%fd2525, %fd152, %fd136;
	fma.rn.f64 	%fd2526, %fd151, %fd135, %fd2525;
	mul.f64 	%fd2527, %fd93, %fd101;
	sub.f64 	%fd2528, %fd100, %fd2527;
	fma.rn.f64 	%fd2529, %fd92, %fd2528, %fd2526;
	add.f64 	%fd2530, %fd2529, %fd148;
	st.local.f64 	[%rd21+192], %fd2530;
	mul.f64 	%fd2531, %fd152, %fd137;
	fma.rn.f64 	%fd2532, %fd151, %fd136, %fd2531;
	mul.f64 	%fd2533, %fd93, %fd102;
	sub.f64 	%fd2534, %fd101, %fd2533;
	fma.rn.f64 	%fd2535, %fd92, %fd2534, %fd2532;
	add.f64 	%fd2536, %fd2535, %fd149;
	st.local.f64 	[%rd21+200], %fd2536;
	mul.f64 	%fd2537, %fd152, %fd138;
	fma.rn.f64 	%fd2538, %fd151, %fd137, %fd2537;
	add.f64 	%fd2539, %fd2538, %fd147;
	add.f64 	%fd2540, %fd2539, %fd150;
	st.local.f64 	[%rd21+208], %fd2540;
$L__BB0_39:
	add.s32 	%r621, %r621, 1;
	setp.ne.s32 	%p35, %r621, 3;
	@%p35 bra 	$L__BB0_14;
	add.s32 	%r13, %r1, -1;
	setp.lt.u32 	%p38, %r13, 3;
	selp.b32 	%r14, %r13, -1, %p38;
	add.s32 	%r15, %r2, -1;
	setp.lt.u32 	%p39, %r15, 3;
	selp.b32 	%r16, %r15, -1, %p39;
	setp.lt.s32 	%p40, %r1, 4;
	mov.b32 	%r623, 1;
	mov.b32 	%r622, 0;
	mov.pred 	%p1253, 0;
	mov.pred 	%p1252, -1;
	mov.pred 	%p1254, %p1253;
	mov.u32 	%r624, %r622;
	mov.u32 	%r625, %r622;
	mov.u32 	%r626, %r622;
	@%p40 bra 	$L__BB0_52;
	setp.gt.s32 	%p43, %r1, 6;
	@%p43 bra 	$L__BB0_45;
	setp.eq.s32 	%p47, %r1, 5;
	@%p47 bra 	$L__BB0_49;
	setp.eq.s32 	%p48, %r1, 6;
	mov.pred 	%p1254, %p1253;
	mov.u32 	%r624, %r622;
	mov.u32 	%r625, %r622;
	mov.u32 	%r626, %r622;
	@%p48 bra 	$L__BB0_44;
	bra.uni 	$L__BB0_52;
$L__BB0_44:
	mov.b32 	%r626, 2;
	mov.b32 	%r625, 1;
	mov.b32 	%r622, 0;
	mov.pred 	%p1254, %p1253;
	mov.u32 	%r623, %r622;
	mov.u32 	%r624, %r622;
	bra.uni 	$L__BB0_52;
$L__BB0_45:
	setp.eq.s32 	%p44, %r1, 7;
	@%p44 bra 	$L__BB0_50;
	setp.eq.s32 	%p45, %r1, 8;
	@%p45 bra 	$L__BB0_51;
	setp.eq.s32 	%p46, %r1, 9;
	mov.pred 	%p1254, %p1253;
	mov.u32 	%r624, %r622;
	mov.u32 	%r625, %r622;
	mov.u32 	%r626, %r622;
	@%p46 bra 	$L__BB0_48;
	bra.uni 	$L__BB0_52;
$L__BB0_48:
	mov.b32 	%r625, 1;
	mov.b32 	%r623, 0;
	mov.b32 	%r622, 2;
	mov.pred 	%p1254, -1;
	mov.pred 	%p1252, 0;
	mov.pred 	%p1253, %p1252;
	mov.u32 	%r624, %r623;
	mov.u32 	%r626, %r622;
	bra.uni 	$L__BB0_52;
$L__BB0_49:
	mov.b32 	%r624, 1;
	mov.b32 	%r622, 0;
	mov.pred 	%p1254, %p1253;
	mov.u32 	%r623, %r622;
	mov.u32 	%r625, %r622;
	mov.u32 	%r626, %r624;
	bra.uni 	$L__BB0_52;
$L__BB0_50:
	mov.b32 	%r623, 0;
	mov.b32 	%r622, 1;
	mov.pred 	%p1253, -1;
	mov.pred 	%p1252, 0;
	mov.pred 	%p1254, %p1252;
	mov.u32 	%r624, %r622;
	mov.u32 	%r625, %r623;
	mov.u32 	%r626, %r622;
	bra.uni 	$L__BB0_52;
$L__BB0_51:
	mov.b32 	%r626, 2;
	mov.b32 	%r623, 0;
	mov.b32 	%r622, 1;
	mov.pred 	%p1253, -1;
	mov.pred 	%p1252, 0;
	mov.pred 	%p1254, %p1252;
	mov.u32 	%r624, %r623;
	mov.u32 	%r625, %r622;
$L__BB0_52:
	setp.lt.s32 	%p61, %r2, 4;
	mov.b32 	%r628, 1;
	mov.b32 	%r627, 0;
	mov.pred 	%p1256, 0;
	mov.pred 	%p1255, -1;
	mov.pred 	%p1257, %p1256;
	mov.u32 	%r629, %r627;
	mov.u32 	%r630, %r627;
	mov.u32 	%r631, %r627;
	@%p61 bra 	$L__BB0_64;
	setp.gt.s32 	%p64, %r2, 6;
	@%p64 bra 	$L__BB0_57;
	setp.eq.s32 	%p68, %r2, 5;
	@%p68 bra 	$L__BB0_61;
	setp.eq.s32 	%p69, %r2, 6;
	mov.pred 	%p1257, %p1256;
	mov.u32 	%r629, %r627;
	mov.u32 	%r630, %r627;
	mov.u32 	%r631, %r627;
	@%p69 bra 	$L__BB0_56;
	bra.uni 	$L__BB0_64;
$L__BB0_56:
	mov.b32 	%r631, 2;
	mov.b32 	%r630, 1;
	mov.b32 	%r627, 0;
	mov.pred 	%p1257, %p1256;
	mov.u32 	%r628, %r627;
	mov.u32 	%r629, %r627;
	bra.uni 	$L__BB0_64;
$L__BB0_57:
	setp.eq.s32 	%p65, %r2, 7;
	@%p65 bra 	$L__BB0_62;
	setp.eq.s32 	%p66, %r2, 8;
	@%p66 bra 	$L__BB0_63;
	setp.eq.s32 	%p67, %r2, 9;
	mov.pred 	%p1257, %p1256;
	mov.u32 	%r629, %r627;
	mov.u32 	%r630, %r627;
	mov.u32 	%r631, %r627;
	@%p67 bra 	$L__BB0_60;
	bra.uni 	$L__BB0_64;
$L__BB0_60:
	mov.b32 	%r630, 1;
	mov.b32 	%r628, 0;
	mov.b32 	%r627, 2;
	mov.pred 	%p1257, -1;
	mov.pred 	%p1255, 0;
	mov.pred 	%p1256, %p1255;
	mov.u32 	%r629, %r628;
	mov.u32 	%r631, %r627;
	bra.uni 	$L__BB0_64;
$L__BB0_61:
	mov.b32 	%r629, 1;
	mov.b32 	%r627, 0;
	mov.pred 	%p1257, %p1256;
	mov.u32 	%r628, %r627;
	mov.u32 	%r630, %r627;
	mov.u32 	%r631, %r629;
	bra.uni 	$L__BB0_64;
$L__BB0_62:
	mov.b32 	%r628, 0;
	mov.b32 	%r627, 1;
	mov.pred 	%p1256, -1;
	mov.pred 	%p1255, 0;
	mov.pred 	%p1257, %p1255;
	mov.u32 	%r629, %r627;
	mov.u32 	%r630, %r628;
	mov.u32 	%r631, %r627;
	bra.uni 	$L__BB0_64;
$L__BB0_63:
	mov.b32 	%r631, 2;
	mov.b32 	%r628, 0;
	mov.b32 	%r627, 1;
	mov.pred 	%p1256, -1;
	mov.pred 	%p1255, 0;
	mov.pred 	%p1257, %p1255;
	mov.u32 	%r629, %r628;
	mov.u32 	%r630, %r627;
$L__BB0_64:
	setp.gt.s32 	%p80, %r1, 3;
	setp.lt.u32 	%p81, %r15, 3;
	and.pred  	%p7, %p80, %p81;
	mov.f64 	%fd183, 0d0000000000000000;
	not.pred 	%p82, %p7;
	mov.f64 	%fd184, %fd183;
	mov.f64 	%fd185, %fd183;
	mov.f64 	%fd3472, %fd183;
	@%p82 bra 	$L__BB0_82;
	cvt.u64.u32 	%rd22, %r622;
	mul.wide.u32 	%rd178, %r622, 8;
	add.s64 	%rd179, %rd1, %rd178;
	ld.local.f64 	%fd153, [%rd179];
	cvt.u64.u32 	%rd23, %r626;
	mul.wide.u32 	%rd180, %r626, 168;
	add.s64 	%rd181, %rd8, %rd180;
	mul.wide.u32 	%rd182, %r15, 56;
	add.s64 	%rd24, %rd181, %rd182;
	add.s64 	%rd183, %rd2, %rd178;
	ld.local.f64 	%fd154, [%rd183];
	setp.ne.s32 	%p83, %r622, %r626;
	mul.wide.u32 	%rd184, %r15, 64;
	add.s64 	%rd25, %rd7, %rd184;
	mul.wide.u32 	%rd185, %r15, 8;
	add.s64 	%rd186, %rd3, %rd185;
	ld.local.f64 	%fd155, [%rd186];
	ld.local.f64 	%fd2569, [%rd24];
	ld.local.f64 	%fd156, [%rd24+8];
	mul.f64 	%fd2570, %fd154, %fd156;
	fma.rn.f64 	%fd3462, %fd153, %fd2569, %fd2570;
	@%p83 bra 	$L__BB0_67;
	ld.local.v2.f64 	{%fd2571, %fd2572}, [%rd25];
	mul.f64 	%fd2573, %fd93, %fd2572;
	sub.f64 	%fd2574, %fd2571, %fd2573;
	fma.rn.f64 	%fd3462, %fd92, %fd2574, %fd3462;
$L__BB0_67:
	shl.b64 	%rd187, %rd23, 6;
	add.s64 	%rd26, %rd7, %rd187;
	setp.ne.s32 	%p84, %r622, %r15;
	@%p84 bra 	$L__BB0_69;
	ld.local.v2.f64 	{%fd2575, %fd2576}, [%rd26];
	mul.f64 	%fd2577, %fd93, %fd2576;
	sub.f64 	%fd2578, %fd2575, %fd2577;
	fma.rn.f64 	%fd3462, %fd92, %fd2578, %fd3462;
$L__BB0_69:
	mad.lo.s64 	%rd188, %rd22, 168, %rd8;
	mad.lo.s64 	%rd27, %rd23, 56, %rd188;
	setp.ne.s32 	%p85, %r622, %r626;
	ld.local.f64 	%fd2579, [%rd27];
	fma.rn.f64 	%fd183, %fd155, %fd2579, %fd3462;
	ld.local.f64 	%fd163, [%rd24+16];
	mul.f64 	%fd2580, %fd154, %fd163;
	fma.rn.f64 	%fd3464, %fd153, %fd156, %fd2580;
	@%p85 bra 	$L__BB0_71;
	ld.local.f64 	%fd2581, [%rd25+8];
	ld.local.f64 	%fd2582, [%rd25+16];
	mul.f64 	%fd2583, %fd93, %fd2582;
	sub.f64 	%fd2584, %fd2581, %fd2583;
	fma.rn.f64 	%fd3464, %fd92, %fd2584, %fd3464;
$L__BB0_71:
	setp.ne.s32 	%p86, %r622, %r15;
	@%p86 bra 	$L__BB0_73;
	ld.local.f64 	%fd2585, [%rd26+8];
	ld.local.f64 	%fd2586, [%rd26+16];
	mul.f64 	%fd2587, %fd93, %fd2586;
	sub.f64 	%fd2588, %fd2585, %fd2587;
	fma.rn.f64 	%fd3464, %fd92, %fd2588, %fd3464;
$L__BB0_73:
	setp.ne.s32 	%p87, %r622, %r626;
	ld.local.f64 	%fd2589, [%rd27+8];
	fma.rn.f64 	%fd184, %fd155, %fd2589, %fd3464;
	ld.local.f64 	%fd170, [%rd24+24];
	mul.f64 	%fd2590, %fd154, %fd170;
	fma.rn.f64 	%fd3466, %fd153, %fd163, %fd2590;
	@%p87 bra 	$L__BB0_75;
	ld.local.v2.f64 	{%fd2591, %fd2592}, [%rd25+16];
	mul.f64 	%fd2593, %fd93, %fd2592;
	sub.f64 	%fd2594, %fd2591, %fd2593;
	fma.rn.f64 	%fd3466, %fd92, %fd2594, %fd3466;
$L__BB0_75:
	setp.ne.s32 	%p88, %r622, %r15;
	@%p88 bra 	$L__BB0_77;
	ld.local.v2.f64 	{%fd2595, %fd2596}, [%rd26+16];
	mul.f64 	%fd2597, %fd93, %fd2596;
	sub.f64 	%fd2598, %fd2595, %fd2597;
	fma.rn.f64 	%fd3466, %fd92, %fd2598, %fd3466;
$L__BB0_77:
	setp.ne.s32 	%p89, %r622, %r626;
	ld.local.f64 	%fd2599, [%rd27+16];
	fma.rn.f64 	%fd185, %fd155, %fd2599, %fd3466;
	ld.local.f64 	%fd2600, [%rd24+32];
	mul.f64 	%fd2601, %fd154, %fd2600;
	fma.rn.f64 	%fd3468, %fd153, %fd170, %fd2601;
	@%p89 bra 	$L__BB0_79;
	ld.local.f64 	%fd2602, [%rd25+24];
	ld.local.f64 	%fd2603, [%rd25+32];
	mul.f64 	%fd2604, %fd93, %fd2603;
	sub.f64 	%fd2605, %fd2602, %fd2604;
	fma.rn.f64 	%fd3468, %fd92, %fd2605, %fd3468;
$L__BB0_79:
	setp.ne.s32 	%p90, %r622, %r15;
	@%p90 bra 	$L__BB0_81;
	ld.local.f64 	%fd2606, [%rd26+24];
	ld.local.f64 	%fd2607, [%rd26+32];
	mul.f64 	%fd2608, %fd93, %fd2607;
	sub.f64 	%fd2609, %fd2606, %fd2608;
	fma.rn.f64 	%fd3468, %fd92, %fd2609, %fd3468;
$L__BB0_81:
	ld.local.f64 	%fd2610, [%rd27+24];
	fma.rn.f64 	%fd3472, %fd155, %fd2610, %fd3468;
$L__BB0_82:
	setp.gt.s32 	%p91, %r2, 3;
	setp.lt.u32 	%p92, %r13, 3;
	and.pred  	%p8, %p92, %p91;
	mov.f64 	%fd217, 0d0000000000000000;
	not.pred 	%p93, %p8;
	mov.f64 	%fd218, %fd217;
	mov.f64 	%fd219, %fd217;
	mov.f64 	%fd3484, %fd217;
	@%p93 bra 	$L__BB0_100;
	max.u32 	%r27, %r631, %r13;
	min.u32 	%r28, %r631, %r13;
	cvt.u64.u32 	%rd28, %r627;
	mul.wide.u32 	%rd189, %r627, 8;
	add.s64 	%rd190, %rd1, %rd189;
	ld.local.f64 	%fd187, [%rd190];
	mul.wide.u32 	%rd191, %r27, 168;
	add.s64 	%rd192, %rd8, %rd191;
	mul.wide.u32 	%rd193, %r28, 56;
	add.s64 	%rd29, %rd192, %rd193;
	add.s64 	%rd194, %rd2, %rd189;
	ld.local.f64 	%fd188, [%rd194];
	setp.ne.s32 	%p94, %r627, %r27;
	mul.wide.u32 	%rd195, %r28, 64;
	add.s64 	%rd30, %rd7, %rd195;
	mul.wide.u32 	%rd196, %r27, 64;
	add.s64 	%rd31, %rd7, %rd196;
	mul.wide.u32 	%rd197, %r13, 8;
	add.s64 	%rd198, %rd3, %rd197;
	ld.local.f64 	%fd189, [%rd198];
	mul.wide.u32 	%rd199, %r627, 168;
	add.s64 	%rd32, %rd8, %rd199;
	ld.local.f64 	%fd2612, [%rd29];
	ld.local.f64 	%fd190, [%rd29+8];
	mul.f64 	%fd2613, %fd188, %fd190;
	fma.rn.f64 	%fd3474, %fd187, %fd2612, %fd2613;
	@%p94 bra 	$L__BB0_85;
	ld.local.v2.f64 	{%fd2614, %fd2615}, [%rd30];
	mul.f64 	%fd2616, %fd93, %fd2615;
	sub.f64 	%fd2617, %fd2614, %fd2616;
	fma.rn.f64 	%fd3474, %fd92, %fd2617, %fd3474;
$L__BB0_85:
	setp.ne.s32 	%p95, %r627, %r28;
	@%p95 bra 	$L__BB0_87;
	ld.local.v2.f64 	{%fd2618, %fd2619}, [%rd31];
	mul.f64 	%fd2620, %fd93, %fd2619;
	sub.f64 	%fd2621, %fd2618, %fd2620;
	fma.rn.f64 	%fd3474, %fd92, %fd2621, %fd3474;
$L__BB0_87:
	mul.wide.u32 	%rd200, %r631, 56;
	add.s64 	%rd33, %rd32, %rd200;
	mad.lo.s64 	%rd201, %rd28, 144, %rd10;
	mul.wide.u32 	%rd202, %r631, 48;
	add.s64 	%rd34, %rd201, %rd202;
	setp.ne.s32 	%p96, %r627, %r27;
	ld.local.f64 	%fd2622, [%rd33];
	fma.rn.f64 	%fd2623, %fd189, %fd2622, %fd3474;
	ld.local.f64 	%fd2624, [%rd34];
	fma.rn.f64 	%fd219, %fd189, %fd2624, %fd2623;
	ld.local.f64 	%fd197, [%rd29+16];
	mul.f64 	%fd2625, %fd188, %fd197;
	fma.rn.f64 	%fd3476, %fd187, %fd190, %fd2625;
	@%p96 bra 	$L__BB0_89;
	ld.local.f64 	%fd2626, [%rd30+8];
	ld.local.f64 	%fd2627, [%rd30+16];
	mul.f64 	%fd2628, %fd93, %fd2627;
	sub.f64 	%fd2629, %fd2626, %fd2628;
	fma.rn.f64 	%fd3476, %fd92, %fd2629, %fd3476;
$L__BB0_89:
	setp.ne.s32 	%p97, %r627, %r28;
	@%p97 bra 	$L__BB0_91;
	ld.local.f64 	%fd2630, [%rd31+8];
	ld.local.f64 	%fd2631, [%rd31+16];
	mul.f64 	%fd2632, %fd93, %fd2631;
	sub.f64 	%fd2633, %fd2630, %fd2632;
	fma.rn.f64 	%fd3476, %fd92, %fd2633, %fd3476;
$L__BB0_91:
	setp.ne.s32 	%p98, %r627, %r27;
	ld.local.f64 	%fd2634, [%rd33+8];
	fma.rn.f64 	%fd2635, %fd189, %fd2634, %fd3476;
	ld.local.f64 	%fd2636, [%rd34+8];
	fma.rn.f64 	%fd218, %fd189, %fd2636, %fd2635;
	ld.local.f64 	%fd204, [%rd29+24];
	mul.f64 	%fd2637, %fd188, %fd204;
	fma.rn.f64 	%fd3478, %fd187, %fd197, %fd2637;
	@%p98 bra 	$L__BB0_93;
	ld.local.v2.f64 	{%fd2638, %fd2639}, [%rd30+16];
	mul.f64 	%fd2640, %fd93, %fd2639;
	sub.f64 	%fd2641, %fd2638, %fd2640;
	fma.rn.f64 	%fd3478, %fd92, %fd2641, %fd3478;
$L__BB0_93:
	setp.ne.s32 	%p99, %r627, %r28;
	@%p99 bra 	$L__BB0_95;
	ld.local.v2.f64 	{%fd2642, %fd2643}, [%rd31+16];
	mul.f64 	%fd2644, %fd93, %fd2643;
	sub.f64 	%fd2645, %fd2642, %fd2644;
	fma.rn.f64 	%fd3478, %fd92, %fd2645, %fd3478;
$L__BB0_95:
	setp.ne.s32 	%p100, %r627, %r27;
	ld.local.f64 	%fd2646, [%rd33+16];
	fma.rn.f64 	%fd2647, %fd189, %fd2646, %fd3478;
	ld.local.f64 	%fd2648, [%rd34+16];
	fma.rn.f64 	%fd217, %fd189, %fd2648, %fd2647;
	ld.local.f64 	%fd2649, [%rd29+32];
	mul.f64 	%fd2650, %fd188, %fd2649;
	fma.rn.f64 	%fd3480, %fd187, %fd204, %fd2650;
	@%p100 bra 	$L__BB0_97;
	ld.local.f64 	%fd2651, [%rd30+24];
	ld.local.f64 	%fd2652, [%rd30+32];
	mul.f64 	%fd2653, %fd93, %fd2652;
	sub.f64 	%fd2654, %fd2651, %fd2653;
	fma.rn.f64 	%fd3480, %fd92, %fd2654, %fd3480;
$L__BB0_97:
	setp.ne.s32 	%p101, %r627, %r28;
	@%p101 bra 	$L__BB0_99;
	ld.local.f64 	%fd2655, [%rd31+24];
	ld.local.f64 	%fd2656, [%rd31+32];
	mul.f64 	%fd2657, %fd93, %fd2656;
	sub.f64 	%fd2658, %fd2655, %fd2657;
	fma.rn.f64 	%fd3480, %fd92, %fd2658, %fd3480;
$L__BB0_99:
	ld.local.f64 	%fd2659, [%rd33+24];
	fma.rn.f64 	%fd2660, %fd189, %fd2659, %fd3480;
	ld.local.f64 	%fd2661, [%rd34+24];
	fma.rn.f64 	%fd3484, %fd189, %fd2661, %fd2660;
$L__BB0_100:
	mov.f64 	%fd3513, 0d0000000000000000;
	min.s32 	%r269, %r1, %r2;
	setp.lt.s32 	%p102, %r269, 4;
	mov.f64 	%fd311, %fd3513;
	mov.f64 	%fd312, %fd3513;
	mov.f64 	%fd313, %fd3513;
	@%p102 bra 	$L__BB0_158;
	cvt.u64.u32 	%rd35, %r622;
	mul.wide.u32 	%rd203, %r622, 8;
	add.s64 	%rd204, %rd1, %rd203;
	ld.local.f64 	%fd221, [%rd204];
	cvt.u64.u32 	%rd36, %r626;
	mul.wide.u32 	%rd205, %r626, 168;
	add.s64 	%rd37, %rd8, %rd205;
	cvt.u64.u32 	%rd38, %r627;
	mul.wide.u32 	%rd206, %r627, 56;
	add.s64 	%rd39, %rd37, %rd206;
	add.s64 	%rd207, %rd2, %rd203;
	ld.local.f64 	%fd222, [%rd207];
	setp.ne.s32 	%p103, %r622, %r626;
	mul.wide.u32 	%rd208, %r627, 64;
	add.s64 	%rd40, %rd7, %rd208;
	mul.wide.u32 	%rd209, %r626, 8;
	add.s64 	%rd210, %rd1, %rd209;
	ld.local.f64 	%fd223, [%rd210];
	cvt.u64.u32 	%rd41, %r631;
	add.s64 	%rd211, %rd2, %rd209;
	ld.local.f64 	%fd224, [%rd211];
	mul.wide.u32 	%rd212, %r631, 8;
	add.s64 	%rd213, %rd3, %rd212;
	ld.local.f64 	%fd225, [%rd213];
	mul.wide.u32 	%rd214, %r627, 8;
	add.s64 	%rd215, %rd3, %rd214;
	ld.local.f64 	%fd226, [%rd215];
	ld.local.f64 	%fd227, [%rd39];
	ld.local.f64 	%fd228, [%rd39+8];
	mul.f64 	%fd2663, %fd222, %fd228;
	fma.rn.f64 	%fd3486, %fd221, %fd227, %fd2663;
	@%p103 bra 	$L__BB0_103;
	ld.local.v2.f64 	{%fd2664, %fd2665}, [%rd40];
	mul.f64 	%fd2666, %fd93, %fd2665;
	sub.f64 	%fd2667, %fd2664, %fd2666;
	fma.rn.f64 	%fd3486, %fd92, %fd2667, %fd3486;
$L__BB0_103:
	shl.b64 	%rd216, %rd36, 6;
	add.s64 	%rd42, %rd7, %rd216;
	setp.ne.s32 	%p104, %r622, %r627;
	@%p104 bra 	$L__BB0_105;
	ld.local.v2.f64 	{%fd2668, %fd2669}, [%rd42];
	mul.f64 	%fd2670, %fd93, %fd2669;
	sub.f64 	%fd2671, %fd2668, %fd2670;
	fma.rn.f64 	%fd3486, %fd92, %fd2671, %fd3486;
$L__BB0_105:
	mad.lo.s64 	%rd217, %rd38, 168, %rd8;
	mad.lo.s64 	%rd43, %rd41, 56, %rd217;
	shl.b64 	%rd218, %rd41, 6;
	add.s64 	%rd44, %rd7, %rd218;
	setp.ne.s32 	%p105, %r626, %r627;
	ld.local.f64 	%fd234, [%rd43];
	ld.local.f64 	%fd235, [%rd43+8];
	mul.f64 	%fd2672, %fd224, %fd235;
	fma.rn.f64 	%fd3488, %fd223, %fd234, %fd2672;
	@%p105 bra 	$L__BB0_107;
	ld.local.v2.f64 	{%fd2673, %fd2674}, [%rd44];
	mul.f64 	%fd2675, %fd93, %fd2674;
	sub.f64 	%fd2676, %fd2673, %fd2675;
	fma.rn.f64 	%fd3488, %fd92, %fd2676, %fd3488;
$L__BB0_107:
	setp.ne.s32 	%p106, %r626, %r631;
	@%p106 bra 	$L__BB0_109;
	ld.local.v2.f64 	{%fd2677, %fd2678}, [%rd40];
	mul.f64 	%fd2679, %fd93, %fd2678;
	sub.f64 	%fd2680, %fd2677, %fd2679;
	fma.rn.f64 	%fd3488, %fd92, %fd2680, %fd3488;
$L__BB0_109:
	setp.ne.s32 	%p107, %r626, %r627;
	ld.local.f64 	%fd241, [%rd43+16];
	mul.f64 	%fd2681, %fd224, %fd241;
	fma.rn.f64 	%fd3495, %fd223, %fd235, %fd2681;
	mov.f64 	%fd3490, %fd3495;
	@%p107 bra 	$L__BB0_111;
	ld.local.f64 	%fd2682, [%rd44+8];
	ld.local.f64 	%fd2683, [%rd44+16];
	mul.f64 	%fd2684, %fd93, %fd2683;
	sub.f64 	%fd2685, %fd2682, %fd2684;
	fma.rn.f64 	%fd3490, %fd92, %fd2685, %fd3495;
$L__BB0_111:
	setp.ne.s32 	%p108, %r626, %r631;
	@%p108 bra 	$L__BB0_113;
	ld.local.f64 	%fd2686, [%rd40+8];
	ld.local.f64 	%fd2687, [%rd40+16];
	mul.f64 	%fd2688, %fd93, %fd2687;
	sub.f64 	%fd2689, %fd2686, %fd2688;
	fma.rn.f64 	%fd3490, %fd92, %fd2689, %fd3490;
$L__BB0_113:
	mad.lo.s64 	%rd45, %rd41, 56, %rd37;
	setp.ne.s32 	%p109, %r622, %r627;
	setp.eq.s32 	%p110, %r622, %r626;
	mul.f64 	%fd2690, %fd3490, %fd222;
	fma.rn.f64 	%fd2691, %fd3488, %fd221, %fd2690;
	mul.f64 	%fd2692, %fd93, %fd235;
	sub.f64 	%fd2693, %fd234, %fd2692;
	fma.rn.f64 	%fd2694, %fd92, %fd2693, %fd2691;
	selp.f64 	%fd3491, %fd2694, %fd2691, %p110;
	@%p109 bra 	$L__BB0_115;
	ld.local.f64 	%fd2695, [%rd45];
	ld.local.f64 	%fd2696, [%rd45+8];
	mul.f64 	%fd2697, %fd93, %fd2696;
	sub.f64 	%fd2698, %fd2695, %fd2697;
	fma.rn.f64 	%fd3491, %fd92, %fd2698, %fd3491;
$L__BB0_115:
	mad.lo.s64 	%rd219, %rd35, 168, %rd8;
	mad.lo.s64 	%rd46, %rd36, 56, %rd219;
	setp.eq.s32 	%p111, %r622, %r631;
	setp.ne.s32 	%p112, %r622, %r626;
	mul.f64 	%fd2699, %fd93, %fd228;
	sub.f64 	%fd2700, %fd227, %fd2699;
	fma.rn.f64 	%fd2701, %fd92, %fd2700, %fd3491;
	selp.f64 	%fd2702, %fd2701, %fd3491, %p111;
	fma.rn.f64 	%fd2703, %fd3486, %fd225, %fd2702;
	ld.local.f64 	%fd2704, [%rd46];
	fma.rn.f64 	%fd2705, %fd226, %fd2704, %fd3486;
	fma.rn.f64 	%fd313, %fd225, %fd2705, %fd2703;
	ld.local.f64 	%fd251, [%rd39+16];
	mul.f64 	%fd2706, %fd222, %fd251;
	fma.rn.f64 	%fd3493, %fd221, %fd228, %fd2706;
	@%p112 bra 	$L__BB0_117;
	ld.local.f64 	%fd2707, [%rd40+8];
	ld.local.f64 	%fd2708, [%rd40+16];
	mul.f64 	%fd2709, %fd93, %fd2708;
	sub.f64 	%fd2710, %fd2707, %fd2709;
	fma.rn.f64 	%fd3493, %fd92, %fd2710, %fd3493;
$L__BB0_117:
	setp.ne.s32 	%p113, %r622, %r627;
	@%p113 bra 	$L__BB0_119;
	ld.local.f64 	%fd2711, [%rd42+8];
	ld.local.f64 	%fd2712, [%rd42+16];
	mul.f64 	%fd2713, %fd93, %fd2712;
	sub.f64 	%fd2714, %fd2711, %fd2713;
	fma.rn.f64 	%fd3493, %fd92, %fd2714, %fd3493;
$L__BB0_119:
	setp.ne.s32 	%p114, %r626, %r627;
	@%p114 bra 	$L__BB0_121;
	ld.local.f64 	%fd2715, [%rd44+8];
	ld.local.f64 	%fd2716, [%rd44+16];
	mul.f64 	%fd2717, %fd93, %fd2716;
	sub.f64 	%fd2718, %fd2715, %fd2717;
	fma.rn.f64 	%fd3495, %fd92, %fd2718, %fd3495;
$L__BB0_121:
	setp.ne.s32 	%p115, %r626, %r631;
	@%p115 bra 	$L__BB0_123;
	ld.local.f64 	%fd2719, [%rd40+8];
	ld.local.f64 	%fd2720, [%rd40+16];
	mul.f64 	%fd2721, %fd93, %fd2720;
	sub.f64 	%fd2722, %fd2719, %fd2721;
	fma.rn.f64 	%fd3495, %fd92, %fd2722, %fd3495;
$L__BB0_123:
	setp.ne.s32 	%p116, %r626, %r627;
	ld.local.f64 	%fd261, [%rd43+24];
	mul.f64 	%fd2723, %fd224, %fd261;
	fma.rn.f64 	%fd3502, %fd223, %fd241, %fd2723;
	mov.f64 	%fd3497, %fd3502;
	@%p116 bra 	$L__BB0_125;
	ld.local.v2.f64 	{%fd2724, %fd2725}, [%rd44+16];
	mul.f64 	%fd2726, %fd93, %fd2725;
	sub.f64 	%fd2727, %fd2724, %fd2726;
	fma.rn.f64 	%fd3497, %fd92, %fd2727, %fd3502;
$L__BB0_125:
	setp.ne.s32 	%p117, %r626, %r631;
	@%p117 bra 	$L__BB0_127;
	ld.local.v2.f64 	{%fd2728, %fd2729}, [%rd40+16];
	mul.f64 	%fd2730, %fd93, %fd2729;
	sub.f64 	%fd2731, %fd2728, %fd2730;
	fma.rn.f64 	%fd3497, %fd92, %fd2731, %fd3497;
$L__BB0_127:
	setp.ne.s32 	%p118, %r622, %r627;
	setp.eq.s32 	%p119, %r622, %r626;
	mul.f64 	%fd2732, %fd3497, %fd222;
	fma.rn.f64 	%fd2733, %fd3495, %fd221, %fd2732;
	mul.f64 	%fd2734, %fd93, %fd241;
	sub.f64 	%fd2735, %fd235, %fd2734;
	fma.rn.f64 	%fd2736, %fd92, %fd2735, %fd2733;
	selp.f64 	%fd3498, %fd2736, %fd2733, %p119;
	@%p118 bra 	$L__BB0_129;
	ld.local.f64 	%fd2737, [%rd45+8];
	ld.local.f64 	%fd2738, [%rd45+16];
	mul.f64 	%fd2739, %fd93, %fd2738;
	sub.f64 	%fd2740, %fd2737, %fd2739;
	fma.rn.f64 	%fd3498, %fd92, %fd2740, %fd3498;
$L__BB0_129:
	setp.eq.s32 	%p120, %r622, %r631;
	setp.ne.s32 	%p121, %r622, %r626;
	mul.f64 	%fd2741, %fd93, %fd251;
	sub.f64 	%fd2742, %fd228, %fd2741;
	fma.rn.f64 	%fd2743, %fd92, %fd2742, %fd3498;
	selp.f64 	%fd2744, %fd2743, %fd3498, %p120;
	fma.rn.f64 	%fd2745, %fd3493, %fd225, %fd2744;
	ld.local.f64 	%fd2746, [%rd46+8];
	fma.rn.f64 	%fd2747, %fd226, %fd2746, %fd3493;
	fma.rn.f64 	%fd312, %fd225, %fd2747, %fd2745;
	ld.local.f64 	%fd271, [%rd39+24];
	mul.f64 	%fd2748, %fd222, %fd271;
	fma.rn.f64 	%fd3500, %fd221, %fd251, %fd2748;
	@%p121 bra 	$L__BB0_131;
	ld.local.v2.f64 	{%fd2749, %fd2750}, [%rd40+16];
	mul.f64 	%fd2751, %fd93, %fd2750;
	sub.f64 	%fd2752, %fd2749, %fd2751;
	fma.rn.f64 	%fd3500, %fd92, %fd2752, %fd3500;
$L__BB0_131:
	setp.ne.s32 	%p122, %r622, %r627;
	@%p122 bra 	$L__BB0_133;
	ld.local.v2.f64 	{%fd2753, %fd2754}, [%rd42+16];
	mul.f64 	%fd2755, %fd93, %fd2754;
	sub.f64 	%fd2756, %fd2753, %fd2755;
	fma.rn.f64 	%fd3500, %fd92, %fd2756, %fd3500;
$L__BB0_133:
	setp.ne.s32 	%p123, %r626, %r627;
	@%p123 bra 	$L__BB0_135;
	ld.local.v2.f64 	{%fd2757, %fd2758}, [%rd44+16];
	mul.f64 	%fd2759, %fd93, %fd2758;
	sub.f64 	%fd2760, %fd2757, %fd2759;
	fma.rn.f64 	%fd3502, %fd92, %fd2760, %fd3502;
$L__BB0_135:
	setp.ne.s32 	%p124, %r626, %r631;
	@%p124 bra 	$L__BB0_137;
	ld.local.v2.f64 	{%fd2761, %fd2762}, [%rd40+16];
	mul.f64 	%fd2763, %fd93, %fd2762;
	sub.f64 	%fd2764, %fd2761, %fd2763;
	fma.rn.f64 	%fd3502, %fd92, %fd2764, %fd3502;
$L__BB0_137:
	setp.ne.s32 	%p125, %r626, %r627;
	ld.local.f64 	%fd281, [%rd43+32];
	mul.f64 	%fd2765, %fd224, %fd281;
	fma.rn.f64 	%fd3509, %fd223, %fd261, %fd2765;
	mov.f64 	%fd3504, %fd3509;
	@%p125 bra 	$L__BB0_139;
	ld.local.f64 	%fd2766, [%rd44+24];
	ld.local.f64 	%fd2767, [%rd44+32];
	mul.f64 	%fd2768, %fd93, %fd2767;
	sub.f64 	%fd2769, %fd2766, %fd2768;
	fma.rn.f64 	%fd3504, %fd92, %fd2769, %fd3509;
$L__BB0_139:
	setp.ne.s32 	%p126, %r626, %r631;
	@%p126 bra 	$L__BB0_141;
	ld.local.f64 	%fd2770, [%rd40+24];
	ld.local.f64 	%fd2771, [%rd40+32];
	mul.f64 	%fd2772, %fd93, %fd2771;
	sub.f64 	%fd2773, %fd2770, %fd2772;
	fma.rn.f64 	%fd3504, %fd92, %fd2773, %fd3504;
$L__BB0_141:
	setp.ne.s32 	%p127, %r622, %r627;
	setp.eq.s32 	%p128, %r622, %r626;
	mul.f64 	%fd2774, %fd3504, %fd222;
	fma.rn.f64 	%fd2775, %fd3502, %fd221, %fd2774;
	mul.f64 	%fd2776, %fd93, %fd261;
	sub.f64 	%fd2777, %fd241, %fd2776;
	fma.rn.f64 	%fd2778, %fd92, %fd2777, %fd2775;
	selp.f64 	%fd3505, %fd2778, %fd2775, %p128;
	@%p127 bra 	$L__BB0_143;
	ld.local.f64 	%fd2779, [%rd45+16];
	ld.local.f64 	%fd2780, [%rd45+24];
	mul.f64 	%fd2781, %fd93, %fd2780;
	sub.f64 	%fd2782, %fd2779, %fd2781;
	fma.rn.f64 	%fd3505, %fd92, %fd2782, %fd3505;
$L__BB0_143:
	setp.eq.s32 	%p129, %r622, %r631;
	setp.ne.s32 	%p130, %r622, %r626;
	mul.f64 	%fd2783, %fd93, %fd271;
	sub.f64 	%fd2784, %fd251, %fd2783;
	fma.rn.f64 	%fd2785, %fd92, %fd2784, %fd3505;
	selp.f64 	%fd2786, %fd2785, %fd3505, %p129;
	fma.rn.f64 	%fd2787, %fd3500, %fd225, %fd2786;
	ld.local.f64 	%fd2788, [%rd46+16];
	fma.rn.f64 	%fd2789, %fd226, %fd2788, %fd3500;
	fma.rn.f64 	%fd311, %fd225, %fd2789, %fd2787;
	ld.local.f64 	%fd291, [%rd39+32];
	mul.f64 	%fd2790, %fd222, %fd291;
	fma.rn.f64 	%fd3507, %fd221, %fd271, %fd2790;
	@%p130 bra 	$L__BB0_145;
	ld.local.f64 	%fd2791, [%rd40+24];
	ld.local.f64 	%fd2792, [%rd40+32];
	mul.f64 	%fd2793, %fd93, %fd2792;
	sub.f64 	%fd2794, %fd2791, %fd2793;
	fma.rn.f64 	%fd3507, %fd92, %fd2794, %fd3507;
$L__BB0_145:
	setp.ne.s32 	%p131, %r622, %r627;
	@%p131 bra 	$L__BB0_147;
	ld.local.f64 	%fd2795, [%rd42+24];
	ld.local.f64 	%fd2796, [%rd42+32];
	mul.f64 	%fd2797, %fd93, %fd2796;
	sub.f64 	%fd2798, %fd2795, %fd2797;
	fma.rn.f64 	%fd3507, %fd92, %fd2798, %fd3507;
$L__BB0_147:
	setp.ne.s32 	%p132, %r626, %r627;
	@%p132 bra 	$L__BB0_149;
	ld.local.f64 	%fd2799, [%rd44+24];
	ld.local.f64 	%fd2800, [%rd44+32];
	mul.f64 	%fd2801, %fd93, %fd2800;
	sub.f64 	%fd2802, %fd2799, %fd2801;
	fma.rn.f64 	%fd3509, %fd92, %fd2802, %fd3509;
$L__BB0_149:
	setp.ne.s32 	%p133, %r626, %r631;
	@%p133 bra 	$L__BB0_151;
	ld.local.f64 	%fd2803, [%rd40+24];
	ld.local.f64 	%fd2804, [%rd40+32];
	mul.f64 	%fd2805, %fd93, %fd2804;
	sub.f64 	%fd2806, %fd2803, %fd2805;
	fma.rn.f64 	%fd3509, %fd92, %fd2806, %fd3509;
$L__BB0_151:
	setp.ne.s32 	%p134, %r626, %r627;
	ld.local.f64 	%fd2807, [%rd43+40];
	mul.f64 	%fd2808, %fd224, %fd2807;
	fma.rn.f64 	%fd3511, %fd223, %fd281, %fd2808;
	@%p134 bra 	$L__BB0_153;
	ld.local.v2.f64 	{%fd2809, %fd2810}, [%rd44+32];
	mul.f64 	%fd2811, %fd93, %fd2810;
	sub.f64 	%fd2812, %fd2809, %fd2811;
	fma.rn.f64 	%fd3511, %fd92, %fd2812, %fd3511;
$L__BB0_153:
	setp.ne.s32 	%p135, %r626, %r631;
	@%p135 bra 	$L__BB0_155;
	ld.local.v2.f64 	{%fd2813, %fd2814}, [%rd40+32];
	mul.f64 	%fd2815, %fd93, %fd2814;
	sub.f64 	%fd2816, %fd2813, %fd2815;
	fma.rn.f64 	%fd3511, %fd92, %fd2816, %fd3511;
$L__BB0_155:
	setp.ne.s32 	%p136, %r622, %r627;
	setp.eq.s32 	%p137, %r622, %r626;
	mul.f64 	%fd2817, %fd3511, %fd222;
	fma.rn.f64 	%fd2818, %fd3509, %fd221, %fd2817;
	mul.f64 	%fd2819, %fd93, %fd281;
	sub.f64 	%fd2820, %fd261, %fd2819;
	fma.rn.f64 	%fd2821, %fd92, %fd2820, %fd2818;
	selp.f64 	%fd3512, %fd2821, %fd2818, %p137;
	@%p136 bra 	$L__BB0_157;
	ld.local.f64 	%fd2822, [%rd45+24];
	ld.local.f64 	%fd2823, [%rd45+32];
	mul.f64 	%fd2824, %fd93, %fd2823;
	sub.f64 	%fd2825, %fd2822, %fd2824;
	fma.rn.f64 	%fd3512, %fd92, %fd2825, %fd3512;
$L__BB0_157:
	setp.eq.s32 	%p138, %r622, %r631;
	mul.f64 	%fd2826, %fd93, %fd291;
	sub.f64 	%fd2827, %fd271, %fd2826;
	fma.rn.f64 	%fd2828, %fd92, %fd2827, %fd3512;
	selp.f64 	%fd2829, %fd2828, %fd3512, %p138;
	fma.rn.f64 	%fd2830, %fd3507, %fd225, %fd2829;
	ld.local.f64 	%fd2831, [%rd46+24];
	fma.rn.f64 	%fd2832, %fd226, %fd2831, %fd3507;
	fma.rn.f64 	%fd3513, %fd225, %fd2832, %fd2830;
$L__BB0_158:
	setp.gt.s32 	%p139, %r2, 3;
	setp.gt.s32 	%p140, %r1, 3;
	setp.lt.u32 	%p141, %r15, 3;
	setp.lt.u32 	%p142, %r13, 3;
	setp.eq.s32 	%p143, %r1, 0;
	setp.eq.s32 	%p144, %r2, 0;
	or.b32  	%r29, %r1, %r2;
	setp.eq.s32 	%p145, %r29, 0;
	and.pred  	%p9, %p142, %p144;
	and.pred  	%p10, %p143, %p141;
	and.pred  	%p11, %p142, %p141;
	and.pred  	%p12, %p140, %p144;
	and.pred  	%p13, %p143, %p139;
	mul.wide.u32 	%rd220, %r627, 144;
	add.s64 	%rd221, %rd11, %rd220;
	mul.wide.u32 	%rd222, %r631, 48;
	add.s64 	%rd47, %rd221, %rd222;
	mul.wide.u32 	%rd223, %r622, 168;
	add.s64 	%rd224, %rd8, %rd223;
	mul.wide.u32 	%rd225, %r626, 56;
	add.s64 	%rd48, %rd224, %rd225;
	mul.wide.u32 	%rd226, %r13, 144;
	add.s64 	%rd227, %rd10, %rd226;
	mul.wide.u32 	%rd228, %r15, 48;
	add.s64 	%rd49, %rd227, %rd228;
	add.s64 	%rd50, %rd9, %rd228;
	mul.wide.u32 	%rd229, %r13, 64;
	add.s64 	%rd51, %rd7, %rd229;
	cvt.s64.s32 	%rd52, %r16;
	cvt.s64.s32 	%rd53, %r14;
	selp.u32 	%r270, 1, 0, %p1252;
	add.s32 	%r30, %r623, %r270;
	selp.b32 	%r31, %r626, %r622, %p1252;
	cvt.rn.f64.u32 	%fd314, %r30;
	selp.u32 	%r271, 1, 0, %p1255;
	add.s32 	%r32, %r628, %r271;
	selp.b32 	%r33, %r631, %r627, %p1255;
	cvt.rn.f64.u32 	%fd315, %r32;
	mov.f64 	%fd3517, %fd3909;
	@%p145 bra 	$L__BB0_170;
	not.pred 	%p146, %p9;
	@%p146 bra 	$L__BB0_161;
	ld.local.f64 	%fd3517, [%rd51];
	bra.uni 	$L__BB0_170;
$L__BB0_161:
	not.pred 	%p147, %p10;
	@%p147 bra 	$L__BB0_163;
	ld.local.f64 	%fd3517, [%rd50];
	bra.uni 	$L__BB0_170;
$L__BB0_163:
	not.pred 	%p148, %p11;
	@%p148 bra 	$L__BB0_165;
	ld.local.f64 	%fd3517, [%rd49];
	bra.uni 	$L__BB0_170;
$L__BB0_165:
	not.pred 	%p149, %p12;
	@%p149 bra 	$L__BB0_167;
	ld.local.f64 	%fd3517, [%rd48];
	bra.uni 	$L__BB0_170;
$L__BB0_167:
	not.pred 	%p150, %p13;
	@%p150 bra 	$L__BB0_169;
	ld.local.f64 	%fd3517, [%rd47];
	bra.uni 	$L__BB0_170;
$L__BB0_169:
	selp.f64 	%fd2833, %fd219, %fd313, %p8;
	selp.f64 	%fd3517, %fd183, %fd2833, %p7;
$L__BB0_170:
	setp.eq.s32 	%p151, %r29, 0;
	mov.f64 	%fd3518, %fd3900;
	@%p151 bra 	$L__BB0_182;
	not.pred 	%p152, %p9;
	@%p152 bra 	$L__BB0_173;
	ld.local.f64 	%fd3518, [%rd51+8];
	bra.uni 	$L__BB0_182;
$L__BB0_173:
	not.pred 	%p153, %p10;
	@%p153 bra 	$L__BB0_175;
	ld.local.f64 	%fd3518, [%rd50+8];
	bra.uni 	$L__BB0_182;
$L__BB0_175:
	not.pred 	%p154, %p11;
	@%p154 bra 	$L__BB0_177;
	ld.local.f64 	%fd3518, [%rd49+8];
	bra.uni 	$L__BB0_182;
$L__BB0_177:
	not.pred 	%p155, %p12;
	@%p155 bra 	$L__BB0_179;
	ld.local.f64 	%fd3518, [%rd48+8];
	bra.uni 	$L__BB0_182;
$L__BB0_179:
	not.pred 	%p156, %p13;
	@%p156 bra 	$L__BB0_181;
	ld.local.f64 	%fd3518, [%rd47+8];
	bra.uni 	$L__BB0_182;
$L__BB0_181:
	selp.f64 	%fd2834, %fd218, %fd312, %p8;
	selp.f64 	%fd3518, %fd184, %fd2834, %p7;
$L__BB0_182:
	mad.lo.s64 	%rd54, %rd52, 48, %rd9;
	mul.f64 	%fd2836, %fd84, %fd3518;
	fma.rn.f64 	%fd330, %fd81, %fd3517, %fd2836;
	setp.gt.u32 	%p157, %r13, 2;
	setp.ne.s32 	%p158, %r14, 0;
	mov.f64 	%fd3522, 0d0000000000000000;
	or.pred  	%p159, %p157, %p158;
	@%p159 bra 	$L__BB0_186;
	setp.eq.s32 	%p160, %r2, 0;
	setp.gt.s32 	%p161, %r2, 3;
	or.pred  	%p162, %p160, %p161;
	selp.f64 	%fd3519, %fd3900, 0d0000000000000000, %p160;
	@%p162 bra 	$L__BB0_185;
	ld.local.f64 	%fd3519, [%rd54+8];
$L__BB0_185:
	add.f64 	%fd3522, %fd3519, 0d0000000000000000;
$L__BB0_186:
	shl.b64 	%rd230, %rd53, 6;
	add.s64 	%rd55, %rd7, %rd230;
	setp.gt.u32 	%p163, %r15, 2;
	setp.ne.s32 	%p164, %r16, 0;
	or.pred  	%p165, %p163, %p164;
	@%p165 bra 	$L__BB0_190;
	setp.eq.s32 	%p166, %r1, 0;
	setp.gt.s32 	%p167, %r1, 3;
	or.pred  	%p168, %p166, %p167;
	selp.f64 	%fd3521, %fd3900, 0d0000000000000000, %p166;
	@%p168 bra 	$L__BB0_189;
	ld.local.f64 	%fd3521, [%rd55+8];
$L__BB0_189:
	add.f64 	%fd3522, %fd3522, %fd3521;
$L__BB0_190:
	mad.lo.s64 	%rd56, %rd52, 48, %rd10;
	mul.wide.u32 	%rd231, %r31, 144;
	add.s64 	%rd57, %rd56, %rd231;
	mul.wide.u32 	%rd232, %r31, 64;
	add.s64 	%rd58, %rd7, %rd232;
	setp.eq.s32 	%p169, %r30, 0;
	setp.lt.s32 	%p170, %r1, 4;
	or.pred  	%p171, %p170, %p169;
	@%p171 bra 	$L__BB0_196;
	setp.ne.s32 	%p172, %r2, 0;
	@%p172 bra 	$L__BB0_193;
	ld.local.f64 	%fd3523, [%rd58+8];
	bra.uni 	$L__BB0_195;
$L__BB0_193:
	setp.gt.s32 	%p173, %r2, 3;
	mov.f64 	%fd3523, 0d0000000000000000;
	@%p173 bra 	$L__BB0_195;
	ld.local.f64 	%fd3523, [%rd57+8];
$L__BB0_195:
	fma.rn.f64 	%fd3522, %fd3523, %fd314, %fd3522;
$L__BB0_196:
	mad.lo.s64 	%rd59, %rd53, 144, %rd10;
	mul.wide.u32 	%rd233, %r33, 48;
	add.s64 	%rd60, %rd59, %rd233;
	add.s64 	%rd61, %rd9, %rd233;
	setp.eq.s32 	%p174, %r32, 0;
	setp.lt.s32 	%p175, %r2, 4;
	or.pred  	%p176, %p175, %p174;
	@%p176 bra 	$L__BB0_202;
	setp.ne.s32 	%p177, %r1, 0;
	@%p177 bra 	$L__BB0_199;
	ld.local.f64 	%fd3525, [%rd61+8];
	bra.uni 	$L__BB0_201;
$L__BB0_199:
	setp.gt.s32 	%p178, %r1, 3;
	mov.f64 	%fd3525, 0d0000000000000000;
	@%p178 bra 	$L__BB0_201;
	ld.local.f64 	%fd3525, [%rd60+8];
$L__BB0_201:
	fma.rn.f64 	%fd3522, %fd3525, %fd315, %fd3522;
$L__BB0_202:
	setp.eq.s32 	%p179, %r29, 0;
	fma.rn.f64 	%fd351, %fd87, %fd3522, %fd330;
	st.local.f64 	[%rd16], %fd351;
	mov.f64 	%fd3527, %fd3900;
	@%p179 bra 	$L__BB0_214;
	@%p9 bra 	$L__BB0_213;
	@%p10 bra 	$L__BB0_212;
	@%p11 bra 	$L__BB0_211;
	@%p12 bra 	$L__BB0_210;
	@%p13 bra 	$L__BB0_209;
	selp.f64 	%fd2839, %fd218, %fd312, %p8;
	selp.f64 	%fd3527, %fd184, %fd2839, %p7;
	bra.uni 	$L__BB0_214;
$L__BB0_209:
	ld.local.f64 	%fd3527, [%rd47+8];
	bra.uni 	$L__BB0_214;
$L__BB0_210:
	ld.local.f64 	%fd3527, [%rd48+8];
	bra.uni 	$L__BB0_214;
$L__BB0_211:
	ld.local.f64 	%fd3527, [%rd49+8];
	bra.uni 	$L__BB0_214;
$L__BB0_212:
	ld.local.f64 	%fd3527, [%rd50+8];
	bra.uni 	$L__BB0_214;
$L__BB0_213:
	ld.local.f64 	%fd3527, [%rd51+8];
$L__BB0_214:
	setp.eq.s32 	%p180, %r29, 0;
	mov.f64 	%fd3528, %fd90;
	@%p180 bra 	$L__BB0_226;
	@%p9 bra 	$L__BB0_225;
	@%p10 bra 	$L__BB0_224;
	@%p11 bra 	$L__BB0_223;
	@%p12 bra 	$L__BB0_222;
	@%p13 bra 	$L__BB0_221;
	selp.f64 	%fd2840, %fd217, %fd311, %p8;
	selp.f64 	%fd3528, %fd185, %fd2840, %p7;
	bra.uni 	$L__BB0_226;
$L__BB0_221:
	ld.local.f64 	%fd3528, [%rd47+16];
	bra.uni 	$L__BB0_226;
$L__BB0_222:
	ld.local.f64 	%fd3528, [%rd48+16];
	bra.uni 	$L__BB0_226;
$L__BB0_223:
	ld.local.f64 	%fd3528, [%rd49+16];
	bra.uni 	$L__BB0_226;
$L__BB0_224:
	ld.local.f64 	%fd3528, [%rd50+16];
	bra.uni 	$L__BB0_226;
$L__BB0_225:
	ld.local.f64 	%fd3528, [%rd51+16];
$L__BB0_226:
	mul.f64 	%fd2842, %fd84, %fd3528;
	fma.rn.f64 	%fd366, %fd81, %fd3527, %fd2842;
	setp.gt.u32 	%p181, %r13, 2;
	setp.ne.s32 	%p182, %r14, 0;
	mov.f64 	%fd3532, 0d0000000000000000;
	or.pred  	%p183, %p181, %p182;
	@%p183 bra 	$L__BB0_230;
	setp.eq.s32 	%p184, %r2, 0;
	setp.gt.s32 	%p185, %r2, 3;
	or.pred  	%p186, %p184, %p185;
	selp.f64 	%fd3529, %fd90, 0d0000000000000000, %p184;
	@%p186 bra 	$L__BB0_229;
	ld.local.f64 	%fd3529, [%rd54+16];
$L__BB0_229:
	add.f64 	%fd3532, %fd3529, 0d0000000000000000;
$L__BB0_230:
	setp.gt.u32 	%p187, %r15, 2;
	setp.ne.s32 	%p188, %r16, 0;
	or.pred  	%p189, %p187, %p188;
	@%p189 bra 	$L__BB0_234;
	setp.eq.s32 	%p190, %r1, 0;
	setp.gt.s32 	%p191, %r1, 3;
	or.pred  	%p192, %p190, %p191;
	selp.f64 	%fd3531, %fd90, 0d0000000000000000, %p190;
	@%p192 bra 	$L__BB0_233;
	ld.local.f64 	%fd3531, [%rd55+16];
$L__BB0_233:
	add.f64 	%fd3532, %fd3532, %fd3531;
$L__BB0_234:
	setp.lt.s32 	%p193, %r1, 4;
	setp.eq.s32 	%p194, %r30, 0;
	or.pred  	%p195, %p193, %p194;
	@%p195 bra 	$L__BB0_240;
	setp.eq.s32 	%p196, %r2, 0;
	@%p196 bra 	$L__BB0_238;
	setp.gt.s32 	%p197, %r2, 3;
	mov.f64 	%fd3533, 0d0000000000000000;
	@%p197 bra 	$L__BB0_239;
	ld.local.f64 	%fd3533, [%rd57+16];
	bra.uni 	$L__BB0_239;
$L__BB0_238:
	ld.local.f64 	%fd3533, [%rd58+16];
$L__BB0_239:
	fma.rn.f64 	%fd3532, %fd3533, %fd314, %fd3532;
$L__BB0_240:
	setp.lt.s32 	%p198, %r2, 4;
	setp.eq.s32 	%p199, %r32, 0;
	or.pred  	%p200, %p198, %p199;
	@%p200 bra 	$L__BB0_246;
	setp.eq.s32 	%p201, %r1, 0;
	@%p201 bra 	$L__BB0_244;
	setp.gt.s32 	%p202, %r1, 3;
	mov.f64 	%fd3535, 0d0000000000000000;
	@%p202 bra 	$L__BB0_245;
	ld.local.f64 	%fd3535, [%rd60+16];
	bra.uni 	$L__BB0_245;
$L__BB0_244:
	ld.local.f64 	%fd3535, [%rd61+16];
$L__BB0_245:
	fma.rn.f64 	%fd3532, %fd3535, %fd315, %fd3532;
$L__BB0_246:
	setp.eq.s32 	%p203, %r29, 0;
	fma.rn.f64 	%fd387, %fd87, %fd3532, %fd366;
	st.local.f64 	[%rd16+8], %fd387;
	mov.f64 	%fd3537, %fd90;
	@%p203 bra 	$L__BB0_258;
	@%p9 bra 	$L__BB0_257;
	@%p10 bra 	$L__BB0_256;
	@%p11 bra 	$L__BB0_255;
	@%p12 bra 	$L__BB0_254;
	@%p13 bra 	$L__BB0_253;
	selp.f64 	%fd2845, %fd217, %fd311, %p8;
	selp.f64 	%fd3537, %fd185, %fd2845, %p7;
	bra.uni 	$L__BB0_258;
$L__BB0_253:
	ld.local.f64 	%fd3537, [%rd47+16];
	bra.uni 	$L__BB0_258;
$L__BB0_254:
	ld.local.f64 	%fd3537, [%rd48+16];
	bra.uni 	$L__BB0_258;
$L__BB0_255:
	ld.local.f64 	%fd3537, [%rd49+16];
	bra.uni 	$L__BB0_258;
$L__BB0_256:
	ld.local.f64 	%fd3537, [%rd50+16];
	bra.uni 	$L__BB0_258;
$L__BB0_257:
	ld.local.f64 	%fd3537, [%rd51+16];
$L__BB0_258:
	setp.eq.s32 	%p204, %r29, 0;
	mul.f64 	%fd395, %fd81, %fd3537;
	mov.f64 	%fd3538, %fd91;
	@%p204 bra 	$L__BB0_270;
	@%p9 bra 	$L__BB0_269;
	@%p10 bra 	$L__BB0_268;
	@%p11 bra 	$L__BB0_267;
	@%p12 bra 	$L__BB0_266;
	@%p13 bra 	$L__BB0_265;
	selp.f64 	%fd2846, %fd3484, %fd3513, %p8;
	selp.f64 	%fd3538, %fd3472, %fd2846, %p7;
	bra.uni 	$L__BB0_270;
$L__BB0_265:
	ld.local.f64 	%fd3538, [%rd47+24];
	bra.uni 	$L__BB0_270;
$L__BB0_266:
	ld.local.f64 	%fd3538, [%rd48+24];
	bra.uni 	$L__BB0_270;
$L__BB0_267:
	ld.local.f64 	%fd3538, [%rd49+24];
	bra.uni 	$L__BB0_270;
$L__BB0_268:
	ld.local.f64 	%fd3538, [%rd50+24];
	bra.uni 	$L__BB0_270;
$L__BB0_269:
	ld.local.f64 	%fd3538, [%rd51+24];
$L__BB0_270:
	fma.rn.f64 	%fd403, %fd84, %fd3538, %fd395;
	setp.gt.u32 	%p205, %r13, 2;
	setp.ne.s32 	%p206, %r14, 0;
	mov.f64 	%fd3542, 0d0000000000000000;
	or.pred  	%p207, %p205, %p206;
	@%p207 bra 	$L__BB0_274;
	setp.eq.s32 	%p208, %r2, 0;
	setp.gt.s32 	%p209, %r2, 3;
	or.pred  	%p210, %p208, %p209;
	selp.f64 	%fd3539, %fd91, 0d0000000000000000, %p208;
	@%p210 bra 	$L__BB0_273;
	ld.local.f64 	%fd3539, [%rd54+24];
$L__BB0_273:
	add.f64 	%fd3542, %fd3539, 0d0000000000000000;
$L__BB0_274:
	setp.gt.u32 	%p211, %r15, 2;
	setp.ne.s32 	%p212, %r16, 0;
	or.pred  	%p213, %p211, %p212;
	@%p213 bra 	$L__BB0_278;
	setp.eq.s32 	%p214, %r1, 0;
	setp.gt.s32 	%p215, %r1, 3;
	or.pred  	%p216, %p214, %p215;
	selp.f64 	%fd3541, %fd91, 0d0000000000000000, %p214;
	@%p216 bra 	$L__BB0_277;
	ld.local.f64 	%fd3541, [%rd55+24];
$L__BB0_277:
	add.f64 	%fd3542, %fd3542, %fd3541;
$L__BB0_278:
	setp.lt.s32 	%p217, %r1, 4;
	setp.eq.s32 	%p218, %r30, 0;
	or.pred  	%p219, %p217, %p218;
	@%p219 bra 	$L__BB0_284;
	setp.eq.s32 	%p220, %r2, 0;
	@%p220 bra 	$L__BB0_282;
	setp.gt.s32 	%p221, %r2, 3;
	mov.f64 	%fd3543, 0d0000000000000000;
	@%p221 bra 	$L__BB0_283;
	ld.local.f64 	%fd3543, [%rd57+24];
	bra.uni 	$L__BB0_283;
$L__BB0_282:
	ld.local.f64 	%fd3543, [%rd58+24];
$L__BB0_283:
	fma.rn.f64 	%fd3542, %fd3543, %fd314, %fd3542;
$L__BB0_284:
	setp.lt.s32 	%p222, %r2, 4;
	setp.eq.s32 	%p223, %r32, 0;
	or.pred  	%p224, %p222, %p223;
	@%p224 bra 	$L__BB0_290;
	setp.eq.s32 	%p225, %r1, 0;
	@%p225 bra 	$L__BB0_288;
	setp.gt.s32 	%p226, %r1, 3;
	mov.f64 	%fd3545, 0d0000000000000000;
	@%p226 bra 	$L__BB0_289;
	ld.local.f64 	%fd3545, [%rd60+24];
	bra.uni 	$L__BB0_289;
$L__BB0_288:
	ld.local.f64 	%fd3545, [%rd61+24];
$L__BB0_289:
	fma.rn.f64 	%fd3542, %fd3545, %fd315, %fd3542;
$L__BB0_290:
	setp.eq.s32 	%p227, %r29, 0;
	fma.rn.f64 	%fd424, %fd87, %fd3542, %fd403;
	st.local.f64 	[%rd16+16], %fd424;
	selp.u32 	%r278, 1, 0, %p1253;
	add.s32 	%r34, %r624, %r278;
	selp.b32 	%r35, %r626, %r622, %p1253;
	cvt.rn.f64.u32 	%fd425, %r34;
	selp.u32 	%r279, 1, 0, %p1256;
	add.s32 	%r36, %r629, %r279;
	selp.b32 	%r37, %r631, %r627, %p1256;
	cvt.rn.f64.u32 	%fd426, %r36;
	mov.f64 	%fd3547, %fd3909;
	@%p227 bra 	$L__BB0_302;
	@%p9 bra 	$L__BB0_301;
	@%p10 bra 	$L__BB0_300;
	@%p11 bra 	$L__BB0_299;
	@%p12 bra 	$L__BB0_298;
	@%p13 bra 	$L__BB0_297;
	selp.f64 	%fd2850, %fd219, %fd313, %p8;
	selp.f64 	%fd3547, %fd183, %fd2850, %p7;
	bra.uni 	$L__BB0_302;
$L__BB0_297:
	ld.local.f64 	%fd3547, [%rd47];
	bra.uni 	$L__BB0_302;
$L__BB0_298:
	ld.local.f64 	%fd3547, [%rd48];
	bra.uni 	$L__BB0_302;
$L__BB0_299:
	ld.local.f64 	%fd3547, [%rd49];
	bra.uni 	$L__BB0_302;
$L__BB0_300:
	ld.local.f64 	%fd3547, [%rd50];
	bra.uni 	$L__BB0_302;
$L__BB0_301:
	ld.local.f64 	%fd3547, [%rd51];
$L__BB0_302:
	setp.eq.s32 	%p228, %r29, 0;
	mov.f64 	%fd3548, %fd3900;
	@%p228 bra 	$L__BB0_314;
	@%p9 bra 	$L__BB0_313;
	@%p10 bra 	$L__BB0_312;
	@%p11 bra 	$L__BB0_311;
	@%p12 bra 	$L__BB0_310;
	@%p13 bra 	$L__BB0_309;
	selp.f64 	%fd2851, %fd218, %fd312, %p8;
	selp.f64 	%fd3548, %fd184, %fd2851, %p7;
	bra.uni 	$L__BB0_314;
$L__BB0_309:
	ld.local.f64 	%fd3548, [%rd47+8];
	bra.uni 	$L__BB0_314;
$L__BB0_310:
	ld.local.f64 	%fd3548, [%rd48+8];
	bra.uni 	$L__BB0_314;
$L__BB0_311:
	ld.local.f64 	%fd3548, [%rd49+8];
	bra.uni 	$L__BB0_314;
$L__BB0_312:
	ld.local.f64 	%fd3548, [%rd50+8];
	bra.uni 	$L__BB0_314;
$L__BB0_313:
	ld.local.f64 	%fd3548, [%rd51+8];
$L__BB0_314:
	mul.f64 	%fd2853, %fd85, %fd3548;
	fma.rn.f64 	%fd441, %fd82, %fd3547, %fd2853;
	setp.gt.u32 	%p229, %r13, 2;
	setp.ne.s32 	%p230, %r14, 1;
	mov.f64 	%fd3552, 0d0000000000000000;
	or.pred  	%p231, %p229, %p230;
	@%p231 bra 	$L__BB0_318;
	setp.eq.s32 	%p232, %r2, 0;
	setp.gt.s32 	%p233, %r2, 3;
	or.pred  	%p234, %p232, %p233;
	selp.f64 	%fd3549, %fd3900, 0d0000000000000000, %p232;
	@%p234 bra 	$L__BB0_317;
	ld.local.f64 	%fd3549, [%rd54+8];
$L__BB0_317:
	add.f64 	%fd3552, %fd3549, 0d0000000000000000;
$L__BB0_318:
	setp.gt.u32 	%p235, %r15, 2;
	setp.ne.s32 	%p236, %r16, 1;
	or.pred  	%p237, %p235, %p236;
	@%p237 bra 	$L__BB0_322;
	setp.eq.s32 	%p238, %r1, 0;
	setp.gt.s32 	%p239, %r1, 3;
	or.pred  	%p240, %p238, %p239;
	selp.f64 	%fd3551, %fd3900, 0d0000000000000000, %p238;
	@%p240 bra 	$L__BB0_321;
	ld.local.f64 	%fd3551, [%rd55+8];
$L__BB0_321:
	add.f64 	%fd3552, %fd3552, %fd3551;
$L__BB0_322:
	mul.wide.u32 	%rd234, %r35, 144;
	add.s64 	%rd62, %rd56, %rd234;
	mul.wide.u32 	%rd235, %r35, 64;
	add.s64 	%rd63, %rd7, %rd235;
	setp.eq.s32 	%p241, %r34, 0;
	setp.lt.s32 	%p242, %r1, 4;
	or.pred  	%p243, %p242, %p241;
	@%p243 bra 	$L__BB0_328;
	setp.eq.s32 	%p244, %r2, 0;
	@%p244 bra 	$L__BB0_326;
	setp.gt.s32 	%p245, %r2, 3;
	mov.f64 	%fd3553, 0d0000000000000000;
	@%p245 bra 	$L__BB0_327;
	ld.local.f64 	%fd3553, [%rd62+8];
	bra.uni 	$L__BB0_327;
$L__BB0_326:
	ld.local.f64 	%fd3553, [%rd63+8];
$L__BB0_327:
	fma.rn.f64 	%fd3552, %fd3553, %fd425, %fd3552;
$L__BB0_328:
	mul.wide.u32 	%rd236, %r37, 48;
	add.s64 	%rd64, %rd59, %rd236;
	add.s64 	%rd65, %rd9, %rd236;
	setp.eq.s32 	%p246, %r36, 0;
	setp.lt.s32 	%p247, %r2, 4;
	or.pred  	%p248, %p247, %p246;
	@%p248 bra 	$L__BB0_334;
	setp.eq.s32 	%p249, %r1, 0;
	@%p249 bra 	$L__BB0_332;
	setp.gt.s32 	%p250, %r1, 3;
	mov.f64 	%fd3555, 0d0000000000000000;
	@%p250 bra 	$L__BB0_333;
	ld.local.f64 	%fd3555, [%rd64+8];
	bra.uni 	$L__BB0_333;
$L__BB0_332:
	ld.local.f64 	%fd3555, [%rd65+8];
$L__BB0_333:
	fma.rn.f64 	%fd3552, %fd3555, %fd426, %fd3552;
$L__BB0_334:
	setp.eq.s32 	%p251, %r29, 0;
	fma.rn.f64 	%fd462, %fd87, %fd3552, %fd441;
	st.local.f64 	[%rd16+24], %fd462;
	mov.f64 	%fd3557, %fd3900;
	@%p251 bra 	$L__BB0_346;
	@%p9 bra 	$L__BB0_345;
	@%p10 bra 	$L__BB0_344;
	@%p11 bra 	$L__BB0_343;
	@%p12 bra 	$L__BB0_342;
	@%p13 bra 	$L__BB0_341;
	selp.f64 	%fd2856, %fd218, %fd312, %p8;
	selp.f64 	%fd3557, %fd184, %fd2856, %p7;
	bra.uni 	$L__BB0_346;
$L__BB0_341:
	ld.local.f64 	%fd3557, [%rd47+8];
	bra.uni 	$L__BB0_346;
$L__BB0_342:
	ld.local.f64 	%fd3557, [%rd48+8];
	bra.uni 	$L__BB0_346;
$L__BB0_343:
	ld.local.f64 	%fd3557, [%rd49+8];
	bra.uni 	$L__BB0_346;
$L__BB0_344:
	ld.local.f64 	%fd3557, [%rd50+8];
	bra.uni 	$L__BB0_346;
$L__BB0_345:
	ld.local.f64 	%fd3557, [%rd51+8];
$L__BB0_346:
	setp.eq.s32 	%p252, %r29, 0;
	mov.f64 	%fd3558, %fd90;
	@%p252 bra 	$L__BB0_358;
	@%p9 bra 	$L__BB0_357;
	@%p10 bra 	$L__BB0_356;
	@%p11 bra 	$L__BB0_355;
	@%p12 bra 	$L__BB0_354;
	@%p13 bra 	$L__BB0_353;
	selp.f64 	%fd2857, %fd217, %fd311, %p8;
	selp.f64 	%fd3558, %fd185, %fd2857, %p7;
	bra.uni 	$L__BB0_358;
$L__BB0_353:
	ld.local.f64 	%fd3558, [%rd47+16];
	bra.uni 	$L__BB0_358;
$L__BB0_354:
	ld.local.f64 	%fd3558, [%rd48+16];
	bra.uni 	$L__BB0_358;
$L__BB0_355:
	ld.local.f64 	%fd3558, [%rd49+16];
	bra.uni 	$L__BB0_358;
$L__BB0_356:
	ld.local.f64 	%fd3558, [%rd50+16];
	bra.uni 	$L__BB0_358;
$L__BB0_357:
	ld.local.f64 	%fd3558, [%rd51+16];
$L__BB0_358:
	mul.f64 	%fd2859, %fd85, %fd3558;
	fma.rn.f64 	%fd477, %fd82, %fd3557, %fd2859;
	setp.gt.u32 	%p253, %r13, 2;
	setp.ne.s32 	%p254, %r14, 1;
	mov.f64 	%fd3562, 0d0000000000000000;
	or.pred  	%p255, %p253, %p254;
	@%p255 bra 	$L__BB0_362;
	setp.eq.s32 	%p256, %r2, 0;
	setp.gt.s32 	%p257, %r2, 3;
	or.pred  	%p258, %p256, %p257;
	selp.f64 	%fd3559, %fd90, 0d0000000000000000, %p256;
	@%p258 bra 	$L__BB0_361;
	ld.local.f64 	%fd3559, [%rd54+16];
$L__BB0_361:
	add.f64 	%fd3562, %fd3559, 0d0000000000000000;
$L__BB0_362:
	setp.gt.u32 	%p259, %r15, 2;
	setp.ne.s32 	%p260, %r16, 1;
	or.pred  	%p261, %p259, %p260;
	@%p261 bra 	$L__BB0_366;
	setp.eq.s32 	%p262, %r1, 0;
	setp.gt.s32 	%p263, %r1, 3;
	or.pred  	%p264, %p262, %p263;
	selp.f64 	%fd3561, %fd90, 0d0000000000000000, %p262;
	@%p264 bra 	$L__BB0_365;
	ld.local.f64 	%fd3561, [%rd55+16];
$L__BB0_365:
	add.f64 	%fd3562, %fd3562, %fd3561;
$L__BB0_366:
	setp.lt.s32 	%p265, %r1, 4;
	setp.eq.s32 	%p266, %r34, 0;
	or.pred  	%p267, %p265, %p266;
	@%p267 bra 	$L__BB0_372;
	setp.eq.s32 	%p268, %r2, 0;
	@%p268 bra 	$L__BB0_370;
	setp.gt.s32 	%p269, %r2, 3;
	mov.f64 	%fd3563, 0d0000000000000000;
	@%p269 bra 	$L__BB0_371;
	ld.local.f64 	%fd3563, [%rd62+16];
	bra.uni 	$L__BB0_371;
$L__BB0_370:
	ld.local.f64 	%fd3563, [%rd63+16];
$L__BB0_371:
	fma.rn.f64 	%fd3562, %fd3563, %fd425, %fd3562;
$L__BB0_372:
	setp.lt.s32 	%p270, %r2, 4;
	setp.eq.s32 	%p271, %r36, 0;
	or.pred  	%p272, %p270, %p271;
	@%p272 bra 	$L__BB0_378;
	setp.eq.s32 	%p273, %r1, 0;
	@%p273 bra 	$L__BB0_376;
	setp.gt.s32 	%p274, %r1, 3;
	mov.f64 	%fd3565, 0d0000000000000000;
	@%p274 bra 	$L__BB0_377;
	ld.local.f64 	%fd3565, [%rd64+16];
	bra.uni 	$L__BB0_377;
$L__BB0_376:
	ld.local.f64 	%fd3565, [%rd65+16];
$L__BB0_377:
	fma.rn.f64 	%fd3562, %fd3565, %fd426, %fd3562;
$L__BB0_378:
	setp.eq.s32 	%p275, %r29, 0;
	fma.rn.f64 	%fd498, %fd87, %fd3562, %fd477;
	st.local.f64 	[%rd16+32], %fd498;
	mov.f64 	%fd3567, %fd90;
	@%p275 bra 	$L__BB0_390;
	@%p9 bra 	$L__BB0_389;
	@%p10 bra 	$L__BB0_388;
	@%p11 bra 	$L__BB0_387;
	@%p12 bra 	$L__BB0_386;
	@%p13 bra 	$L__BB0_385;
	selp.f64 	%fd2862, %fd217, %fd311, %p8;
	selp.f64 	%fd3567, %fd185, %fd2862, %p7;
	bra.uni 	$L__BB0_390;
$L__BB0_385:
	ld.local.f64 	%fd3567, [%rd47+16];
	bra.uni 	$L__BB0_390;
$L__BB0_386:
	ld.local.f64 	%fd3567, [%rd48+16];
	bra.uni 	$L__BB0_390;
$L__BB0_387:
	ld.local.f64 	%fd3567, [%rd49+16];
	bra.uni 	$L__BB0_390;
$L__BB0_388:
	ld.local.f64 	%fd3567, [%rd50+16];
	bra.uni 	$L__BB0_390;
$L__BB0_389:
	ld.local.f64 	%fd3567, [%rd51+16];
$L__BB0_390:
	setp.eq.s32 	%p276, %r29, 0;
	mul.f64 	%fd506, %fd82, %fd3567;
	mov.f64 	%fd3568, %fd91;
	@%p276 bra 	$L__BB0_402;
	@%p9 bra 	$L__BB0_401;
	@%p10 bra 	$L__BB0_400;
	@%p11 bra 	$L__BB0_399;
	@%p12 bra 	$L__BB0_398;
	@%p13 bra 	$L__BB0_397;
	selp.f64 	%fd2863, %fd3484, %fd3513, %p8;
	selp.f64 	%fd3568, %fd3472, %fd2863, %p7;
	bra.uni 	$L__BB0_402;
$L__BB0_397:
	ld.local.f64 	%fd3568, [%rd47+24];
	bra.uni 	$L__BB0_402;
$L__BB0_398:
	ld.local.f64 	%fd3568, [%rd48+24];
	bra.uni 	$L__BB0_402;
$L__BB0_399:
	ld.local.f64 	%fd3568, [%rd49+24];
	bra.uni 	$L__BB0_402;
$L__BB0_400:
	ld.local.f64 	%fd3568, [%rd50+24];
	bra.uni 	$L__BB0_402;
$L__BB0_401:
	ld.local.f64 	%fd3568, [%rd51+24];
$L__BB0_402:
	fma.rn.f64 	%fd514, %fd85, %fd3568, %fd506;
	setp.gt.u32 	%p277, %r13, 2;
	setp.ne.s32 	%p278, %r14, 1;
	mov.f64 	%fd3572, 0d0000000000000000;
	or.pred  	%p279, %p277, %p278;
	@%p279 bra 	$L__BB0_406;
	setp.eq.s32 	%p280, %r2, 0;
	setp.gt.s32 	%p281, %r2, 3;
	or.pred  	%p282, %p280, %p281;
	selp.f64 	%fd3569, %fd91, 0d0000000000000000, %p280;
	@%p282 bra 	$L__BB0_405;
	ld.local.f64 	%fd3569, [%rd54+24];
$L__BB0_405:
	add.f64 	%fd3572, %fd3569, 0d0000000000000000;
$L__BB0_406:
	setp.gt.u32 	%p283, %r15, 2;
	setp.ne.s32 	%p284, %r16, 1;
	or.pred  	%p285, %p283, %p284;
	@%p285 bra 	$L__BB0_410;
	setp.eq.s32 	%p286, %r1, 0;
	setp.gt.s32 	%p287, %r1, 3;
	or.pred  	%p288, %p286, %p287;
	selp.f64 	%fd3571, %fd91, 0d0000000000000000, %p286;
	@%p288 bra 	$L__BB0_409;
	ld.local.f64 	%fd3571, [%rd55+24];
$L__BB0_409:
	add.f64 	%fd3572, %fd3572, %fd3571;
$L__BB0_410:
	setp.lt.s32 	%p289, %r1, 4;
	setp.eq.s32 	%p290, %r34, 0;
	or.pred  	%p291, %p289, %p290;
	@%p291 bra 	$L__BB0_416;
	setp.eq.s32 	%p292, %r2, 0;
	@%p292 bra 	$L__BB0_414;
	setp.gt.s32 	%p293, %r2, 3;
	mov.f64 	%fd3573, 0d0000000000000000;
	@%p293 bra 	$L__BB0_415;
	ld.local.f64 	%fd3573, [%rd62+24];
	bra.uni 	$L__BB0_415;
$L__BB0_414:
	ld.local.f64 	%fd3573, [%rd63+24];
$L__BB0_415:
	fma.rn.f64 	%fd3572, %fd3573, %fd425, %fd3572;
$L__BB0_416:
	setp.lt.s32 	%p294, %r2, 4;
	setp.eq.s32 	%p295, %r36, 0;
	or.pred  	%p296, %p294, %p295;
	@%p296 bra 	$L__BB0_422;
	setp.eq.s32 	%p297, %r1, 0;
	@%p297 bra 	$L__BB0_420;
	setp.gt.s32 	%p298, %r1, 3;
	mov.f64 	%fd3575, 0d0000000000000000;
	@%p298 bra 	$L__BB0_421;
	ld.local.f64 	%fd3575, [%rd64+24];
	bra.uni 	$L__BB0_421;
$L__BB0_420:
	ld.local.f64 	%fd3575, [%rd65+24];
$L__BB0_421:
	fma.rn.f64 	%fd3572, %fd3575, %fd426, %fd3572;
$L__BB0_422:
	setp.eq.s32 	%p299, %r29, 0;
	fma.rn.f64 	%fd535, %fd87, %fd3572, %fd514;
	st.local.f64 	[%rd16+40], %fd535;
	selp.u32 	%r286, 1, 0, %p1254;
	add.s32 	%r38, %r625, %r286;
	selp.b32 	%r39, %r626, %r622, %p1254;
	cvt.rn.f64.u32 	%fd536, %r38;
	selp.u32 	%r287, 1, 0, %p1257;
	add.s32 	%r40, %r630, %r287;
	selp.b32 	%r41, %r631, %r627, %p1257;
	cvt.rn.f64.u32 	%fd537, %r40;
	mov.f64 	%fd3577, %fd3909;
	@%p299 bra 	$L__BB0_434;
	@%p9 bra 	$L__BB0_433;
	@%p10 bra 	$L__BB0_432;
	@%p11 bra 	$L__BB0_431;
	@%p12 bra 	$L__BB0_430;
	@%p13 bra 	$L__BB0_429;
	selp.f64 	%fd2867, %fd219, %fd313, %p8;
	selp.f64 	%fd3577, %fd183, %fd2867, %p7;
	bra.uni 	$L__BB0_434;
$L__BB0_429:
	ld.local.f64 	%fd3577, [%rd47];
	bra.uni 	$L__BB0_434;
$L__BB0_430:
	ld.local.f64 	%fd3577, [%rd48];
	bra.uni 	$L__BB0_434;
$L__BB0_431:
	ld.local.f64 	%fd3577, [%rd49];
	bra.uni 	$L__BB0_434;
$L__BB0_432:
	ld.local.f64 	%fd3577, [%rd50];
	bra.uni 	$L__BB0_434;
$L__BB0_433:
	ld.local.f64 	%fd3577, [%rd51];
$L__BB0_434:
	setp.eq.s32 	%p300, %r29, 0;
	mov.f64 	%fd3578, %fd3900;
	@%p300 bra 	$L__BB0_446;
	@%p9 bra 	$L__BB0_445;
	@%p10 bra 	$L__BB0_444;
	@%p11 bra 	$L__BB0_443;
	@%p12 bra 	$L__BB0_442;
	@%p13 bra 	$L__BB0_441;
	selp.f64 	%fd2868, %fd218, %fd312, %p8;
	selp.f64 	%fd3578, %fd184, %fd2868, %p7;
	bra.uni 	$L__BB0_446;
$L__BB0_441:
	ld.local.f64 	%fd3578, [%rd47+8];
	bra.uni 	$L__BB0_446;
$L__BB0_442:
	ld.local.f64 	%fd3578, [%rd48+8];
	bra.uni 	$L__BB0_446;
$L__BB0_443:
	ld.local.f64 	%fd3578, [%rd49+8];
	bra.uni 	$L__BB0_446;
$L__BB0_444:
	ld.local.f64 	%fd3578, [%rd50+8];
	bra.uni 	$L__BB0_446;
$L__BB0_445:
	ld.local.f64 	%fd3578, [%rd51+8];
$L__BB0_446:
	mul.f64 	%fd2870, %fd86, %fd3578;
	fma.rn.f64 	%fd552, %fd83, %fd3577, %fd2870;
	setp.gt.u32 	%p301, %r13, 2;
	setp.ne.s32 	%p302, %r14, 2;
	mov.f64 	%fd3582, 0d0000000000000000;
	or.pred  	%p303, %p301, %p302;
	@%p303 bra 	$L__BB0_450;
	setp.eq.s32 	%p304, %r2, 0;
	setp.gt.s32 	%p305, %r2, 3;
	or.pred  	%p306, %p304, %p305;
	selp.f64 	%fd3579, %fd3900, 0d0000000000000000, %p304;
	@%p306 bra 	$L__BB0_449;
	ld.local.f64 	%fd3579, [%rd54+8];
$L__BB0_449:
	add.f64 	%fd3582, %fd3579, 0d0000000000000000;
$L__BB0_450:
	setp.gt.u32 	%p307, %r15, 2;
	setp.ne.s32 	%p308, %r16, 2;
	or.pred  	%p309, %p307, %p308;
	@%p309 bra 	$L__BB0_454;
	setp.eq.s32 	%p310, %r1, 0;
	setp.gt.s32 	%p311, %r1, 3;
	or.pred  	%p312, %p310, %p311;
	selp.f64 	%fd3581, %fd3900, 0d0000000000000000, %p310;
	@%p312 bra 	$L__BB0_453;
	ld.local.f64 	%fd3581, [%rd55+8];
$L__BB0_453:
	add.f64 	%fd3582, %fd3582, %fd3581;
$L__BB0_454:
	mul.wide.u32 	%rd237, %r39, 144;
	add.s64 	%rd66, %rd56, %rd237;
	mul.wide.u32 	%rd238, %r39, 64;
	add.s64 	%rd67, %rd7, %rd238;
	setp.eq.s32 	%p313, %r38, 0;
	setp.lt.s32 	%p314, %r1, 4;
	or.pred  	%p315, %p314, %p313;
	@%p315 bra 	$L__BB0_460;
	setp.eq.s32 	%p316, %r2, 0;
	@%p316 bra 	$L__BB0_458;
	setp.gt.s32 	%p317, %r2, 3;
	mov.f64 	%fd3583, 0d0000000000000000;
	@%p317 bra 	$L__BB0_459;
	ld.local.f64 	%fd3583, [%rd66+8];
	bra.uni 	$L__BB0_459;
$L__BB0_458:
	ld.local.f64 	%fd3583, [%rd67+8];
$L__BB0_459:
	fma.rn.f64 	%fd3582, %fd3583, %fd536, %fd3582;
$L__BB0_460:
	mul.wide.u32 	%rd239, %r41, 48;
	add.s64 	%rd68, %rd59, %rd239;
	add.s64 	%rd69, %rd9, %rd239;
	setp.eq.s32 	%p318, %r40, 0;
	setp.lt.s32 	%p319, %r2, 4;
	or.pred  	%p320, %p319, %p318;
	@%p320 bra 	$L__BB0_466;
	setp.eq.s32 	%p321, %r1, 0;
	@%p321 bra 	$L__BB0_464;
	setp.gt.s32 	%p322, %r1, 3;
	mov.f64 	%fd3585, 0d0000000000000000;
	@%p322 bra 	$L__BB0_465;
	ld.local.f64 	%fd3585, [%rd68+8];
	bra.uni 	$L__BB0_465;
$L__BB0_464:
	ld.local.f64 	%fd3585, [%rd69+8];
$L__BB0_465:
	fma.rn.f64 	%fd3582, %fd3585, %fd537, %fd3582;
$L__BB0_466:
	setp.eq.s32 	%p323, %r29, 0;
	fma.rn.f64 	%fd573, %fd87, %fd3582, %fd552;
	st.local.f64 	[%rd16+48], %fd573;
	mov.f64 	%fd3587, %fd3900;
	@%p323 bra 	$L__BB0_478;
	@%p9 bra 	$L__BB0_477;
	@%p10 bra 	$L__BB0_476;
	@%p11 bra 	$L__BB0_475;
	@%p12 bra 	$L__BB0_474;
	@%p13 bra 	$L__BB0_473;
	selp.f64 	%fd2873, %fd218, %fd312, %p8;
	selp.f64 	%fd3587, %fd184, %fd2873, %p7;
	bra.uni 	$L__BB0_478;
$L__BB0_473:
	ld.local.f64 	%fd3587, [%rd47+8];
	bra.uni 	$L__BB0_478;
$L__BB0_474:
	ld.local.f64 	%fd3587, [%rd48+8];
	bra.uni 	$L__BB0_478;
$L__BB0_475:
	ld.local.f64 	%fd3587, [%rd49+8];
	bra.uni 	$L__BB0_478;
$L__BB0_476:
	ld.local.f64 	%fd3587, [%rd50+8];
	bra.uni 	$L__BB0_478;
$L__BB0_477:
	ld.local.f64 	%fd3587, [%rd51+8];
$L__BB0_478:
	setp.eq.s32 	%p324, %r29, 0;
	mov.f64 	%fd3588, %fd90;
	@%p324 bra 	$L__BB0_490;
	@%p9 bra 	$L__BB0_489;
	@%p10 bra 	$L__BB0_488;
	@%p11 bra 	$L__BB0_487;
	@%p12 bra 	$L__BB0_486;
	@%p13 bra 	$L__BB0_485;
	selp.f64 	%fd2874, %fd217, %fd311, %p8;
	selp.f64 	%fd3588, %fd185, %fd2874, %p7;
	bra.uni 	$L__BB0_490;
$L__BB0_485:
	ld.local.f64 	%fd3588, [%rd47+16];
	bra.uni 	$L__BB0_490;
$L__BB0_486:
	ld.local.f64 	%fd3588, [%rd48+16];
	bra.uni 	$L__BB0_490;
$L__BB0_487:
	ld.local.f64 	%fd3588, [%rd49+16];
	bra.uni 	$L__BB0_490;
$L__BB0_488:
	ld.local.f64 	%fd3588, [%rd50+16];
	bra.uni 	$L__BB0_490;
$L__BB0_489:
	ld.local.f64 	%fd3588, [%rd51+16];
$L__BB0_490:
	mul.f64 	%fd2876, %fd86, %fd3588;
	fma.rn.f64 	%fd588, %fd83, %fd3587, %fd2876;
	setp.gt.u32 	%p325, %r13, 2;
	setp.ne.s32 	%p326, %r14, 2;
	mov.f64 	%fd3592, 0d0000000000000000;
	or.pred  	%p327, %p325, %p326;
	@%p327 bra 	$L__BB0_494;
	setp.eq.s32 	%p328, %r2, 0;
	setp.gt.s32 	%p329, %r2, 3;
	or.pred  	%p330, %p328, %p329;
	selp.f64 	%fd3589, %fd90, 0d0000000000000000, %p328;
	@%p330 bra 	$L__BB0_493;
	ld.local.f64 	%fd3589, [%rd54+16];
$L__BB0_493:
	add.f64 	%fd3592, %fd3589, 0d0000000000000000;
$L__BB0_494:
	setp.gt.u32 	%p331, %r15, 2;
	setp.ne.s32 	%p332, %r16, 2;
	or.pred  	%p333, %p331, %p332;
	@%p333 bra 	$L__BB0_498;
	setp.eq.s32 	%p334, %r1, 0;
	setp.gt.s32 	%p335, %r1, 3;
	or.pred  	%p336, %p334, %p335;
	selp.f64 	%fd3591, %fd90, 0d0000000000000000, %p334;
	@%p336 bra 	$L__BB0_497;
	ld.local.f64 	%fd3591, [%rd55+16];
$L__BB0_497:
	add.f64 	%fd3592, %fd3592, %fd3591;
$L__BB0_498:
	setp.lt.s32 	%p337, %r1, 4;
	setp.eq.s32 	%p338, %r38, 0;
	or.pred  	%p339, %p337, %p338;
	@%p339 bra 	$L__BB0_504;
	setp.eq.s32 	%p340, %r2, 0;
	@%p340 bra 	$L__BB0_502;
	setp.gt.s32 	%p341, %r2, 3;
	mov.f64 	%fd3593, 0d0000000000000000;
	@%p341 bra 	$L__BB0_503;
	ld.local.f64 	%fd3593, [%rd66+16];
	bra.uni 	$L__BB0_503;
$L__BB0_502:
	ld.local.f64 	%fd3593, [%rd67+16];
$L__BB0_503:
	fma.rn.f64 	%fd3592, %fd3593, %fd536, %fd3592;
$L__BB0_504:
	setp.lt.s32 	%p342, %r2, 4;
	setp.eq.s32 	%p343, %r40, 0;
	or.pred  	%p344, %p342, %p343;
	@%p344 bra 	$L__BB0_510;
	setp.eq.s32 	%p345, %r1, 0;
	@%p345 bra 	$L__BB0_508;
	setp.gt.s32 	%p346, %r1, 3;
	mov.f64 	%fd3595, 0d0000000000000000;
	@%p346 bra 	$L__BB0_509;
	ld.local.f64 	%fd3595, [%rd68+16];
	bra.uni 	$L__BB0_509;
$L__BB0_508:
	ld.local.f64 	%fd3595, [%rd69+16];
$L__BB0_509:
	fma.rn.f64 	%fd3592, %fd3595, %fd537, %fd3592;
$L__BB0_510:
	setp.eq.s32 	%p347, %r29, 0;
	fma.rn.f64 	%fd609, %fd87, %fd3592, %fd588;
	st.local.f64 	[%rd16+56], %fd609;
	mov.f64 	%fd3597, %fd90;
	@%p347 bra 	$L__BB0_522;
	@%p9 bra 	$L__BB0_521;
	@%p10 bra 	$L__BB0_520;
	@%p11 bra 	$L__BB0_519;
	@%p12 bra 	$L__BB0_518;
	@%p13 bra 	$L__BB0_517;
	selp.f64 	%fd2879, %fd217, %fd311, %p8;
	selp.f64 	%fd3597, %fd185, %fd2879, %p7;
	bra.uni 	$L__BB0_522;
$L__BB0_517:
	ld.local.f64 	%fd3597, [%rd47+16];
	bra.uni 	$L__BB0_522;
$L__BB0_518:
	ld.local.f64 	%fd3597, [%rd48+16];
	bra.uni 	$L__BB0_522;
$L__BB0_519:
	ld.local.f64 	%fd3597, [%rd49+16];
	bra.uni 	$L__BB0_522;
$L__BB0_520:
	ld.local.f64 	%fd3597, [%rd50+16];
	bra.uni 	$L__BB0_522;
$L__BB0_521:
	ld.local.f64 	%fd3597, [%rd51+16];
$L__BB0_522:
	setp.eq.s32 	%p348, %r29, 0;
	mul.f64 	%fd617, %fd83, %fd3597;
	mov.f64 	%fd3598, %fd91;
	@%p348 bra 	$L__BB0_534;
	@%p9 bra 	$L__BB0_533;
	@%p10 bra 	$L__BB0_532;
	@%p11 bra 	$L__BB0_531;
	@%p12 bra 	$L__BB0_530;
	@%p13 bra 	$L__BB0_529;
	selp.f64 	%fd2880, %fd3484, %fd3513, %p8;
	selp.f64 	%fd3598, %fd3472, %fd2880, %p7;
	bra.uni 	$L__BB0_534;
$L__BB0_529:
	ld.local.f64 	%fd3598, [%rd47+24];
	bra.uni 	$L__BB0_534;
$L__BB0_530:
	ld.local.f64 	%fd3598, [%rd48+24];
	bra.uni 	$L__BB0_534;
$L__BB0_531:
	ld.local.f64 	%fd3598, [%rd49+24];
	bra.uni 	$L__BB0_534;
$L__BB0_532:
	ld.local.f64 	%fd3598, [%rd50+24];
	bra.uni 	$L__BB0_534;
$L__BB0_533:
	ld.local.f64 	%fd3598, [%rd51+24];
$L__BB0_534:
	fma.rn.f64 	%fd625, %fd86, %fd3598, %fd617;
	setp.gt.u32 	%p349, %r13, 2;
	setp.ne.s32 	%p350, %r14, 2;
	mov.f64 	%fd3602, 0d0000000000000000;
	or.pred  	%p351, %p349, %p350;
	@%p351 bra 	$L__BB0_538;
	setp.eq.s32 	%p352, %r2, 0;
	setp.gt.s32 	%p353, %r2, 3;
	or.pred  	%p354, %p352, %p353;
	selp.f64 	%fd3599, %fd91, 0d0000000000000000, %p352;
	@%p354 bra 	$L__BB0_537;
	ld.local.f64 	%fd3599, [%rd54+24];
$L__BB0_537:
	add.f64 	%fd3602, %fd3599, 0d0000000000000000;
$L__BB0_538:
	setp.gt.u32 	%p355, %r15, 2;
	setp.ne.s32 	%p356, %r16, 2;
	or.pred  	%p357, %p355, %p356;
	@%p357 bra 	$L__BB0_542;
	setp.eq.s32 	%p358, %r1, 0;
	setp.gt.s32 	%p359, %r1, 3;
	or.pred  	%p360, %p358, %p359;
	selp.f64 	%fd3601, %fd91, 0d0000000000000000, %p358;
	@%p360 bra 	$L__BB0_541;
	ld.local.f64 	%fd3601, [%rd55+24];
$L__BB0_541:
	add.f64 	%fd3602, %fd3602, %fd3601;
$L__BB0_542:
	setp.lt.s32 	%p361, %r1, 4;
	setp.eq.s32 	%p362, %r38, 0;
	or.pred  	%p363, %p361, %p362;
	@%p363 bra 	$L__BB0_548;
	setp.eq.s32 	%p364, %r2, 0;
	@%p364 bra 	$L__BB0_546;
	setp.gt.s32 	%p365, %r2, 3;
	mov.f64 	%fd3603, 0d0000000000000000;
	@%p365 bra 	$L__BB0_547;
	ld.local.f64 	%fd3603, [%rd66+24];
	bra.uni 	$L__BB0_547;
$L__BB0_546:
	ld.local.f64 	%fd3603, [%rd67+24];
$L__BB0_547:
	fma.rn.f64 	%fd3602, %fd3603, %fd536, %fd3602;
$L__BB0_548:
	setp.lt.s32 	%p366, %r2, 4;
	setp.eq.s32 	%p367, %r40, 0;
	or.pred  	%p368, %p366, %p367;
	@%p368 bra 	$L__BB0_554;
	setp.eq.s32 	%p369, %r1, 0;
	@%p369 bra 	$L__BB0_552;
	setp.gt.s32 	%p370, %r1, 3;
	mov.f64 	%fd3605, 0d0000000000000000;
	@%p370 bra 	$L__BB0_553;
	ld.local.f64 	%fd3605, [%rd68+24];
	bra.uni 	$L__BB0_553;
$L__BB0_552:
	ld.local.f64 	%fd3605, [%rd69+24];
$L__BB0_553:
	fma.rn.f64 	%fd3602, %fd3605, %fd537, %fd3602;
$L__BB0_554:
	fma.rn.f64 	%fd646, %fd87, %fd3602, %fd625;
	st.local.f64 	[%rd16+64], %fd646;
	or.b32  	%r294, %r3, %r4;
	setp.ne.s32 	%p371, %r294, 0;
	@%p371 bra 	$L__BB0_567;
	setp.eq.s32 	%p1246, %r29, 0;
	@%p1246 bra 	$L__BB0_1753;
	not.pred 	%p1247, %p9;
	@%p1247 bra 	$L__BB0_558;
	ld.local.f64 	%fd3909, [%rd51];
	bra.uni 	$L__BB0_1753;
$L__BB0_558:
	not.pred 	%p1248, %p10;
	@%p1248 bra 	$L__BB0_560;
	ld.local.f64 	%fd3909, [%rd50];
	bra.uni 	$L__BB0_1753;
$L__BB0_560:
	not.pred 	%p1249, %p11;
	@%p1249 bra 	$L__BB0_562;
	ld.local.f64 	%fd3909, [%rd49];
	bra.uni 	$L__BB0_1753;
$L__BB0_562:
	not.pred 	%p1250, %p12;
	@%p1250 bra 	$L__BB0_564;
	ld.local.f64 	%fd3909, [%rd48];
	bra.uni 	$L__BB0_1753;
$L__BB0_564:
	not.pred 	%p1251, %p13;
	@%p1251 bra 	$L__BB0_566;
	ld.local.f64 	%fd3909, [%rd47];
	bra.uni 	$L__BB0_1753;
$L__BB0_566:
	selp.f64 	%fd3427, %fd219, %fd313, %p8;
	selp.f64 	%fd3909, %fd183, %fd3427, %p7;
	bra.uni 	$L__BB0_1753;
$L__BB0_567:
	setp.ne.s32 	%p372, %r4, 0;
	setp.gt.s32 	%p373, %r3, 3;
	or.pred  	%p374, %p373, %p372;
	@%p374 bra 	$L__BB0_569;
	mul.wide.s32 	%rd476, %r3, 24;
	add.s64 	%rd477, %rd16, %rd476;
	ld.local.f64 	%fd3909, [%rd477+-24];
	bra.uni 	$L__BB0_1753;
$L__BB0_569:
	setp.ne.s32 	%p375, %r3, 0;
	setp.gt.s32 	%p376, %r4, 3;
	or.pred  	%p377, %p375, %p376;
	@%p377 bra 	$L__BB0_583;
	setp.eq.s32 	%p1240, %r29, 0;
	mul.wide.s32 	%rd472, %r4, 24;
	add.s64 	%rd473, %rd16, %rd472;
	ld.local.f64 	%fd654, [%rd473+-24];
	mul.wide.s32 	%rd474, %r4, 8;
	add.s64 	%rd475, %rd6, %rd474;
	ld.local.f64 	%fd655, [%rd475+-8];
	@%p1240 bra 	$L__BB0_582;
	not.pred 	%p1241, %p9;
	@%p1241 bra 	$L__BB0_573;
	ld.local.f64 	%fd3909, [%rd51];
	bra.uni 	$L__BB0_582;
$L__BB0_573:
	not.pred 	%p1242, %p10;
	@%p1242 bra 	$L__BB0_575;
	ld.local.f64 	%fd3909, [%rd50];
	bra.uni 	$L__BB0_582;
$L__BB0_575:
	not.pred 	%p1243, %p11;
	@%p1243 bra 	$L__BB0_577;
	ld.local.f64 	%fd3909, [%rd49];
	bra.uni 	$L__BB0_582;
$L__BB0_577:
	not.pred 	%p1244, %p12;
	@%p1244 bra 	$L__BB0_579;
	ld.local.f64 	%fd3909, [%rd48];
	bra.uni 	$L__BB0_582;
$L__BB0_579:
	not.pred 	%p1245, %p13;
	@%p1245 bra 	$L__BB0_581;
	ld.local.f64 	%fd3909, [%rd47];
	bra.uni 	$L__BB0_582;
$L__BB0_581:
	selp.f64 	%fd3426, %fd219, %fd313, %p8;
	selp.f64 	%fd3909, %fd183, %fd3426, %p7;
$L__BB0_582:
	fma.rn.f64 	%fd3909, %fd655, %fd3909, %fd654;
	bra.uni 	$L__BB0_1753;
$L__BB0_583:
	setp.lt.s32 	%p378, %r3, 4;
	mov.b32 	%r632, 0;
	mov.u32 	%r633, %r632;
	@%p378 bra 	$L__BB0_595;
	setp.gt.s32 	%p379, %r3, 6;
	@%p379 bra 	$L__BB0_588;
	setp.eq.s32 	%p383, %r3, 5;
	@%p383 bra 	$L__BB0_592;
	setp.eq.s32 	%p384, %r3, 6;
	mov.u32 	%r633, %r632;
	@%p384 bra 	$L__BB0_587;
	bra.uni 	$L__BB0_595;
$L__BB0_587:
	mov.b32 	%r633, 2;
	bra.uni 	$L__BB0_595;
$L__BB0_588:
	setp.eq.s32 	%p380, %r3, 7;
	@%p380 bra 	$L__BB0_593;
	setp.eq.s32 	%p381, %r3, 8;
	@%p381 bra 	$L__BB0_594;
	setp.eq.s32 	%p382, %r3, 9;
	mov.u32 	%r633, %r632;
	@%p382 bra 	$L__BB0_591;
	bra.uni 	$L__BB0_595;
$L__BB0_591:
	mov.b32 	%r632, 2;
	mov.u32 	%r633, %r632;
	bra.uni 	$L__BB0_595;
$L__BB0_592:
	mov.b32 	%r633, 1;
	bra.uni 	$L__BB0_595;
$L__BB0_593:
	mov.b32 	%r632, 1;
	mov.u32 	%r633, %r632;
	bra.uni 	$L__BB0_595;
$L__BB0_594:
	mov.b32 	%r633, 2;
	mov.b32 	%r632, 1;
$L__BB0_595:
	setp.lt.s32 	%p385, %r4, 4;
	mov.b32 	%r634, 0;
	mov.u32 	%r635, %r634;
	@%p385 bra 	$L__BB0_607;
	setp.gt.s32 	%p386, %r4, 6;
	@%p386 bra 	$L__BB0_600;
	setp.eq.s32 	%p390, %r4, 5;
	@%p390 bra 	$L__BB0_604;
	setp.eq.s32 	%p391, %r4, 6;
	mov.u32 	%r635, %r634;
	@%p391 bra 	$L__BB0_599;
	bra.uni 	$L__BB0_607;
$L__BB0_599:
	mov.b32 	%r635, 2;
	bra.uni 	$L__BB0_607;
$L__BB0_600:
	setp.eq.s32 	%p387, %r4, 7;
	@%p387 bra 	$L__BB0_605;
	setp.eq.s32 	%p388, %r4, 8;
	@%p388 bra 	$L__BB0_606;
	setp.eq.s32 	%p389, %r4, 9;
	mov.u32 	%r635, %r634;
	@%p389 bra 	$L__BB0_603;
	bra.uni 	$L__BB0_607;
$L__BB0_603:
	mov.b32 	%r634, 2;
	mov.u32 	%r635, %r634;
	bra.uni 	$L__BB0_607;
$L__BB0_604:
	mov.b32 	%r635, 1;
	bra.uni 	$L__BB0_607;
$L__BB0_605:
	mov.b32 	%r634, 1;
	mov.u32 	%r635, %r634;
	bra.uni 	$L__BB0_607;
$L__BB0_606:
	mov.b32 	%r635, 2;
	mov.b32 	%r634, 1;
$L__BB0_607:
	setp.gt.s32 	%p392, %r4, 3;
	setp.gt.s32 	%p393, %r3, 3;
	add.s32 	%r46, %r3, -1;
	add.s32 	%r47, %r4, -1;
	selp.b32 	%r315, %r635, %r47, %p392;
	selp.b32 	%r316, %r634, %r46, %p392;
	selp.b32 	%r48, %r633, %r315, %p393;
	selp.b32 	%r49, %r632, %r316, %p393;
	or.pred  	%p394, %p393, %p392;
	not.pred 	%p395, %p394;
	@%p395 bra 	$L__BB0_1662;
	cvt.u64.u32 	%rd70, %r33;
	cvt.s64.s32 	%rd71, %r14;
	cvt.s64.s32 	%rd72, %r16;
	setp.eq.s32 	%p430, %r29, 0;
	add.f64 	%fd2903, %fd18, %fd18;
	rcp.rn.f64 	%fd664, %fd2903;
	div.rn.f64 	%fd665, %fd17, %fd80;
	ld.local.f64 	%fd666, [%rd4];
	ld.local.f64 	%fd667, [%rd5];
	mul.f64 	%fd668, %fd87, %fd314;
	mul.f64 	%fd669, %fd87, %fd315;
	mul.f64 	%fd2904, %fd667, %fd387;
	fma.rn.f64 	%fd670, %fd666, %fd351, %fd2904;
	mov.f64 	%fd3608, %fd3909;
	mov.f64 	%fd3610, %fd3900;
	@%p430 bra 	$L__BB0_631;
	not.pred 	%p431, %p9;
	@%p431 bra 	$L__BB0_611;
	ld.local.f64 	%fd3608, [%rd51];
	bra.uni 	$L__BB0_620;
$L__BB0_611:
	not.pred 	%p432, %p10;
	@%p432 bra 	$L__BB0_613;
	ld.local.f64 	%fd3608, [%rd50];
	bra.uni 	$L__BB0_620;
$L__BB0_613:
	not.pred 	%p433, %p11;
	@%p433 bra 	$L__BB0_615;
	ld.local.f64 	%fd3608, [%rd49];
	bra.uni 	$L__BB0_620;
$L__BB0_615:
	not.pred 	%p434, %p12;
	@%p434 bra 	$L__BB0_617;
	ld.local.f64 	%fd3608, [%rd48];
	bra.uni 	$L__BB0_620;
$L__BB0_617:
	not.pred 	%p435, %p13;
	@%p435 bra 	$L__BB0_619;
	ld.local.f64 	%fd3608, [%rd47];
	bra.uni 	$L__BB0_620;
$L__BB0_619:
	selp.f64 	%fd2905, %fd219, %fd313, %p8;
	selp.f64 	%fd3608, %fd183, %fd2905, %p7;
$L__BB0_620:
	not.pred 	%p436, %p9;
	@%p436 bra 	$L__BB0_622;
	ld.local.f64 	%fd3610, [%rd51+8];
	bra.uni 	$L__BB0_631;
$L__BB0_622:
	not.pred 	%p437, %p10;
	@%p437 bra 	$L__BB0_624;
	ld.local.f64 	%fd3610, [%rd50+8];
	bra.uni 	$L__BB0_631;
$L__BB0_624:
	not.pred 	%p438, %p11;
	@%p438 bra 	$L__BB0_626;
	ld.local.f64 	%fd3610, [%rd49+8];
	bra.uni 	$L__BB0_631;
$L__BB0_626:
	not.pred 	%p439, %p12;
	@%p439 bra 	$L__BB0_628;
	ld.local.f64 	%fd3610, [%rd48+8];
	bra.uni 	$L__BB0_631;
$L__BB0_628:
	not.pred 	%p440, %p13;
	@%p440 bra 	$L__BB0_630;
	ld.local.f64 	%fd3610, [%rd47+8];
	bra.uni 	$L__BB0_631;
$L__BB0_630:
	selp.f64 	%fd2906, %fd218, %fd312, %p8;
	selp.f64 	%fd3610, %fd184, %fd2906, %p7;
$L__BB0_631:
	mad.lo.s64 	%rd73, %rd72, 96, %rd13;
	mul.f64 	%fd2907, %fd665, %fd3610;
	sub.f64 	%fd2908, %fd3608, %fd2907;
	fma.rn.f64 	%fd3614, %fd664, %fd2908, %fd670;
	setp.gt.u32 	%p441, %r13, 2;
	setp.ne.s32 	%p442, %r14, 0;
	or.pred  	%p443, %p441, %p442;
	@%p443 bra 	$L__BB0_637;
	setp.ne.s32 	%p444, %r2, 0;
	@%p444 bra 	$L__BB0_634;
	ld.local.f64 	%fd3611, [%rd12+8];
	bra.uni 	$L__BB0_636;
$L__BB0_634:
	setp.gt.s32 	%p445, %r2, 3;
	mov.f64 	%fd3611, 0d0000000000000000;
	@%p445 bra 	$L__BB0_636;
	ld.local.f64 	%fd3611, [%rd73+8];
$L__BB0_636:
	fma.rn.f64 	%fd3614, %fd87, %fd3611, %fd3614;
$L__BB0_637:
	mad.lo.s64 	%rd74, %rd71, 96, %rd14;
	add.s32 	%r321, %r2, -1;
	setp.gt.u32 	%p446, %r321, 2;
	setp.lt.u32 	%p447, %r321, 3;
	selp.b32 	%r322, %r321, -1, %p447;
	setp.ne.s32 	%p448, %r322, 0;
	or.pred  	%p449, %p446, %p448;
	@%p449 bra 	$L__BB0_643;
	setp.ne.s32 	%p450, %r1, 0;
	@%p450 bra 	$L__BB0_640;
	ld.local.f64 	%fd3613, [%rd12+8];
	bra.uni 	$L__BB0_642;
$L__BB0_640:
	setp.gt.s32 	%p451, %r1, 3;
	mov.f64 	%fd3613, 0d0000000000000000;
	@%p451 bra 	$L__BB0_642;
	ld.local.f64 	%fd3613, [%rd74+8];
$L__BB0_642:
	fma.rn.f64 	%fd3614, %fd87, %fd3613, %fd3614;
$L__BB0_643:
	mad.lo.s64 	%rd75, %rd72, 72, %rd15;
	mul.wide.u32 	%rd262, %r31, 216;
	add.s64 	%rd76, %rd75, %rd262;
	mul.wide.u32 	%rd263, %r31, 96;
	add.s64 	%rd77, %rd14, %rd263;
	setp.lt.s32 	%p452, %r1, 4;
	setp.eq.s32 	%p453, %r30, 0;
	or.pred  	%p454, %p452, %p453;
	@%p454 bra 	$L__BB0_649;
	setp.ne.s32 	%p455, %r2, 0;
	@%p455 bra 	$L__BB0_646;
	ld.local.f64 	%fd3615, [%rd77+8];
	bra.uni 	$L__BB0_648;
$L__BB0_646:
	setp.gt.s32 	%p456, %r2, 3;
	mov.f64 	%fd3615, 0d0000000000000000;
	@%p456 bra 	$L__BB0_648;
	ld.local.f64 	%fd3615, [%rd76+8];
$L__BB0_648:
	fma.rn.f64 	%fd3614, %fd668, %fd3615, %fd3614;
$L__BB0_649:
	mad.lo.s64 	%rd78, %rd71, 216, %rd15;
	mad.lo.s64 	%rd79, %rd70, 72, %rd78;
	mad.lo.s64 	%rd80, %rd70, 96, %rd13;
	setp.lt.s32 	%p457, %r2, 4;
	setp.eq.s32 	%p458, %r32, 0;
	or.pred  	%p459, %p457, %p458;
	@%p459 bra 	$L__BB0_655;
	setp.ne.s32 	%p460, %r1, 0;
	@%p460 bra 	$L__BB0_652;
	ld.local.f64 	%fd3617, [%rd80+8];
	bra.uni 	$L__BB0_654;
$L__BB0_652:
	setp.gt.s32 	%p461, %r1, 3;
	mov.f64 	%fd3617, 0d0000000000000000;
	@%p461 bra 	$L__BB0_654;
	ld.local.f64 	%fd3617, [%rd79+8];
$L__BB0_654:
	fma.rn.f64 	%fd3614, %fd669, %fd3617, %fd3614;
$L__BB0_655:
	setp.eq.s32 	%p462, %r29, 0;
	st.local.f64 	[%rd17], %fd3614;
	mul.f64 	%fd2913, %fd667, %fd424;
	fma.rn.f64 	%fd707, %fd666, %fd387, %fd2913;
	mov.f64 	%fd3619, %fd3900;
	mov.f64 	%fd3621, %fd90;
	@%p462 bra 	$L__BB0_678;
	@%p9 bra 	$L__BB0_666;
	@%p10 bra 	$L__BB0_665;
	@%p11 bra 	$L__BB0_664;
	@%p12 bra 	$L__BB0_663;
	@%p13 bra 	$L__BB0_662;
	selp.f64 	%fd2914, %fd218, %fd312, %p8;
	selp.f64 	%fd3619, %fd184, %fd2914, %p7;
	bra.uni 	$L__BB0_667;
$L__BB0_662:
	ld.local.f64 	%fd3619, [%rd47+8];
	bra.uni 	$L__BB0_667;
$L__BB0_663:
	ld.local.f64 	%fd3619, [%rd48+8];
	bra.uni 	$L__BB0_667;
$L__BB0_664:
	ld.local.f64 	%fd3619, [%rd49+8];
	bra.uni 	$L__BB0_667;
$L__BB0_665:
	ld.local.f64 	%fd3619, [%rd50+8];
	bra.uni 	$L__BB0_667;
$L__BB0_666:
	ld.local.f64 	%fd3619, [%rd51+8];
$L__BB0_667:
	@%p9 bra 	$L__BB0_677;
	@%p10 bra 	$L__BB0_676;
	@%p11 bra 	$L__BB0_675;
	@%p12 bra 	$L__BB0_674;
	@%p13 bra 	$L__BB0_673;
	selp.f64 	%fd2915, %fd217, %fd311, %p8;
	selp.f64 	%fd3621, %fd185, %fd2915, %p7;
	bra.uni 	$L__BB0_678;
$L__BB0_673:
	ld.local.f64 	%fd3621, [%rd47+16];
	bra.uni 	$L__BB0_678;
$L__BB0_674:
	ld.local.f64 	%fd3621, [%rd48+16];
	bra.uni 	$L__BB0_678;
$L__BB0_675:
	ld.local.f64 	%fd3621, [%rd49+16];
	bra.uni 	$L__BB0_678;
$L__BB0_676:
	ld.local.f64 	%fd3621, [%rd50+16];
	bra.uni 	$L__BB0_678;
$L__BB0_677:
	ld.local.f64 	%fd3621, [%rd51+16];
$L__BB0_678:
	mul.f64 	%fd2916, %fd665, %fd3621;
	sub.f64 	%fd2917, %fd3619, %fd2916;
	fma.rn.f64 	%fd3625, %fd664, %fd2917, %fd707;
	setp.gt.u32 	%p463, %r13, 2;
	setp.ne.s32 	%p464, %r14, 0;
	or.pred  	%p465, %p463, %p464;
	@%p465 bra 	$L__BB0_684;
	setp.eq.s32 	%p466, %r2, 0;
	@%p466 bra 	$L__BB0_682;
	setp.gt.s32 	%p467, %r2, 3;
	mov.f64 	%fd3622, 0d0000000000000000;
	@%p467 bra 	$L__BB0_683;
	ld.local.f64 	%fd3622, [%rd73+16];
	bra.uni 	$L__BB0_683;
$L__BB0_682:
	ld.local.f64 	%fd3622, [%rd12+16];
$L__BB0_683:
	fma.rn.f64 	%fd3625, %fd87, %fd3622, %fd3625;
$L__BB0_684:
	add.s32 	%r325, %r2, -1;
	setp.gt.u32 	%p468, %r325, 2;
	setp.lt.u32 	%p469, %r325, 3;
	selp.b32 	%r326, %r325, -1, %p469;
	setp.ne.s32 	%p470, %r326, 0;
	or.pred  	%p471, %p468, %p470;
	@%p471 bra 	$L__BB0_690;
	setp.eq.s32 	%p472, %r1, 0;
	@%p472 bra 	$L__BB0_688;
	setp.gt.s32 	%p473, %r1, 3;
	mov.f64 	%fd3624, 0d0000000000000000;
	@%p473 bra 	$L__BB0_689;
	ld.local.f64 	%fd3624, [%rd74+16];
	bra.uni 	$L__BB0_689;
$L__BB0_688:
	ld.local.f64 	%fd3624, [%rd12+16];
$L__BB0_689:
	fma.rn.f64 	%fd3625, %fd87, %fd3624, %fd3625;
$L__BB0_690:
	setp.lt.s32 	%p474, %r1, 4;
	setp.eq.s32 	%p475, %r30, 0;
	or.pred  	%p476, %p474, %p475;
	@%p476 bra 	$L__BB0_696;
	setp.eq.s32 	%p477, %r2, 0;
	@%p477 bra 	$L__BB0_694;
	setp.gt.s32 	%p478, %r2, 3;
	mov.f64 	%fd3626, 0d0000000000000000;
	@%p478 bra 	$L__BB0_695;
	ld.local.f64 	%fd3626, [%rd76+16];
	bra.uni 	$L__BB0_695;
$L__BB0_694:
	ld.local.f64 	%fd3626, [%rd77+16];
$L__BB0_695:
	fma.rn.f64 	%fd3625, %fd668, %fd3626, %fd3625;
$L__BB0_696:
	setp.lt.s32 	%p479, %r2, 4;
	setp.eq.s32 	%p480, %r32, 0;
	or.pred  	%p481, %p479, %p480;
	@%p481 bra 	$L__BB0_702;
	setp.eq.s32 	%p482, %r1, 0;
	@%p482 bra 	$L__BB0_700;
	setp.gt.s32 	%p483, %r1, 3;
	mov.f64 	%fd3628, 0d0000000000000000;
	@%p483 bra 	$L__BB0_701;
	ld.local.f64 	%fd3628, [%rd79+16];
	bra.uni 	$L__BB0_701;
$L__BB0_700:
	ld.local.f64 	%fd3628, [%rd80+16];
$L__BB0_701:
	fma.rn.f64 	%fd3625, %fd669, %fd3628, %fd3625;
$L__BB0_702:
	st.local.f64 	[%rd17+8], %fd3625;
	mul.f64 	%fd2922, %fd667, %fd498;
	fma.rn.f64 	%fd3633, %fd666, %fd462, %fd2922;
	setp.gt.u32 	%p484, %r13, 2;
	setp.ne.s32 	%p485, %r14, 0;
	or.pred  	%p486, %p484, %p485;
	@%p486 bra 	$L__BB0_708;
	setp.eq.s32 	%p487, %r2, 0;
	@%p487 bra 	$L__BB0_706;
	setp.gt.s32 	%p488, %r2, 3;
	mov.f64 	%fd3630, 0d0000000000000000;
	@%p488 bra 	$L__BB0_707;
	ld.local.f64 	%fd3630, [%rd73+40];
	bra.uni 	$L__BB0_707;
$L__BB0_706:
	ld.local.f64 	%fd3630, [%rd12+40];
$L__BB0_707:
	fma.rn.f64 	%fd3633, %fd87, %fd3630, %fd3633;
$L__BB0_708:
	add.s32 	%r329, %r2, -1;
	setp.gt.u32 	%p489, %r329, 2;
	setp.lt.u32 	%p490, %r329, 3;
	selp.b32 	%r330, %r329, -1, %p490;
	setp.ne.s32 	%p491, %r330, 0;
	or.pred  	%p492, %p489, %p491;
	@%p492 bra 	$L__BB0_714;
	setp.eq.s32 	%p493, %r1, 0;
	@%p493 bra 	$L__BB0_712;
	setp.gt.s32 	%p494, %r1, 3;
	mov.f64 	%fd3632, 0d0000000000000000;
	@%p494 bra 	$L__BB0_713;
	ld.local.f64 	%fd3632, [%rd74+40];
	bra.uni 	$L__BB0_713;
$L__BB0_712:
	ld.local.f64 	%fd3632, [%rd12+40];
$L__BB0_713:
	fma.rn.f64 	%fd3633, %fd87, %fd3632, %fd3633;
$L__BB0_714:
	setp.lt.s32 	%p495, %r1, 4;
	setp.eq.s32 	%p496, %r30, 0;
	or.pred  	%p497, %p495, %p496;
	@%p497 bra 	$L__BB0_720;
	setp.eq.s32 	%p498, %r2, 0;
	@%p498 bra 	$L__BB0_718;
	setp.gt.s32 	%p499, %r2, 3;
	mov.f64 	%fd3634, 0d0000000000000000;
	@%p499 bra 	$L__BB0_719;
	ld.local.f64 	%fd3634, [%rd76+32];
	bra.uni 	$L__BB0_719;
$L__BB0_718:
	ld.local.f64 	%fd3634, [%rd77+40];
$L__BB0_719:
	fma.rn.f64 	%fd3633, %fd668, %fd3634, %fd3633;
$L__BB0_720:
	setp.lt.s32 	%p500, %r2, 4;
	setp.eq.s32 	%p501, %r32, 0;
	or.pred  	%p502, %p500, %p501;
	@%p502 bra 	$L__BB0_726;
	setp.eq.s32 	%p503, %r1, 0;
	@%p503 bra 	$L__BB0_724;
	setp.gt.s32 	%p504, %r1, 3;
	mov.f64 	%fd3636, 0d0000000000000000;
	@%p504 bra 	$L__BB0_725;
	ld.local.f64 	%fd3636, [%rd79+32];
	bra.uni 	$L__BB0_725;
$L__BB0_724:
	ld.local.f64 	%fd3636, [%rd80+40];
$L__BB0_725:
	fma.rn.f64 	%fd3633, %fd669, %fd3636, %fd3633;
$L__BB0_726:
	st.local.f64 	[%rd17+16], %fd3633;
	mul.f64 	%fd2927, %fd667, %fd535;
	fma.rn.f64 	%fd3641, %fd666, %fd498, %fd2927;
	setp.gt.u32 	%p505, %r13, 2;
	setp.ne.s32 	%p506, %r14, 0;
	or.pred  	%p507, %p505, %p506;
	@%p507 bra 	$L__BB0_732;
	setp.eq.s32 	%p508, %r2, 0;
	@%p508 bra 	$L__BB0_730;
	setp.gt.s32 	%p509, %r2, 3;
	mov.f64 	%fd3638, 0d0000000000000000;
	@%p509 bra 	$L__BB0_731;
	ld.local.f64 	%fd3638, [%rd73+48];
	bra.uni 	$L__BB0_731;
$L__BB0_730:
	ld.local.f64 	%fd3638, [%rd12+48];
$L__BB0_731:
	fma.rn.f64 	%fd3641, %fd87, %fd3638, %fd3641;
$L__BB0_732:
	add.s32 	%r333, %r2, -1;
	setp.gt.u32 	%p510, %r333, 2;
	setp.lt.u32 	%p511, %r333, 3;
	selp.b32 	%r334, %r333, -1, %p511;
	setp.ne.s32 	%p512, %r334, 0;
	or.pred  	%p513, %p510, %p512;
	@%p513 bra 	$L__BB0_738;
	setp.eq.s32 	%p514, %r1, 0;
	@%p514 bra 	$L__BB0_736;
	setp.gt.s32 	%p515, %r1, 3;
	mov.f64 	%fd3640, 0d0000000000000000;
	@%p515 bra 	$L__BB0_737;
	ld.local.f64 	%fd3640, [%rd74+48];
	bra.uni 	$L__BB0_737;
$L__BB0_736:
	ld.local.f64 	%fd3640, [%rd12+48];
$L__BB0_737:
	fma.rn.f64 	%fd3641, %fd87, %fd3640, %fd3641;
$L__BB0_738:
	setp.lt.s32 	%p516, %r1, 4;
	setp.eq.s32 	%p517, %r30, 0;
	or.pred  	%p518, %p516, %p517;
	@%p518 bra 	$L__BB0_744;
	setp.eq.s32 	%p519, %r2, 0;
	@%p519 bra 	$L__BB0_742;
	setp.gt.s32 	%p520, %r2, 3;
	mov.f64 	%fd3642, 0d0000000000000000;
	@%p520 bra 	$L__BB0_743;
	ld.local.f64 	%fd3642, [%rd76+40];
	bra.uni 	$L__BB0_743;
$L__BB0_742:
	ld.local.f64 	%fd3642, [%rd77+48];
$L__BB0_743:
	fma.rn.f64 	%fd3641, %fd668, %fd3642, %fd3641;
$L__BB0_744:
	setp.lt.s32 	%p521, %r2, 4;
	setp.eq.s32 	%p522, %r32, 0;
	or.pred  	%p523, %p521, %p522;
	@%p523 bra 	$L__BB0_750;
	setp.eq.s32 	%p524, %r1, 0;
	@%p524 bra 	$L__BB0_748;
	setp.gt.s32 	%p525, %r1, 3;
	mov.f64 	%fd3644, 0d0000000000000000;
	@%p525 bra 	$L__BB0_749;
	ld.local.f64 	%fd3644, [%rd79+40];
	bra.uni 	$L__BB0_749;
$L__BB0_748:
	ld.local.f64 	%fd3644, [%rd80+48];
$L__BB0_749:
	fma.rn.f64 	%fd3641, %fd669, %fd3644, %fd3641;
$L__BB0_750:
	st.local.f64 	[%rd17+24], %fd3641;
	mul.f64 	%fd2932, %fd667, %fd609;
	fma.rn.f64 	%fd3649, %fd666, %fd573, %fd2932;
	setp.gt.u32 	%p526, %r13, 2;
	setp.ne.s32 	%p527, %r14, 0;
	or.pred  	%p528, %p526, %p527;
	@%p528 bra 	$L__BB0_756;
	setp.eq.s32 	%p529, %r2, 0;
	@%p529 bra 	$L__BB0_754;
	setp.gt.s32 	%p530, %r2, 3;
	mov.f64 	%fd3646, 0d0000000000000000;
	@%p530 bra 	$L__BB0_755;
	ld.local.f64 	%fd3646, [%rd73+72];
	bra.uni 	$L__BB0_755;
$L__BB0_754:
	ld.local.f64 	%fd3646, [%rd12+72];
$L__BB0_755:
	fma.rn.f64 	%fd3649, %fd87, %fd3646, %fd3649;
$L__BB0_756:
	add.s32 	%r337, %r2, -1;
	setp.gt.u32 	%p531, %r337, 2;
	setp.lt.u32 	%p532, %r337, 3;
	selp.b32 	%r338, %r337, -1, %p532;
	setp.ne.s32 	%p533, %r338, 0;
	or.pred  	%p534, %p531, %p533;
	@%p534 bra 	$L__BB0_762;
	setp.eq.s32 	%p535, %r1, 0;
	@%p535 bra 	$L__BB0_760;
	setp.gt.s32 	%p536, %r1, 3;
	mov.f64 	%fd3648, 0d0000000000000000;
	@%p536 bra 	$L__BB0_761;
	ld.local.f64 	%fd3648, [%rd74+72];
	bra.uni 	$L__BB0_761;
$L__BB0_760:
	ld.local.f64 	%fd3648, [%rd12+72];
$L__BB0_761:
	fma.rn.f64 	%fd3649, %fd87, %fd3648, %fd3649;
$L__BB0_762:
	setp.lt.s32 	%p537, %r1, 4;
	setp.eq.s32 	%p538, %r30, 0;
	or.pred  	%p539, %p537, %p538;
	@%p539 bra 	$L__BB0_768;
	setp.eq.s32 	%p540, %r2, 0;
	@%p540 bra 	$L__BB0_766;
	setp.gt.s32 	%p541, %r2, 3;
	mov.f64 	%fd3650, 0d0000000000000000;
	@%p541 bra 	$L__BB0_767;
	ld.local.f64 	%fd3650, [%rd76+56];
	bra.uni 	$L__BB0_767;
$L__BB0_766:
	ld.local.f64 	%fd3650, [%rd77+72];
$L__BB0_767:
	fma.rn.f64 	%fd3649, %fd668, %fd3650, %fd3649;
$L__BB0_768:
	setp.lt.s32 	%p542, %r2, 4;
	setp.eq.s32 	%p543, %r32, 0;
	or.pred  	%p544, %p542, %p543;
	@%p544 bra 	$L__BB0_774;
	setp.eq.s32 	%p545, %r1, 0;
	@%p545 bra 	$L__BB0_772;
	setp.gt.s32 	%p546, %r1, 3;
	mov.f64 	%fd3652, 0d0000000000000000;
	@%p546 bra 	$L__BB0_773;
	ld.local.f64 	%fd3652, [%rd79+56];
	bra.uni 	$L__BB0_773;
$L__BB0_772:
	ld.local.f64 	%fd3652, [%rd80+72];
$L__BB0_773:
	fma.rn.f64 	%fd3649, %fd669, %fd3652, %fd3649;
$L__BB0_774:
	st.local.f64 	[%rd17+32], %fd3649;
	mul.f64 	%fd2937, %fd667, %fd646;
	fma.rn.f64 	%fd3657, %fd666, %fd609, %fd2937;
	setp.gt.u32 	%p547, %r13, 2;
	setp.ne.s32 	%p548, %r14, 0;
	or.pred  	%p549, %p547, %p548;
	@%p549 bra 	$L__BB0_780;
	setp.eq.s32 	%p550, %r2, 0;
	@%p550 bra 	$L__BB0_778;
	setp.gt.s32 	%p551, %r2, 3;
	mov.f64 	%fd3654, 0d0000000000000000;
	@%p551 bra 	$L__BB0_779;
	ld.local.f64 	%fd3654, [%rd73+80];
	bra.uni 	$L__BB0_779;
$L__BB0_778:
	ld.local.f64 	%fd3654, [%rd12+80];
$L__BB0_779:
	fma.rn.f64 	%fd3657, %fd87, %fd3654, %fd3657;
$L__BB0_780:
	add.s32 	%r341, %r2, -1;
	setp.gt.u32 	%p552, %r341, 2;
	setp.lt.u32 	%p553, %r341, 3;
	selp.b32 	%r342, %r341, -1, %p553;
	setp.ne.s32 	%p554, %r342, 0;
	or.pred  	%p555, %p552, %p554;
	@%p555 bra 	$L__BB0_786;
	setp.eq.s32 	%p556, %r1, 0;
	@%p556 bra 	$L__BB0_784;
	setp.gt.s32 	%p557, %r1, 3;
	mov.f64 	%fd3656, 0d0000000000000000;
	@%p557 bra 	$L__BB0_785;
	ld.local.f64 	%fd3656, [%rd74+80];
	bra.uni 	$L__BB0_785;
$L__BB0_784:
	ld.local.f64 	%fd3656, [%rd12+80];
$L__BB0_785:
	fma.rn.f64 	%fd3657, %fd87, %fd3656, %fd3657;
$L__BB0_786:
	setp.lt.s32 	%p558, %r1, 4;
	setp.eq.s32 	%p559, %r30, 0;
	or.pred  	%p560, %p558, %p559;
	@%p560 bra 	$L__BB0_792;
	setp.eq.s32 	%p561, %r2, 0;
	@%p561 bra 	$L__BB0_790;
	setp.gt.s32 	%p562, %r2, 3;
	mov.f64 	%fd3658, 0d0000000000000000;
	@%p562 bra 	$L__BB0_791;
	ld.local.f64 	%fd3658, [%rd76+64];
	bra.uni 	$L__BB0_791;
$L__BB0_790:
	ld.local.f64 	%fd3658, [%rd77+80];
$L__BB0_791:
	fma.rn.f64 	%fd3657, %fd668, %fd3658, %fd3657;
$L__BB0_792:
	setp.lt.s32 	%p563, %r2, 4;
	setp.eq.s32 	%p564, %r32, 0;
	or.pred  	%p565, %p563, %p564;
	@%p565 bra 	$L__BB0_798;
	setp.eq.s32 	%p566, %r1, 0;
	@%p566 bra 	$L__BB0_796;
	setp.gt.s32 	%p567, %r1, 3;
	mov.f64 	%fd3660, 0d0000000000000000;
	@%p567 bra 	$L__BB0_797;
	ld.local.f64 	%fd3660, [%rd79+64];
	bra.uni 	$L__BB0_797;
$L__BB0_796:
	ld.local.f64 	%fd3660, [%rd80+80];
$L__BB0_797:
	fma.rn.f64 	%fd3657, %fd669, %fd3660, %fd3657;
$L__BB0_798:
	cvt.u64.u32 	%rd81, %r37;
	setp.eq.s32 	%p568, %r29, 0;
	st.local.f64 	[%rd17+40], %fd3657;
	ld.local.f64 	%fd3860, [%rd4+8];
	ld.local.f64 	%fd3859, [%rd5+8];
	mul.f64 	%fd830, %fd87, %fd425;
	mul.f64 	%fd831, %fd87, %fd426;
	mul.f64 	%fd2942, %fd3859, %fd498;
	fma.rn.f64 	%fd832, %fd3860, %fd462, %fd2942;
	mov.f64 	%fd3662, %fd3909;
	mov.f64 	%fd3664, %fd3900;
	@%p568 bra 	$L__BB0_821;
	@%p9 bra 	$L__BB0_809;
	@%p10 bra 	$L__BB0_808;
	@%p11 bra 	$L__BB0_807;
	@%p12 bra 	$L__BB0_806;
	@%p13 bra 	$L__BB0_805;
	selp.f64 	%fd2943, %fd219, %fd313, %p8;
	selp.f64 	%fd3662, %fd183, %fd2943, %p7;
	bra.uni 	$L__BB0_810;
$L__BB0_805:
	ld.local.f64 	%fd3662, [%rd47];
	bra.uni 	$L__BB0_810;
$L__BB0_806:
	ld.local.f64 	%fd3662, [%rd48];
	bra.uni 	$L__BB0_810;
$L__BB0_807:
	ld.local.f64 	%fd3662, [%rd49];
	bra.uni 	$L__BB0_810;
$L__BB0_808:
	ld.local.f64 	%fd3662, [%rd50];
	bra.uni 	$L__BB0_810;
$L__BB0_809:
	ld.local.f64 	%fd3662, [%rd51];
$L__BB0_810:
	@%p9 bra 	$L__BB0_820;
	@%p10 bra 	$L__BB0_819;
	@%p11 bra 	$L__BB0_818;
	@%p12 bra 	$L__BB0_817;
	@%p13 bra 	$L__BB0_816;
	selp.f64 	%fd2944, %fd218, %fd312, %p8;
	selp.f64 	%fd3664, %fd184, %fd2944, %p7;
	bra.uni 	$L__BB0_821;
$L__BB0_816:
	ld.local.f64 	%fd3664, [%rd47+8];
	bra.uni 	$L__BB0_821;
$L__BB0_817:
	ld.local.f64 	%fd3664, [%rd48+8];
	bra.uni 	$L__BB0_821;
$L__BB0_818:
	ld.local.f64 	%fd3664, [%rd49+8];
	bra.uni 	$L__BB0_821;
$L__BB0_819:
	ld.local.f64 	%fd3664, [%rd50+8];
	bra.uni 	$L__BB0_821;
$L__BB0_820:
	ld.local.f64 	%fd3664, [%rd51+8];
$L__BB0_821:
	mul.f64 	%fd2945, %fd665, %fd3664;
	sub.f64 	%fd2946, %fd3662, %fd2945;
	fma.rn.f64 	%fd3668, %fd664, %fd2946, %fd832;
	setp.gt.u32 	%p569, %r13, 2;
	setp.ne.s32 	%p570, %r14, 1;
	or.pred  	%p571, %p569, %p570;
	@%p571 bra 	$L__BB0_827;
	setp.eq.s32 	%p572, %r2, 0;
	@%p572 bra 	$L__BB0_825;
	setp.gt.s32 	%p573, %r2, 3;
	mov.f64 	%fd3665, 0d0000000000000000;
	@%p573 bra 	$L__BB0_826;
	ld.local.f64 	%fd3665, [%rd73+40];
	bra.uni 	$L__BB0_826;
$L__BB0_825:
	ld.local.f64 	%fd3665, [%rd12+40];
$L__BB0_826:
	fma.rn.f64 	%fd3668, %fd87, %fd3665, %fd3668;
$L__BB0_827:
	add.s32 	%r345, %r2, -1;
	setp.gt.u32 	%p574, %r345, 2;
	setp.lt.u32 	%p575, %r345, 3;
	selp.b32 	%r346, %r345, -1, %p575;
	setp.ne.s32 	%p576, %r346, 1;
	or.pred  	%p577, %p574, %p576;
	@%p577 bra 	$L__BB0_833;
	setp.eq.s32 	%p578, %r1, 0;
	@%p578 bra 	$L__BB0_831;
	setp.gt.s32 	%p579, %r1, 3;
	mov.f64 	%fd3667, 0d0000000000000000;
	@%p579 bra 	$L__BB0_832;
	ld.local.f64 	%fd3667, [%rd74+40];
	bra.uni 	$L__BB0_832;
$L__BB0_831:
	ld.local.f64 	%fd3667, [%rd12+40];
$L__BB0_832:
	fma.rn.f64 	%fd3668, %fd87, %fd3667, %fd3668;
$L__BB0_833:
	mul.wide.u32 	%rd264, %r35, 216;
	add.s64 	%rd82, %rd75, %rd264;
	mul.wide.u32 	%rd265, %r35, 96;
	add.s64 	%rd83, %rd14, %rd265;
	setp.lt.s32 	%p580, %r1, 4;
	setp.eq.s32 	%p581, %r34, 0;
	or.pred  	%p582, %p580, %p581;
	@%p582 bra 	$L__BB0_839;
	setp.eq.s32 	%p583, %r2, 0;
	@%p583 bra 	$L__BB0_837;
	setp.gt.s32 	%p584, %r2, 3;
	mov.f64 	%fd3669, 0d0000000000000000;
	@%p584 bra 	$L__BB0_838;
	ld.local.f64 	%fd3669, [%rd82+32];
	bra.uni 	$L__BB0_838;
$L__BB0_837:
	ld.local.f64 	%fd3669, [%rd83+40];
$L__BB0_838:
	fma.rn.f64 	%fd3668, %fd830, %fd3669, %fd3668;
$L__BB0_839:
	mad.lo.s64 	%rd84, %rd81, 72, %rd78;
	mad.lo.s64 	%rd85, %rd81, 96, %rd13;
	setp.lt.s32 	%p585, %r2, 4;
	setp.eq.s32 	%p586, %r36, 0;
	or.pred  	%p587, %p585, %p586;
	@%p587 bra 	$L__BB0_845;
	setp.eq.s32 	%p588, %r1, 0;
	@%p588 bra 	$L__BB0_843;
	setp.gt.s32 	%p589, %r1, 3;
	mov.f64 	%fd3671, 0d0000000000000000;
	@%p589 bra 	$L__BB0_844;
	ld.local.f64 	%fd3671, [%rd84+32];
	bra.uni 	$L__BB0_844;
$L__BB0_843:
	ld.local.f64 	%fd3671, [%rd85+40];
$L__BB0_844:
	fma.rn.f64 	%fd3668, %fd831, %fd3671, %fd3668;
$L__BB0_845:
	setp.eq.s32 	%p590, %r29, 0;
	st.local.f64 	[%rd17+48], %fd3668;
	mul.f64 	%fd2951, %fd3859, %fd535;
	fma.rn.f64 	%fd869, %fd3860, %fd498, %fd2951;
	mov.f64 	%fd3673, %fd3900;
	mov.f64 	%fd3675, %fd90;
	@%p590 bra 	$L__BB0_868;
	@%p9 bra 	$L__BB0_856;
	@%p10 bra 	$L__BB0_855;
	@%p11 bra 	$L__BB0_854;
	@%p12 bra 	$L__BB0_853;
	@%p13 bra 	$L__BB0_852;
	selp.f64 	%fd2952, %fd218, %fd312, %p8;
	selp.f64 	%fd3673, %fd184, %fd2952, %p7;
	bra.uni 	$L__BB0_857;
$L__BB0_852:
	ld.local.f64 	%fd3673, [%rd47+8];
	bra.uni 	$L__BB0_857;
$L__BB0_853:
	ld.local.f64 	%fd3673, [%rd48+8];
	bra.uni 	$L__BB0_857;
$L__BB0_854:
	ld.local.f64 	%fd3673, [%rd49+8];
	bra.uni 	$L__BB0_857;
$L__BB0_855:
	ld.local.f64 	%fd3673, [%rd50+8];
	bra.uni 	$L__BB0_857;
$L__BB0_856:
	ld.local.f64 	%fd3673, [%rd51+8];
$L__BB0_857:
	@%p9 bra 	$L__BB0_867;
	@%p10 bra 	$L__BB0_866;
	@%p11 bra 	$L__BB0_865;
	@%p12 bra 	$L__BB0_864;
	@%p13 bra 	$L__BB0_863;
	selp.f64 	%fd2953, %fd217, %fd311, %p8;
	selp.f64 	%fd3675, %fd185, %fd2953, %p7;
	bra.uni 	$L__BB0_868;
$L__BB0_863:
	ld.local.f64 	%fd3675, [%rd47+16];
	bra.uni 	$L__BB0_868;
$L__BB0_864:
	ld.local.f64 	%fd3675, [%rd48+16];
	bra.uni 	$L__BB0_868;
$L__BB0_865:
	ld.local.f64 	%fd3675, [%rd49+16];
	bra.uni 	$L__BB0_868;
$L__BB0_866:
	ld.local.f64 	%fd3675, [%rd50+16];
	bra.uni 	$L__BB0_868;
$L__BB0_867:
	ld.local.f64 	%fd3675, [%rd51+16];
$L__BB0_868:
	mul.f64 	%fd2954, %fd665, %fd3675;
	sub.f64 	%fd2955, %fd3673, %fd2954;
	fma.rn.f64 	%fd3679, %fd664, %fd2955, %fd869;
	setp.gt.u32 	%p591, %r13, 2;
	setp.ne.s32 	%p592, %r14, 1;
	or.pred  	%p593, %p591, %p592;
	@%p593 bra 	$L__BB0_874;
	setp.eq.s32 	%p594, %r2, 0;
	@%p594 bra 	$L__BB0_872;
	setp.gt.s32 	%p595, %r2, 3;
	mov.f64 	%fd3676, 0d0000000000000000;
	@%p595 bra 	$L__BB0_873;
	ld.local.f64 	%fd3676, [%rd73+48];
	bra.uni 	$L__BB0_873;
$L__BB0_872:
	ld.local.f64 	%fd3676, [%rd12+48];
$L__BB0_873:
	fma.rn.f64 	%fd3679, %fd87, %fd3676, %fd3679;
$L__BB0_874:
	add.s32 	%r349, %r2, -1;
	setp.gt.u32 	%p596, %r349, 2;
	setp.lt.u32 	%p597, %r349, 3;
	selp.b32 	%r350, %r349, -1, %p597;
	setp.ne.s32 	%p598, %r350, 1;
	or.pred  	%p599, %p596, %p598;
	@%p599 bra 	$L__BB0_880;
	setp.eq.s32 	%p600, %r1, 0;
	@%p600 bra 	$L__BB0_878;
	setp.gt.s32 	%p601, %r1, 3;
	mov.f64 	%fd3678, 0d0000000000000000;
	@%p601 bra 	$L__BB0_879;
	ld.local.f64 	%fd3678, [%rd74+48];
	bra.uni 	$L__BB0_879;
$L__BB0_878:
	ld.local.f64 	%fd3678, [%rd12+48];
$L__BB0_879:
	fma.rn.f64 	%fd3679, %fd87, %fd3678, %fd3679;
$L__BB0_880:
	setp.lt.s32 	%p602, %r1, 4;
	setp.eq.s32 	%p603, %r34, 0;
	or.pred  	%p604, %p602, %p603;
	@%p604 bra 	$L__BB0_886;
	setp.eq.s32 	%p605, %r2, 0;
	@%p605 bra 	$L__BB0_884;
	setp.gt.s32 	%p606, %r2, 3;
	mov.f64 	%fd3680, 0d0000000000000000;
	@%p606 bra 	$L__BB0_885;
	ld.local.f64 	%fd3680, [%rd82+40];
	bra.uni 	$L__BB0_885;
$L__BB0_884:
	ld.local.f64 	%fd3680, [%rd83+48];
$L__BB0_885:
	fma.rn.f64 	%fd3679, %fd830, %fd3680, %fd3679;
$L__BB0_886:
	setp.lt.s32 	%p607, %r2, 4;
	setp.eq.s32 	%p608, %r36, 0;
	or.pred  	%p609, %p607, %p608;
	@%p609 bra 	$L__BB0_892;
	setp.eq.s32 	%p610, %r1, 0;
	@%p610 bra 	$L__BB0_890;
	setp.gt.s32 	%p611, %r1, 3;
	mov.f64 	%fd3682, 0d0000000000000000;
	@%p611 bra 	$L__BB0_891;
	ld.local.f64 	%fd3682, [%rd84+40];
	bra.uni 	$L__BB0_891;
$L__BB0_890:
	ld.local.f64 	%fd3682, [%rd85+48];
$L__BB0_891:
	fma.rn.f64 	%fd3679, %fd831, %fd3682, %fd3679;
$L__BB0_892:
	st.local.f64 	[%rd17+56], %fd3679;
	mul.f64 	%fd2960, %fd3859, %fd609;
	fma.rn.f64 	%fd3687, %fd3860, %fd573, %fd2960;
	setp.gt.u32 	%p612, %r13, 2;
	setp.ne.s32 	%p613, %r14, 1;
	or.pred  	%p614, %p612, %p613;
	@%p614 bra 	$L__BB0_898;
	setp.eq.s32 	%p615, %r2, 0;
	@%p615 bra 	$L__BB0_896;
	setp.gt.s32 	%p616, %r2, 3;
	mov.f64 	%fd3684, 0d0000000000000000;
	@%p616 bra 	$L__BB0_897;
	ld.local.f64 	%fd3684, [%rd73+72];
	bra.uni 	$L__BB0_897;
$L__BB0_896:
	ld.local.f64 	%fd3684, [%rd12+72];
$L__BB0_897:
	fma.rn.f64 	%fd3687, %fd87, %fd3684, %fd3687;
$L__BB0_898:
	add.s32 	%r353, %r2, -1;
	setp.gt.u32 	%p617, %r353, 2;
	setp.lt.u32 	%p618, %r353, 3;
	selp.b32 	%r354, %r353, -1, %p618;
	setp.ne.s32 	%p619, %r354, 1;
	or.pred  	%p620, %p617, %p619;
	@%p620 bra 	$L__BB0_904;
	setp.eq.s32 	%p621, %r1, 0;
	@%p621 bra 	$L__BB0_902;
	setp.gt.s32 	%p622, %r1, 3;
	mov.f64 	%fd3686, 0d0000000000000000;
	@%p622 bra 	$L__BB0_903;
	ld.local.f64 	%fd3686, [%rd74+72];
	bra.uni 	$L__BB0_903;
$L__BB0_902:
	ld.local.f64 	%fd3686, [%rd12+72];
$L__BB0_903:
	fma.rn.f64 	%fd3687, %fd87, %fd3686, %fd3687;
$L__BB0_904:
	setp.lt.s32 	%p623, %r1, 4;
	setp.eq.s32 	%p624, %r34, 0;
	or.pred  	%p625, %p623, %p624;
	@%p625 bra 	$L__BB0_910;
	setp.eq.s32 	%p626, %r2, 0;
	@%p626 bra 	$L__BB0_908;
	setp.gt.s32 	%p627, %r2, 3;
	mov.f64 	%fd3688, 0d0000000000000000;
	@%p627 bra 	$L__BB0_909;
	ld.local.f64 	%fd3688, [%rd82+56];
	bra.uni 	$L__BB0_909;
$L__BB0_908:
	ld.local.f64 	%fd3688, [%rd83+72];
$L__BB0_909:
	fma.rn.f64 	%fd3687, %fd830, %fd3688, %fd3687;
$L__BB0_910:
	setp.lt.s32 	%p628, %r2, 4;
	setp.eq.s32 	%p629, %r36, 0;
	or.pred  	%p630, %p628, %p629;
	@%p630 bra 	$L__BB0_916;
	setp.eq.s32 	%p631, %r1, 0;
	@%p631 bra 	$L__BB0_914;
	setp.gt.s32 	%p632, %r1, 3;
	mov.f64 	%fd3690, 0d0000000000000000;
	@%p632 bra 	$L__BB0_915;
	ld.local.f64 	%fd3690, [%rd84+56];
	bra.uni 	$L__BB0_915;
$L__BB0_914:
	ld.local.f64 	%fd3690, [%rd85+72];
$L__BB0_915:
	fma.rn.f64 	%fd3687, %fd831, %fd3690, %fd3687;
$L__BB0_916:
	st.local.f64 	[%rd17+64], %fd3687;
	mul.f64 	%fd2965, %fd3859, %fd646;
	fma.rn.f64 	%fd3695, %fd3860, %fd609, %fd2965;
	setp.gt.u32 	%p633, %r13, 2;
	setp.ne.s32 	%p634, %r14, 1;
	or.pred  	%p635, %p633, %p634;
	@%p635 bra 	$L__BB0_922;
	setp.eq.s32 	%p636, %r2, 0;
	@%p636 bra 	$L__BB0_920;
	setp.gt.s32 	%p637, %r2, 3;
	mov.f64 	%fd3692, 0d0000000000000000;
	@%p637 bra 	$L__BB0_921;
	ld.local.f64 	%fd3692, [%rd73+80];
	bra.uni 	$L__BB0_921;
$L__BB0_920:
	ld.local.f64 	%fd3692, [%rd12+80];
$L__BB0_921:
	fma.rn.f64 	%fd3695, %fd87, %fd3692, %fd3695;
$L__BB0_922:
	add.s32 	%r357, %r2, -1;
	setp.gt.u32 	%p638, %r357, 2;
	setp.lt.u32 	%p639, %r357, 3;
	selp.b32 	%r358, %r357, -1, %p639;
	setp.ne.s32 	%p640, %r358, 1;
	or.pred  	%p641, %p638, %p640;
	@%p641 bra 	$L__BB0_928;
	setp.eq.s32 	%p642, %r1, 0;
	@%p642 bra 	$L__BB0_926;
	setp.gt.s32 	%p643, %r1, 3;
	mov.f64 	%fd3694, 0d0000000000000000;
	@%p643 bra 	$L__BB0_927;
	ld.local.f64 	%fd3694, [%rd74+80];
	bra.uni 	$L__BB0_927;
$L__BB0_926:
	ld.local.f64 	%fd3694, [%rd12+80];
$L__BB0_927:
	fma.rn.f64 	%fd3695, %fd87, %fd3694, %fd3695;
$L__BB0_928:
	setp.lt.s32 	%p644, %r1, 4;
	setp.eq.s32 	%p645, %r34, 0;
	or.pred  	%p646, %p644, %p645;
	@%p646 bra 	$L__BB0_934;
	setp.eq.s32 	%p647, %r2, 0;
	@%p647 bra 	$L__BB0_932;
	setp.gt.s32 	%p648, %r2, 3;
	mov.f64 	%fd3696, 0d0000000000000000;
	@%p648 bra 	$L__BB0_933;
	ld.local.f64 	%fd3696, [%rd82+64];
	bra.uni 	$L__BB0_933;
$L__BB0_932:
	ld.local.f64 	%fd3696, [%rd83+80];
$L__BB0_933:
	fma.rn.f64 	%fd3695, %fd830, %fd3696, %fd3695;
$L__BB0_934:
	setp.lt.s32 	%p649, %r2, 4;
	setp.eq.s32 	%p650, %r36, 0;
	or.pred  	%p651, %p649, %p650;
	@%p651 bra 	$L__BB0_940;
	setp.eq.s32 	%p652, %r1, 0;
	@%p652 bra 	$L__BB0_938;
	setp.gt.s32 	%p653, %r1, 3;
	mov.f64 	%fd3698, 0d0000000000000000;
	@%p653 bra 	$L__BB0_939;
	ld.local.f64 	%fd3698, [%rd84+64];
	bra.uni 	$L__BB0_939;
$L__BB0_938:
	ld.local.f64 	%fd3698, [%rd85+80];
$L__BB0_939:
	fma.rn.f64 	%fd3695, %fd831, %fd3698, %fd3695;
$L__BB0_940:
	cvt.u64.u32 	%rd86, %r41;
	setp.eq.s32 	%p654, %r29, 0;
	st.local.f64 	[%rd17+72], %fd3695;
	ld.local.f64 	%fd948, [%rd4+16];
	ld.local.f64 	%fd949, [%rd5+16];
	mul.f64 	%fd950, %fd87, %fd536;
	mul.f64 	%fd951, %fd87, %fd537;
	mul.f64 	%fd2970, %fd949, %fd609;
	fma.rn.f64 	%fd952, %fd948, %fd573, %fd2970;
	mov.f64 	%fd3700, %fd3909;
	mov.f64 	%fd3702, %fd3900;
	@%p654 bra 	$L__BB0_963;
	@%p9 bra 	$L__BB0_951;
	@%p10 bra 	$L__BB0_950;
	@%p11 bra 	$L__BB0_949;
	@%p12 bra 	$L__BB0_948;
	@%p13 bra 	$L__BB0_947;
	selp.f64 	%fd2971, %fd219, %fd313, %p8;
	selp.f64 	%fd3700, %fd183, %fd2971, %p7;
	bra.uni 	$L__BB0_952;
$L__BB0_947:
	ld.local.f64 	%fd3700, [%rd47];
	bra.uni 	$L__BB0_952;
$L__BB0_948:
	ld.local.f64 	%fd3700, [%rd48];
	bra.uni 	$L__BB0_952;
$L__BB0_949:
	ld.local.f64 	%fd3700, [%rd49];
	bra.uni 	$L__BB0_952;
$L__BB0_950:
	ld.local.f64 	%fd3700, [%rd50];
	bra.uni 	$L__BB0_952;
$L__BB0_951:
	ld.local.f64 	%fd3700, [%rd51];
$L__BB0_952:
	@%p9 bra 	$L__BB0_962;
	@%p10 bra 	$L__BB0_961;
	@%p11 bra 	$L__BB0_960;
	@%p12 bra 	$L__BB0_959;
	@%p13 bra 	$L__BB0_958;
	selp.f64 	%fd2972, %fd218, %fd312, %p8;
	selp.f64 	%fd3702, %fd184, %fd2972, %p7;
	bra.uni 	$L__BB0_963;
$L__BB0_958:
	ld.local.f64 	%fd3702, [%rd47+8];
	bra.uni 	$L__BB0_963;
$L__BB0_959:
	ld.local.f64 	%fd3702, [%rd48+8];
	bra.uni 	$L__BB0_963;
$L__BB0_960:
	ld.local.f64 	%fd3702, [%rd49+8];
	bra.uni 	$L__BB0_963;
$L__BB0_961:
	ld.local.f64 	%fd3702, [%rd50+8];
	bra.uni 	$L__BB0_963;
$L__BB0_962:
	ld.local.f64 	%fd3702, [%rd51+8];
$L__BB0_963:
	mul.f64 	%fd2973, %fd665, %fd3702;
	sub.f64 	%fd2974, %fd3700, %fd2973;
	fma.rn.f64 	%fd3706, %fd664, %fd2974, %fd952;
	setp.gt.u32 	%p655, %r13, 2;
	setp.ne.s32 	%p656, %r14, 2;
	or.pred  	%p657, %p655, %p656;
	@%p657 bra 	$L__BB0_969;
	setp.eq.s32 	%p658, %r2, 0;
	@%p658 bra 	$L__BB0_967;
	setp.gt.s32 	%p659, %r2, 3;
	mov.f64 	%fd3703, 0d0000000000000000;
	@%p659 bra 	$L__BB0_968;
	ld.local.f64 	%fd3703, [%rd73+72];
	bra.uni 	$L__BB0_968;
$L__BB0_967:
	ld.local.f64 	%fd3703, [%rd12+72];
$L__BB0_968:
	fma.rn.f64 	%fd3706, %fd87, %fd3703, %fd3706;
$L__BB0_969:
	add.s32 	%r361, %r2, -1;
	setp.gt.u32 	%p660, %r361, 2;
	setp.lt.u32 	%p661, %r361, 3;
	selp.b32 	%r362, %r361, -1, %p661;
	setp.ne.s32 	%p662, %r362, 2;
	or.pred  	%p663, %p660, %p662;
	@%p663 bra 	$L__BB0_975;
	setp.eq.s32 	%p664, %r1, 0;
	@%p664 bra 	$L__BB0_973;
	setp.gt.s32 	%p665, %r1, 3;
	mov.f64 	%fd3705, 0d0000000000000000;
	@%p665 bra 	$L__BB0_974;
	ld.local.f64 	%fd3705, [%rd74+72];
	bra.uni 	$L__BB0_974;
$L__BB0_973:
	ld.local.f64 	%fd3705, [%rd12+72];
$L__BB0_974:
	fma.rn.f64 	%fd3706, %fd87, %fd3705, %fd3706;
$L__BB0_975:
	mul.wide.u32 	%rd266, %r39, 216;
	add.s64 	%rd267, %rd75, %rd266;
	add.s64 	%rd87, %rd267, 48;
	mul.wide.u32 	%rd268, %r39, 96;
	add.s64 	%rd269, %rd14, %rd268;
	add.s64 	%rd88, %rd269, 64;
	setp.lt.s32 	%p666, %r1, 4;
	setp.eq.s32 	%p667, %r38, 0;
	or.pred  	%p668, %p666, %p667;
	@%p668 bra 	$L__BB0_981;
	setp.eq.s32 	%p669, %r2, 0;
	@%p669 bra 	$L__BB0_979;
	setp.gt.s32 	%p670, %r2, 3;
	mov.f64 	%fd3707, 0d0000000000000000;
	@%p670 bra 	$L__BB0_980;
	ld.local.f64 	%fd3707, [%rd87+8];
	bra.uni 	$L__BB0_980;
$L__BB0_979:
	ld.local.f64 	%fd3707, [%rd88+8];
$L__BB0_980:
	fma.rn.f64 	%fd3706, %fd950, %fd3707, %fd3706;
$L__BB0_981:
	mad.lo.s64 	%rd270, %rd86, 72, %rd78;
	add.s64 	%rd89, %rd270, 48;
	mad.lo.s64 	%rd271, %rd86, 96, %rd13;
	add.s64 	%rd90, %rd271, 64;
	setp.lt.s32 	%p671, %r2, 4;
	setp.eq.s32 	%p672, %r40, 0;
	or.pred  	%p673, %p671, %p672;
	@%p673 bra 	$L__BB0_987;
	setp.eq.s32 	%p674, %r1, 0;
	@%p674 bra 	$L__BB0_985;
	setp.gt.s32 	%p675, %r1, 3;
	mov.f64 	%fd3709, 0d0000000000000000;
	@%p675 bra 	$L__BB0_986;
	ld.local.f64 	%fd3709, [%rd89+8];
	bra.uni 	$L__BB0_986;
$L__BB0_985:
	ld.local.f64 	%fd3709, [%rd90+8];
$L__BB0_986:
	fma.rn.f64 	%fd3706, %fd951, %fd3709, %fd3706;
$L__BB0_987:
	setp.eq.s32 	%p676, %r29, 0;
	st.local.f64 	[%rd17+80], %fd3706;
	mul.f64 	%fd2979, %fd949, %fd646;
	fma.rn.f64 	%fd989, %fd948, %fd609, %fd2979;
	mov.f64 	%fd3711, %fd3900;
	mov.f64 	%fd3713, %fd90;
	@%p676 bra 	$L__BB0_1010;
	@%p9 bra 	$L__BB0_998;
	@%p10 bra 	$L__BB0_997;
	@%p11 bra 	$L__BB0_996;
	@%p12 bra 	$L__BB0_995;
	@%p13 bra 	$L__BB0_994;
	selp.f64 	%fd2980, %fd218, %fd312, %p8;
	selp.f64 	%fd3711, %fd184, %fd2980, %p7;
	bra.uni 	$L__BB0_999;
$L__BB0_994:
	ld.local.f64 	%fd3711, [%rd47+8];
	bra.uni 	$L__BB0_999;
$L__BB0_995:
	ld.local.f64 	%fd3711, [%rd48+8];
	bra.uni 	$L__BB0_999;
$L__BB0_996:
	ld.local.f64 	%fd3711, [%rd49+8];
	bra.uni 	$L__BB0_999;
$L__BB0_997:
	ld.local.f64 	%fd3711, [%rd50+8];
	bra.uni 	$L__BB0_999;
$L__BB0_998:
	ld.local.f64 	%fd3711, [%rd51+8];
$L__BB0_999:
	@%p9 bra 	$L__BB0_1009;
	@%p10 bra 	$L__BB0_1008;
	@%p11 bra 	$L__BB0_1007;
	@%p12 bra 	$L__BB0_1006;
	@%p13 bra 	$L__BB0_1005;
	selp.f64 	%fd2981, %fd217, %fd311, %p8;
	selp.f64 	%fd3713, %fd185, %fd2981, %p7;
	bra.uni 	$L__BB0_1010;
$L__BB0_1005:
	ld.local.f64 	%fd3713, [%rd47+16];
	bra.uni 	$L__BB0_1010;
$L__BB0_1006:
	ld.local.f64 	%fd3713, [%rd48+16];
	bra.uni 	$L__BB0_1010;
$L__BB0_1007:
	ld.local.f64 	%fd3713, [%rd49+16];
	bra.uni 	$L__BB0_1010;
$L__BB0_1008:
	ld.local.f64 	%fd3713, [%rd50+16];
	bra.uni 	$L__BB0_1010;
$L__BB0_1009:
	ld.local.f64 	%fd3713, [%rd51+16];
$L__BB0_1010:
	mul.f64 	%fd2982, %fd665, %fd3713;
	sub.f64 	%fd2983, %fd3711, %fd2982;
	fma.rn.f64 	%fd3717, %fd664, %fd2983, %fd989;
	setp.gt.u32 	%p677, %r13, 2;
	setp.ne.s32 	%p678, %r14, 2;
	or.pred  	%p679, %p677, %p678;
	@%p679 bra 	$L__BB0_1016;
	setp.eq.s32 	%p680, %r2, 0;
	@%p680 bra 	$L__BB0_1014;
	setp.gt.s32 	%p681, %r2, 3;
	mov.f64 	%fd3714, 0d0000000000000000;
	@%p681 bra 	$L__BB0_1015;
	ld.local.f64 	%fd3714, [%rd73+80];
	bra.uni 	$L__BB0_1015;
$L__BB0_1014:
	ld.local.f64 	%fd3714, [%rd12+80];
$L__BB0_1015:
	fma.rn.f64 	%fd3717, %fd87, %fd3714, %fd3717;
$L__BB0_1016:
	add.s32 	%r365, %r2, -1;
	setp.gt.u32 	%p682, %r365, 2;
	setp.lt.u32 	%p683, %r365, 3;
	selp.b32 	%r366, %r365, -1, %p683;
	setp.ne.s32 	%p684, %r366, 2;
	or.pred  	%p685, %p682, %p684;
	@%p685 bra 	$L__BB0_1022;
	setp.eq.s32 	%p686, %r1, 0;
	@%p686 bra 	$L__BB0_1020;
	setp.gt.s32 	%p687, %r1, 3;
	mov.f64 	%fd3716, 0d0000000000000000;
	@%p687 bra 	$L__BB0_1021;
	ld.local.f64 	%fd3716, [%rd74+80];
	bra.uni 	$L__BB0_1021;
$L__BB0_1020:
	ld.local.f64 	%fd3716, [%rd12+80];
$L__BB0_1021:
	fma.rn.f64 	%fd3717, %fd87, %fd3716, %fd3717;
$L__BB0_1022:
	setp.lt.s32 	%p688, %r1, 4;
	setp.eq.s32 	%p689, %r38, 0;
	or.pred  	%p690, %p688, %p689;
	@%p690 bra 	$L__BB0_1028;
	setp.eq.s32 	%p691, %r2, 0;
	@%p691 bra 	$L__BB0_1026;
	setp.gt.s32 	%p692, %r2, 3;
	mov.f64 	%fd3718, 0d0000000000000000;
	@%p692 bra 	$L__BB0_1027;
	ld.local.f64 	%fd3718, [%rd87+16];
	bra.uni 	$L__BB0_1027;
$L__BB0_1026:
	ld.local.f64 	%fd3718, [%rd88+16];
$L__BB0_1027:
	fma.rn.f64 	%fd3717, %fd950, %fd3718, %fd3717;
$L__BB0_1028:
	setp.lt.s32 	%p693, %r2, 4;
	setp.eq.s32 	%p694, %r40, 0;
	or.pred  	%p695, %p693, %p694;
	@%p695 bra 	$L__BB0_1034;
	setp.eq.s32 	%p696, %r1, 0;
	@%p696 bra 	$L__BB0_1032;
	setp.gt.s32 	%p697, %r1, 3;
	mov.f64 	%fd3720, 0d0000000000000000;
	@%p697 bra 	$L__BB0_1033;
	ld.local.f64 	%fd3720, [%rd89+16];
	bra.uni 	$L__BB0_1033;
$L__BB0_1032:
	ld.local.f64 	%fd3720, [%rd90+16];
$L__BB0_1033:
	fma.rn.f64 	%fd3717, %fd951, %fd3720, %fd3717;
$L__BB0_1034:
	st.local.f64 	[%rd17+88], %fd3717;
	ld.local.f64 	%fd2988, [%rd16];
	ld.local.f64 	%fd1026, [%rd6];
	fma.rn.f64 	%fd1027, %fd1026, %fd2988, %fd3614;
	ld.local.f64 	%fd1028, [%rd6+8];
	fma.rn.f64 	%fd1029, %fd1028, %fd2988, %fd3633;
	ld.local.f64 	%fd1030, [%rd6+16];
	fma.rn.f64 	%fd1031, %fd1030, %fd2988, %fd3649;
	fma.rn.f64 	%fd1032, %fd1026, %fd462, %fd3633;
	fma.rn.f64 	%fd1033, %fd1028, %fd462, %fd3668;
	fma.rn.f64 	%fd1034, %fd1030, %fd462, %fd3687;
	fma.rn.f64 	%fd1035, %fd1026, %fd573, %fd3649;
	fma.rn.f64 	%fd1036, %fd1028, %fd573, %fd3687;
	fma.rn.f64 	%fd1037, %fd1030, %fd573, %fd3706;
	mul.wide.u32 	%rd272, %r13, 96;
	add.s64 	%rd91, %rd14, %rd272;
	ld.local.f64 	%fd1038, [%rd4];
	ld.local.f64 	%fd1039, [%rd5];
	mov.b32 	%r637, 0;
$L__BB0_1035:
	mov.b32 	%r639, 1;
	mov.pred 	%p1259, 0;
	mov.pred 	%p1258, -1;
	setp.gt.s32 	%p700, %r637, 2;
	@%p700 bra 	$L__BB0_1039;
	setp.eq.s32 	%p703, %r637, 0;
	mov.pred 	%p1260, %p1259;
	mov.u32 	%r638, %r637;
	mov.u32 	%r640, %r637;
	mov.u32 	%r641, %r637;
	mov.u32 	%r642, %r637;
	@%p703 bra 	$L__BB0_1045;
	setp.eq.s32 	%p704, %r637, 1;
	@%p704 bra 	$L__BB0_1038;
	bra.uni 	$L__BB0_1042;
$L__BB0_1038:
	mov.b32 	%r640, 1;
	mov.b32 	%r638, 0;
	mov.pred 	%p1260, %p1259;
	mov.u32 	%r639, %r638;
	mov.u32 	%r641, %r638;
	mov.u32 	%r642, %r640;
	bra.uni 	$L__BB0_1045;
$L__BB0_1039:
	setp.eq.s32 	%p701, %r637, 3;
	@%p701 bra 	$L__BB0_1043;
	setp.eq.s32 	%p702, %r637, 4;
	@%p702 bra 	$L__BB0_1041;
	bra.uni 	$L__BB0_1044;
$L__BB0_1041:
	mov.b32 	%r642, 2;
	mov.b32 	%r639, 0;
	mov.b32 	%r638, 1;
	mov.pred 	%p1259, -1;
	mov.pred 	%p1258, 0;
	mov.pred 	%p1260, %p1258;
	mov.u32 	%r640, %r639;
	mov.u32 	%r641, %r638;
	bra.uni 	$L__BB0_1045;
$L__BB0_1042:
	mov.b32 	%r642, 2;
	mov.b32 	%r641, 1;
	mov.b32 	%r638, 0;
	mov.pred 	%p1260, %p1259;
	mov.u32 	%r639, %r638;
	mov.u32 	%r640, %r638;
	bra.uni 	$L__BB0_1045;
$L__BB0_1043:
	mov.b32 	%r639, 0;
	mov.b32 	%r638, 1;
	mov.pred 	%p1259, -1;
	mov.pred 	%p1258, 0;
	mov.pred 	%p1260, %p1258;
	mov.u32 	%r640, %r638;
	mov.u32 	%r641, %r639;
	mov.u32 	%r642, %r638;
	bra.uni 	$L__BB0_1045;
$L__BB0_1044:
	mov.b32 	%r641, 1;
	mov.b32 	%r639, 0;
	mov.b32 	%r638, 2;
	mov.pred 	%p1260, -1;
	mov.pred 	%p1258, 0;
	mov.pred 	%p1259, %p1258;
	mov.u32 	%r640, %r639;
	mov.u32 	%r642, %r638;
$L__BB0_1045:
	cvt.u64.u32 	%rd92, %r637;
	mul.wide.u32 	%rd273, %r637, 16;
	add.s64 	%rd93, %rd17, %rd273;
	selp.u32 	%r385, 1, 0, %p1258;
	add.s32 	%r57, %r639, %r385;
	setp.eq.s32 	%p715, %r57, 0;
	selp.b32 	%r386, %r642, %r638, %p1258;
	mul.wide.u32 	%rd274, %r386, 24;
	add.s64 	%rd94, %rd16, %rd274;
	cvt.rn.f64.u32 	%fd2989, %r57;
	mul.f64 	%fd1040, %fd664, %fd2989;
	ld.local.v2.f64 	{%fd1041, %fd1042}, [%rd93];
	mul.f64 	%fd2990, %fd1039, %fd1042;
	fma.rn.f64 	%fd3733, %fd1038, %fd1041, %fd2990;
	@%p715 bra 	$L__BB0_1047;
	ld.local.f64 	%fd2991, [%rd94];
	ld.local.f64 	%fd2992, [%rd94+8];
	mul.f64 	%fd2993, %fd665, %fd2992;
	sub.f64 	%fd2994, %fd2991, %fd2993;
	fma.rn.f64 	%fd3733, %fd1040, %fd2994, %fd3733;
$L__BB0_1047:
	mul.wide.u32 	%rd275, %r642, 24;
	add.s64 	%rd95, %rd75, %rd275;
	mul.wide.u32 	%rd276, %r642, 32;
	add.s64 	%rd96, %rd73, %rd276;
	add.s64 	%rd97, %rd14, %rd276;
	add.s64 	%rd98, %rd12, %rd276;
	mul.wide.u32 	%rd277, %r638, 8;
	add.s64 	%rd99, %rd4, %rd277;
	add.s64 	%rd100, %rd5, %rd277;
	add.s64 	%rd101, %rd91, %rd276;
	setp.lt.s32 	%p716, %r1, 1;
	@%p716 bra 	$L__BB0_1074;
	setp.gt.s32 	%p717, %r1, 3;
	setp.ne.s32 	%p718, %r30, 0;
	and.pred  	%p719, %p717, %p718;
	setp.lt.u32 	%p720, %r1, 4;
	add.s32 	%r388, %r1, -1;
	setp.lt.u32 	%p721, %r388, 3;
	selp.b32 	%r389, %r388, -1, %p721;
	setp.eq.s32 	%p722, %r389, 0;
	and.pred  	%p723, %p720, %p722;
	or.pred  	%p724, %p723, %p719;
	selp.b32 	%r58, %r644, %r31, %p723;
	mov.f64 	%fd3732, 0d0000000000000000;
	not.pred 	%p725, %p724;
	@%p725 bra 	$L__BB0_1067;
	setp.ne.s32 	%p726, %r2, 0;
	@%p726 bra 	$L__BB0_1053;
	setp.gt.u32 	%p729, %r1, 3;
	@%p729 bra 	$L__BB0_1052;
	ld.local.v2.f64 	{%fd3723, %fd3724}, [%rd98];
	bra.uni 	$L__BB0_1057;
$L__BB0_1052:
	mul.wide.s32 	%rd280, %r58, 96;
	add.s64 	%rd281, %rd97, %rd280;
	ld.local.v2.f64 	{%fd3723, %fd3724}, [%rd281];
	bra.uni 	$L__BB0_1057;
$L__BB0_1053:
	setp.gt.s32 	%p727, %r2, 3;
	mov.f64 	%fd3723, 0d0000000000000000;
	mov.f64 	%fd3724, %fd3723;
	@%p727 bra 	$L__BB0_1057;
	setp.gt.u32 	%p728, %r1, 3;
	@%p728 bra 	$L__BB0_1056;
	ld.local.v2.f64 	{%fd3723, %fd3724}, [%rd96];
	bra.uni 	$L__BB0_1057;
$L__BB0_1056:
	mul.wide.s32 	%rd278, %r58, 216;
	add.s64 	%rd279, %rd95, %rd278;
	ld.local.f64 	%fd3723, [%rd279];
	ld.local.f64 	%fd3724, [%rd279+8];
$L__BB0_1057:
	setp.ne.s32 	%p730, %r638, %r642;
	ld.local.f64 	%fd2997, [%rd99];
	ld.local.f64 	%fd2998, [%rd100];
	mul.f64 	%fd2999, %fd3724, %fd2998;
	fma.rn.f64 	%fd3727, %fd3723, %fd2997, %fd2999;
	@%p730 bra 	$L__BB0_1066;
	setp.ne.s32 	%p731, %r2, 0;
	@%p731 bra 	$L__BB0_1061;
	setp.lt.u32 	%p734, %r1, 4;
	mov.f64 	%fd3725, %fd3909;
	mov.f64 	%fd3726, %fd3900;
	@%p734 bra 	$L__BB0_1065;
	mul.wide.s32 	%rd284, %r58, 64;
	add.s64 	%rd285, %rd7, %rd284;
	ld.local.v2.f64 	{%fd3725, %fd3726}, [%rd285];
	bra.uni 	$L__BB0_1065;
$L__BB0_1061:
	setp.gt.s32 	%p732, %r2, 3;
	mov.f64 	%fd3725, 0d0000000000000000;
	mov.f64 	%fd3726, %fd3725;
	@%p732 bra 	$L__BB0_1065;
	setp.gt.u32 	%p733, %r1, 3;
	@%p733 bra 	$L__BB0_1064;
	ld.local.v2.f64 	{%fd3725, %fd3726}, [%rd54];
	bra.uni 	$L__BB0_1065;
$L__BB0_1064:
	mul.wide.s32 	%rd282, %r58, 144;
	add.s64 	%rd283, %rd56, %rd282;
	ld.local.v2.f64 	{%fd3725, %fd3726}, [%rd283];
$L__BB0_1065:
	mul.f64 	%fd3001, %fd665, %fd3726;
	sub.f64 	%fd3002, %fd3725, %fd3001;
	fma.rn.f64 	%fd3727, %fd664, %fd3002, %fd3727;
$L__BB0_1066:
	setp.lt.u32 	%p735, %r1, 4;
	add.s32 	%r390, %r1, -1;
	setp.lt.u32 	%p736, %r390, 3;
	selp.b32 	%r391, %r390, -1, %p736;
	setp.eq.s32 	%p737, %r391, 0;
	selp.f64 	%fd3003, 0d3FF0000000000000, %fd314, %p737;
	selp.f64 	%fd3004, %fd3003, %fd314, %p735;
	fma.rn.f64 	%fd3732, %fd3004, %fd3727, 0d0000000000000000;
	mov.u32 	%r644, %r58;
$L__BB0_1067:
	setp.gt.s32 	%p738, %r2, 3;
	setp.ne.s32 	%p739, %r32, 0;
	and.pred  	%p740, %p738, %p739;
	add.s32 	%r393, %r2, -1;
	setp.lt.u32 	%p741, %r393, 3;
	selp.b32 	%r394, %r393, -1, %p741;
	setp.eq.s32 	%p742, %r394, 0;
	and.pred  	%p743, %p741, %p742;
	or.pred  	%p744, %p743, %p740;
	not.pred 	%p745, %p744;
	@%p745 bra 	$L__BB0_1073;
	setp.gt.u32 	%p746, %r1, 3;
	mov.f64 	%fd3729, 0d0000000000000000;
	mov.f64 	%fd3730, %fd3729;
	@%p746 bra 	$L__BB0_1070;
	ld.local.v2.f64 	{%fd3729, %fd3730}, [%rd101];
$L__BB0_1070:
	setp.ne.s32 	%p747, %r638, %r642;
	ld.local.f64 	%fd3006, [%rd99];
	ld.local.f64 	%fd3007, [%rd100];
	mul.f64 	%fd3008, %fd3730, %fd3007;
	fma.rn.f64 	%fd3731, %fd3729, %fd3006, %fd3008;
	@%p747 bra 	$L__BB0_1072;
	ld.local.v2.f64 	{%fd3009, %fd3010}, [%rd55];
	mul.f64 	%fd3011, %fd665, %fd3010;
	sub.f64 	%fd3012, %fd3009, %fd3011;
	fma.rn.f64 	%fd3731, %fd664, %fd3012, %fd3731;
$L__BB0_1072:
	add.s32 	%r395, %r2, -1;
	setp.lt.u32 	%p748, %r395, 3;
	selp.b32 	%r396, %r395, -1, %p748;
	setp.eq.s32 	%p749, %r396, 0;
	selp.f64 	%fd3013, 0d3FF0000000000000, %fd315, %p749;
	selp.f64 	%fd3014, %fd3013, %fd315, %p748;
	fma.rn.f64 	%fd3732, %fd3731, %fd3014, %fd3732;
$L__BB0_1073:
	fma.rn.f64 	%fd3733, %fd87, %fd3732, %fd3733;
$L__BB0_1074:
	mad.lo.s64 	%rd102, %rd92, 48, %rd18;
	setp.eq.s32 	%p750, %r57, 0;
	st.local.f64 	[%rd102], %fd3733;
	ld.local.f64 	%fd1080, [%rd93+16];
	mul.f64 	%fd3015, %fd1039, %fd1080;
	fma.rn.f64 	%fd3745, %fd1038, %fd1042, %fd3015;
	@%p750 bra 	$L__BB0_1076;
	ld.local.f64 	%fd3016, [%rd94+8];
	ld.local.f64 	%fd3017, [%rd94+16];
	mul.f64 	%fd3018, %fd665, %fd3017;
	sub.f64 	%fd3019, %fd3016, %fd3018;
	fma.rn.f64 	%fd3745, %fd1040, %fd3019, %fd3745;
$L__BB0_1076:
	setp.lt.s32 	%p751, %r1, 1;
	@%p751 bra 	$L__BB0_1103;
	setp.gt.s32 	%p752, %r1, 3;
	setp.ne.s32 	%p753, %r30, 0;
	and.pred  	%p754, %p752, %p753;
	setp.lt.u32 	%p755, %r1, 4;
	add.s32 	%r398, %r1, -1;
	setp.lt.u32 	%p756, %r398, 3;
	selp.b32 	%r399, %r398, -1, %p756;
	setp.eq.s32 	%p757, %r399, 0;
	and.pred  	%p758, %p755, %p757;
	or.pred  	%p759, %p758, %p754;
	selp.b32 	%r61, %r644, %r31, %p758;
	mov.f64 	%fd3744, 0d0000000000000000;
	not.pred 	%p760, %p759;
	@%p760 bra 	$L__BB0_1096;
	setp.eq.s32 	%p761, %r2, 0;
	@%p761 bra 	$L__BB0_1083;
	setp.gt.s32 	%p762, %r2, 3;
	mov.f64 	%fd3735, 0d0000000000000000;
	mov.f64 	%fd3736, %fd3735;
	@%p762 bra 	$L__BB0_1086;
	setp.lt.u32 	%p763, %r1, 4;
	@%p763 bra 	$L__BB0_1082;
	mul.wide.s32 	%rd286, %r61, 216;
	add.s64 	%rd287, %rd95, %rd286;
	ld.local.f64 	%fd3735, [%rd287+8];
	ld.local.f64 	%fd3736, [%rd287+16];
	bra.uni 	$L__BB0_1086;
$L__BB0_1082:
	ld.local.f64 	%fd3735, [%rd96+8];
	ld.local.f64 	%fd3736, [%rd96+16];
	bra.uni 	$L__BB0_1086;
$L__BB0_1083:
	setp.lt.u32 	%p764, %r1, 4;
	@%p764 bra 	$L__BB0_1085;
	mul.wide.s32 	%rd288, %r61, 96;
	add.s64 	%rd289, %rd97, %rd288;
	ld.local.f64 	%fd3735, [%rd289+8];
	ld.local.f64 	%fd3736, [%rd289+16];
	bra.uni 	$L__BB0_1086;
$L__BB0_1085:
	ld.local.f64 	%fd3735, [%rd98+8];
	ld.local.f64 	%fd3736, [%rd98+16];
$L__BB0_1086:
	setp.ne.s32 	%p765, %r638, %r642;
	ld.local.f64 	%fd3022, [%rd99];
	ld.local.f64 	%fd3023, [%rd100];
	mul.f64 	%fd3024, %fd3736, %fd3023;
	fma.rn.f64 	%fd3739, %fd3735, %fd3022, %fd3024;
	@%p765 bra 	$L__BB0_1095;
	setp.eq.s32 	%p766, %r2, 0;
	@%p766 bra 	$L__BB0_1092;
	setp.gt.s32 	%p767, %r2, 3;
	mov.f64 	%fd3737, 0d0000000000000000;
	mov.f64 	%fd3738, %fd3737;
	@%p767 bra 	$L__BB0_1094;
	setp.lt.u32 	%p768, %r1, 4;
	@%p768 bra 	$L__BB0_1091;
	mul.wide.s32 	%rd290, %r61, 144;
	add.s64 	%rd291, %rd56, %rd290;
	ld.local.f64 	%fd3737, [%rd291+8];
	ld.local.f64 	%fd3738, [%rd291+16];
	bra.uni 	$L__BB0_1094;
$L__BB0_1091:
	ld.local.f64 	%fd3737, [%rd54+8];
	ld.local.f64 	%fd3738, [%rd54+16];
	bra.uni 	$L__BB0_1094;
$L__BB0_1092:
	setp.lt.u32 	%p769, %r1, 4;
	mov.f64 	%fd3737, %fd3900;
	mov.f64 	%fd3738, %fd90;
	@%p769 bra 	$L__BB0_1094;
	mul.wide.s32 	%rd292, %r61, 64;
	add.s64 	%rd293, %rd7, %rd292;
	ld.local.f64 	%fd3737, [%rd293+8];
	ld.local.f64 	%fd3738, [%rd293+16];
$L__BB0_1094:
	mul.f64 	%fd3026, %fd665, %fd3738;
	sub.f64 	%fd3027, %fd3737, %fd3026;
	fma.rn.f64 	%fd3739, %fd664, %fd3027, %fd3739;
$L__BB0_1095:
	setp.lt.u32 	%p770, %r1, 4;
	add.s32 	%r400, %r1, -1;
	setp.lt.u32 	%p771, %r400, 3;
	selp.b32 	%r401, %r400, -1, %p771;
	setp.eq.s32 	%p772, %r401, 0;
	selp.f64 	%fd3028, 0d3FF0000000000000, %fd314, %p772;
	selp.f64 	%fd3029, %fd3028, %fd314, %p770;
	fma.rn.f64 	%fd3744, %fd3029, %fd3739, 0d0000000000000000;
	mov.u32 	%r644, %r61;
$L__BB0_1096:
	setp.gt.s32 	%p773, %r2, 3;
	setp.ne.s32 	%p774, %r32, 0;
	and.pred  	%p775, %p773, %p774;
	add.s32 	%r403, %r2, -1;
	setp.lt.u32 	%p776, %r403, 3;
	selp.b32 	%r404, %r403, -1, %p776;
	setp.eq.s32 	%p777, %r404, 0;
	and.pred  	%p778, %p776, %p777;
	or.pred  	%p779, %p778, %p775;
	not.pred 	%p780, %p779;
	@%p780 bra 	$L__BB0_1102;
	setp.gt.u32 	%p781, %r1, 3;
	mov.f64 	%fd3741, 0d0000000000000000;
	mov.f64 	%fd3742, %fd3741;
	@%p781 bra 	$L__BB0_1099;
	ld.local.f64 	%fd3741, [%rd101+8];
	ld.local.f64 	%fd3742, [%rd101+16];
$L__BB0_1099:
	setp.ne.s32 	%p782, %r638, %r642;
	ld.local.f64 	%fd3031, [%rd99];
	ld.local.f64 	%fd3032, [%rd100];
	mul.f64 	%fd3033, %fd3742, %fd3032;
	fma.rn.f64 	%fd3743, %fd3741, %fd3031, %fd3033;
	@%p782 bra 	$L__BB0_1101;
	ld.local.f64 	%fd3034, [%rd55+8];
	ld.local.f64 	%fd3035, [%rd55+16];
	mul.f64 	%fd3036, %fd665, %fd3035;
	sub.f64 	%fd3037, %fd3034, %fd3036;
	fma.rn.f64 	%fd3743, %fd664, %fd3037, %fd3743;
$L__BB0_1101:
	add.s32 	%r405, %r2, -1;
	setp.lt.u32 	%p783, %r405, 3;
	selp.b32 	%r406, %r405, -1, %p783;
	setp.eq.s32 	%p784, %r406, 0;
	selp.f64 	%fd3038, 0d3FF0000000000000, %fd315, %p784;
	selp.f64 	%fd3039, %fd3038, %fd315, %p783;
	fma.rn.f64 	%fd3744, %fd3743, %fd3039, %fd3744;
$L__BB0_1102:
	fma.rn.f64 	%fd3745, %fd87, %fd3744, %fd3745;
$L__BB0_1103:
	st.local.f64 	[%rd102+8], %fd3745;
	selp.u32 	%r407, 1, 0, %p1259;
	add.s32 	%r64, %r640, %r407;
	setp.eq.s32 	%p785, %r64, 0;
	selp.b32 	%r408, %r642, %r638, %p1259;
	mul.wide.u32 	%rd294, %r408, 24;
	add.s64 	%rd103, %rd16, %rd294;
	cvt.rn.f64.u32 	%fd3040, %r64;
	mul.f64 	%fd1118, %fd664, %fd3040;
	mul.f64 	%fd3041, %fd3859, %fd1042;
	fma.rn.f64 	%fd3757, %fd3860, %fd1041, %fd3041;
	@%p785 bra 	$L__BB0_1105;
	ld.local.f64 	%fd3042, [%rd103];
	ld.local.f64 	%fd3043, [%rd103+8];
	mul.f64 	%fd3044, %fd665, %fd3043;
	sub.f64 	%fd3045, %fd3042, %fd3044;
	fma.rn.f64 	%fd3757, %fd1118, %fd3045, %fd3757;
$L__BB0_1105:
	setp.lt.s32 	%p786, %r1, 1;
	@%p786 bra 	$L__BB0_1132;
	setp.gt.s32 	%p787, %r1, 3;
	setp.ne.s32 	%p788, %r34, 0;
	and.pred  	%p789, %p787, %p788;
	setp.lt.u32 	%p790, %r1, 4;
	add.s32 	%r410, %r1, -1;
	setp.lt.u32 	%p791, %r410, 3;
	selp.b32 	%r411, %r410, -1, %p791;
	setp.eq.s32 	%p792, %r411, 1;
	and.pred  	%p793, %p790, %p792;
	or.pred  	%p794, %p793, %p789;
	selp.b32 	%r65, %r644, %r35, %p793;
	mov.f64 	%fd3756, 0d0000000000000000;
	not.pred 	%p795, %p794;
	@%p795 bra 	$L__BB0_1125;
	setp.eq.s32 	%p796, %r2, 0;
	@%p796 bra 	$L__BB0_1112;
	setp.gt.s32 	%p797, %r2, 3;
	mov.f64 	%fd3747, 0d0000000000000000;
	mov.f64 	%fd3748, %fd3747;
	@%p797 bra 	$L__BB0_1115;
	setp.lt.u32 	%p798, %r1, 4;
	@%p798 bra 	$L__BB0_1111;
	mul.wide.s32 	%rd295, %r65, 216;
	add.s64 	%rd296, %rd95, %rd295;
	ld.local.f64 	%fd3747, [%rd296];
	ld.local.f64 	%fd3748, [%rd296+8];
	bra.uni 	$L__BB0_1115;
$L__BB0_1111:
	ld.local.v2.f64 	{%fd3747, %fd3748}, [%rd96];
	bra.uni 	$L__BB0_1115;
$L__BB0_1112:
	setp.lt.u32 	%p799, %r1, 4;
	@%p799 bra 	$L__BB0_1114;
	mul.wide.s32 	%rd297, %r65, 96;
	add.s64 	%rd298, %rd97, %rd297;
	ld.local.v2.f64 	{%fd3747, %fd3748}, [%rd298];
	bra.uni 	$L__BB0_1115;
$L__BB0_1114:
	ld.local.v2.f64 	{%fd3747, %fd3748}, [%rd98];
$L__BB0_1115:
	setp.ne.s32 	%p800, %r638, %r642;
	ld.local.f64 	%fd3048, [%rd99];
	ld.local.f64 	%fd3049, [%rd100];
	mul.f64 	%fd3050, %fd3748, %fd3049;
	fma.rn.f64 	%fd3751, %fd3747, %fd3048, %fd3050;
	@%p800 bra 	$L__BB0_1124;
	setp.eq.s32 	%p801, %r2, 0;
	@%p801 bra 	$L__BB0_1121;
	setp.gt.s32 	%p802, %r2, 3;
	mov.f64 	%fd3749, 0d0000000000000000;
	mov.f64 	%fd3750, %fd3749;
	@%p802 bra 	$L__BB0_1123;
	setp.lt.u32 	%p803, %r1, 4;
	@%p803 bra 	$L__BB0_1120;
	mul.wide.s32 	%rd299, %r65, 144;
	add.s64 	%rd300, %rd56, %rd299;
	ld.local.v2.f64 	{%fd3749, %fd3750}, [%rd300];
	bra.uni 	$L__BB0_1123;
$L__BB0_1120:
	ld.local.v2.f64 	{%fd3749, %fd3750}, [%rd54];
	bra.uni 	$L__BB0_1123;
$L__BB0_1121:
	setp.lt.u32 	%p804, %r1, 4;
	mov.f64 	%fd3749, %fd3909;
	mov.f64 	%fd3750, %fd3900;
	@%p804 bra 	$L__BB0_1123;
	mul.wide.s32 	%rd301, %r65, 64;
	add.s64 	%rd302, %rd7, %rd301;
	ld.local.v2.f64 	{%fd3749, %fd3750}, [%rd302];
$L__BB0_1123:
	mul.f64 	%fd3052, %fd665, %fd3750;
	sub.f64 	%fd3053, %fd3749, %fd3052;
	fma.rn.f64 	%fd3751, %fd664, %fd3053, %fd3751;
$L__BB0_1124:
	setp.lt.u32 	%p805, %r1, 4;
	add.s32 	%r412, %r1, -1;
	setp.lt.u32 	%p806, %r412, 3;
	selp.b32 	%r413, %r412, -1, %p806;
	setp.eq.s32 	%p807, %r413, 1;
	selp.f64 	%fd3054, 0d3FF0000000000000, %fd425, %p807;
	selp.f64 	%fd3055, %fd3054, %fd425, %p805;
	fma.rn.f64 	%fd3756, %fd3055, %fd3751, 0d0000000000000000;
	mov.u32 	%r644, %r65;
$L__BB0_1125:
	setp.gt.s32 	%p808, %r2, 3;
	setp.ne.s32 	%p809, %r36, 0;
	and.pred  	%p810, %p808, %p809;
	add.s32 	%r415, %r2, -1;
	setp.lt.u32 	%p811, %r415, 3;
	selp.b32 	%r416, %r415, -1, %p811;
	setp.eq.s32 	%p812, %r416, 1;
	and.pred  	%p813, %p811, %p812;
	or.pred  	%p814, %p813, %p810;
	not.pred 	%p815, %p814;
	@%p815 bra 	$L__BB0_1131;
	setp.gt.u32 	%p816, %r1, 3;
	mov.f64 	%fd3753, 0d0000000000000000;
	mov.f64 	%fd3754, %fd3753;
	@%p816 bra 	$L__BB0_1128;
	ld.local.v2.f64 	{%fd3753, %fd3754}, [%rd101];
$L__BB0_1128:
	setp.ne.s32 	%p817, %r638, %r642;
	ld.local.f64 	%fd3057, [%rd99];
	ld.local.f64 	%fd3058, [%rd100];
	mul.f64 	%fd3059, %fd3754, %fd3058;
	fma.rn.f64 	%fd3755, %fd3753, %fd3057, %fd3059;
	@%p817 bra 	$L__BB0_1130;
	ld.local.v2.f64 	{%fd3060, %fd3061}, [%rd55];
	mul.f64 	%fd3062, %fd665, %fd3061;
	sub.f64 	%fd3063, %fd3060, %fd3062;
	fma.rn.f64 	%fd3755, %fd664, %fd3063, %fd3755;
$L__BB0_1130:
	add.s32 	%r417, %r2, -1;
	setp.lt.u32 	%p818, %r417, 3;
	selp.b32 	%r418, %r417, -1, %p818;
	setp.eq.s32 	%p819, %r418, 1;
	selp.f64 	%fd3064, 0d3FF0000000000000, %fd426, %p819;
	selp.f64 	%fd3065, %fd3064, %fd426, %p818;
	fma.rn.f64 	%fd3756, %fd3755, %fd3065, %fd3756;
$L__BB0_1131:
	fma.rn.f64 	%fd3757, %fd87, %fd3756, %fd3757;
$L__BB0_1132:
	setp.eq.s32 	%p820, %r64, 0;
	st.local.f64 	[%rd102+16], %fd3757;
	mul.f64 	%fd3066, %fd3859, %fd1080;
	fma.rn.f64 	%fd3769, %fd3860, %fd1042, %fd3066;
	@%p820 bra 	$L__BB0_1134;
	ld.local.f64 	%fd3067, [%rd103+8];
	ld.local.f64 	%fd3068, [%rd103+16];
	mul.f64 	%fd3069, %fd665, %fd3068;
	sub.f64 	%fd3070, %fd3067, %fd3069;
	fma.rn.f64 	%fd3769, %fd1118, %fd3070, %fd3769;
$L__BB0_1134:
	setp.lt.s32 	%p821, %r1, 1;
	@%p821 bra 	$L__BB0_1161;
	setp.gt.s32 	%p822, %r1, 3;
	setp.ne.s32 	%p823, %r34, 0;
	and.pred  	%p824, %p822, %p823;
	setp.lt.u32 	%p825, %r1, 4;
	add.s32 	%r420, %r1, -1;
	setp.lt.u32 	%p826, %r420, 3;
	selp.b32 	%r421, %r420, -1, %p826;
	setp.eq.s32 	%p827, %r421, 1;
	and.pred  	%p828, %p825, %p827;
	or.pred  	%p829, %p828, %p824;
	selp.b32 	%r68, %r644, %r35, %p828;
	mov.f64 	%fd3768, 0d0000000000000000;
	not.pred 	%p830, %p829;
	@%p830 bra 	$L__BB0_1154;
	setp.eq.s32 	%p831, %r2, 0;
	@%p831 bra 	$L__BB0_1141;
	setp.gt.s32 	%p832, %r2, 3;
	mov.f64 	%fd3759, 0d0000000000000000;
	mov.f64 	%fd3760, %fd3759;
	@%p832 bra 	$L__BB0_1144;
	setp.lt.u32 	%p833, %r1, 4;
	@%p833 bra 	$L__BB0_1140;
	mul.wide.s32 	%rd303, %r68, 216;
	add.s64 	%rd304, %rd95, %rd303;
	ld.local.f64 	%fd3759, [%rd304+8];
	ld.local.f64 	%fd3760, [%rd304+16];
	bra.uni 	$L__BB0_1144;
$L__BB0_1140:
	ld.local.f64 	%fd3759, [%rd96+8];
	ld.local.f64 	%fd3760, [%rd96+16];
	bra.uni 	$L__BB0_1144;
$L__BB0_1141:
	setp.lt.u32 	%p834, %r1, 4;
	@%p834 bra 	$L__BB0_1143;
	mul.wide.s32 	%rd305, %r68, 96;
	add.s64 	%rd306, %rd97, %rd305;
	ld.local.f64 	%fd3759, [%rd306+8];
	ld.local.f64 	%fd3760, [%rd306+16];
	bra.uni 	$L__BB0_1144;
$L__BB0_1143:
	ld.local.f64 	%fd3759, [%rd98+8];
	ld.local.f64 	%fd3760, [%rd98+16];
$L__BB0_1144:
	setp.ne.s32 	%p835, %r638, %r642;
	ld.local.f64 	%fd3073, [%rd99];
	ld.local.f64 	%fd3074, [%rd100];
	mul.f64 	%fd3075, %fd3760, %fd3074;
	fma.rn.f64 	%fd3763, %fd3759, %fd3073, %fd3075;
	@%p835 bra 	$L__BB0_1153;
	setp.eq.s32 	%p836, %r2, 0;
	@%p836 bra 	$L__BB0_1150;
	setp.gt.s32 	%p837, %r2, 3;
	mov.f64 	%fd3761, 0d0000000000000000;
	mov.f64 	%fd3762, %fd3761;
	@%p837 bra 	$L__BB0_1152;
	setp.lt.u32 	%p838, %r1, 4;
	@%p838 bra 	$L__BB0_1149;
	mul.wide.s32 	%rd307, %r68, 144;
	add.s64 	%rd308, %rd56, %rd307;
	ld.local.f64 	%fd3761, [%rd308+8];
	ld.local.f64 	%fd3762, [%rd308+16];
	bra.uni 	$L__BB0_1152;
$L__BB0_1149:
	ld.local.f64 	%fd3761, [%rd54+8];
	ld.local.f64 	%fd3762, [%rd54+16];
	bra.uni 	$L__BB0_1152;
$L__BB0_1150:
	setp.lt.u32 	%p839, %r1, 4;
	mov.f64 	%fd3761, %fd3900;
	mov.f64 	%fd3762, %fd90;
	@%p839 bra 	$L__BB0_1152;
	mul.wide.s32 	%rd309, %r68, 64;
	add.s64 	%rd310, %rd7, %rd309;
	ld.local.f64 	%fd3761, [%rd310+8];
	ld.local.f64 	%fd3762, [%rd310+16];
$L__BB0_1152:
	mul.f64 	%fd3077, %fd665, %fd3762;
	sub.f64 	%fd3078, %fd3761, %fd3077;
	fma.rn.f64 	%fd3763, %fd664, %fd3078, %fd3763;
$L__BB0_1153:
	setp.lt.u32 	%p840, %r1, 4;
	add.s32 	%r422, %r1, -1;
	setp.lt.u32 	%p841, %r422, 3;
	selp.b32 	%r423, %r422, -1, %p841;
	setp.eq.s32 	%p842, %r423, 1;
	selp.f64 	%fd3079, 0d3FF0000000000000, %fd425, %p842;
	selp.f64 	%fd3080, %fd3079, %fd425, %p840;
	fma.rn.f64 	%fd3768, %fd3080, %fd3763, 0d0000000000000000;
	mov.u32 	%r644, %r68;
$L__BB0_1154:
	setp.gt.s32 	%p843, %r2, 3;
	setp.ne.s32 	%p844, %r36, 0;
	and.pred  	%p845, %p843, %p844;
	add.s32 	%r425, %r2, -1;
	setp.lt.u32 	%p846, %r425, 3;
	selp.b32 	%r426, %r425, -1, %p846;
	setp.eq.s32 	%p847, %r426, 1;
	and.pred  	%p848, %p846, %p847;
	or.pred  	%p849, %p848, %p845;
	not.pred 	%p850, %p849;
	@%p850 bra 	$L__BB0_1160;
	setp.gt.u32 	%p851, %r1, 3;
	mov.f64 	%fd3765, 0d0000000000000000;
	mov.f64 	%fd3766, %fd3765;
	@%p851 bra 	$L__BB0_1157;
	ld.local.f64 	%fd3765, [%rd101+8];
	ld.local.f64 	%fd3766, [%rd101+16];
$L__BB0_1157:
	setp.ne.s32 	%p852, %r638, %r642;
	ld.local.f64 	%fd3082, [%rd99];
	ld.local.f64 	%fd3083, [%rd100];
	mul.f64 	%fd3084, %fd3766, %fd3083;
	fma.rn.f64 	%fd3767, %fd3765, %fd3082, %fd3084;
	@%p852 bra 	$L__BB0_1159;
	ld.local.f64 	%fd3085, [%rd55+8];
	ld.local.f64 	%fd3086, [%rd55+16];
	mul.f64 	%fd3087, %fd665, %fd3086;
	sub.f64 	%fd3088, %fd3085, %fd3087;
	fma.rn.f64 	%fd3767, %fd664, %fd3088, %fd3767;
$L__BB0_1159:
	add.s32 	%r427, %r2, -1;
	setp.lt.u32 	%p853, %r427, 3;
	selp.b32 	%r428, %r427, -1, %p853;
	setp.eq.s32 	%p854, %r428, 1;
	selp.f64 	%fd3089, 0d3FF0000000000000, %fd426, %p854;
	selp.f64 	%fd3090, %fd3089, %fd426, %p853;
	fma.rn.f64 	%fd3768, %fd3767, %fd3090, %fd3768;
$L__BB0_1160:
	fma.rn.f64 	%fd3769, %fd87, %fd3768, %fd3769;
$L__BB0_1161:
	st.local.f64 	[%rd102+24], %fd3769;
	selp.u32 	%r429, 1, 0, %p1260;
	add.s32 	%r71, %r641, %r429;
	setp.eq.s32 	%p855, %r71, 0;
	selp.b32 	%r430, %r642, %r638, %p1260;
	mul.wide.u32 	%rd311, %r430, 24;
	add.s64 	%rd104, %rd16, %rd311;
	cvt.rn.f64.u32 	%fd3091, %r71;
	mul.f64 	%fd1193, %fd664, %fd3091;
	mul.f64 	%fd3092, %fd949, %fd1042;
	fma.rn.f64 	%fd3781, %fd948, %fd1041, %fd3092;
	@%p855 bra 	$L__BB0_1163;
	ld.local.f64 	%fd3093, [%rd104];
	ld.local.f64 	%fd3094, [%rd104+8];
	mul.f64 	%fd3095, %fd665, %fd3094;
	sub.f64 	%fd3096, %fd3093, %fd3095;
	fma.rn.f64 	%fd3781, %fd1193, %fd3096, %fd3781;
$L__BB0_1163:
	setp.lt.s32 	%p856, %r1, 1;
	@%p856 bra 	$L__BB0_1190;
	setp.gt.s32 	%p857, %r1, 3;
	setp.ne.s32 	%p858, %r38, 0;
	and.pred  	%p859, %p857, %p858;
	setp.lt.u32 	%p860, %r1, 4;
	add.s32 	%r432, %r1, -1;
	setp.lt.u32 	%p861, %r432, 3;
	selp.b32 	%r433, %r432, -1, %p861;
	setp.eq.s32 	%p862, %r433, 2;
	and.pred  	%p863, %p860, %p862;
	or.pred  	%p864, %p863, %p859;
	selp.b32 	%r72, %r644, %r39, %p863;
	mov.f64 	%fd3780, 0d0000000000000000;
	not.pred 	%p865, %p864;
	@%p865 bra 	$L__BB0_1183;
	setp.eq.s32 	%p866, %r2, 0;
	@%p866 bra 	$L__BB0_1170;
	setp.gt.s32 	%p867, %r2, 3;
	mov.f64 	%fd3771, 0d0000000000000000;
	mov.f64 	%fd3772, %fd3771;
	@%p867 bra 	$L__BB0_1173;
	setp.lt.u32 	%p868, %r1, 4;
	@%p868 bra 	$L__BB0_1169;
	mul.wide.s32 	%rd312, %r72, 216;
	add.s64 	%rd313, %rd95, %rd312;
	ld.local.f64 	%fd3771, [%rd313];
	ld.local.f64 	%fd3772, [%rd313+8];
	bra.uni 	$L__BB0_1173;
$L__BB0_1169:
	ld.local.v2.f64 	{%fd3771, %fd3772}, [%rd96];
	bra.uni 	$L__BB0_1173;
$L__BB0_1170:
	setp.lt.u32 	%p869, %r1, 4;
	@%p869 bra 	$L__BB0_1172;
	mul.wide.s32 	%rd314, %r72, 96;
	add.s64 	%rd315, %rd97, %rd314;
	ld.local.v2.f64 	{%fd3771, %fd3772}, [%rd315];
	bra.uni 	$L__BB0_1173;
$L__BB0_1172:
	ld.local.v2.f64 	{%fd3771, %fd3772}, [%rd98];
$L__BB0_1173:
	setp.ne.s32 	%p870, %r638, %r642;
	ld.local.f64 	%fd3099, [%rd99];
	ld.local.f64 	%fd3100, [%rd100];
	mul.f64 	%fd3101, %fd3772, %fd3100;
	fma.rn.f64 	%fd3775, %fd3771, %fd3099, %fd3101;
	@%p870 bra 	$L__BB0_1182;
	setp.eq.s32 	%p871, %r2, 0;
	@%p871 bra 	$L__BB0_1179;
	setp.gt.s32 	%p872, %r2, 3;
	mov.f64 	%fd3773, 0d0000000000000000;
	mov.f64 	%fd3774, %fd3773;
	@%p872 bra 	$L__BB0_1181;
	setp.lt.u32 	%p873, %r1, 4;
	@%p873 bra 	$L__BB0_1178;
	mul.wide.s32 	%rd316, %r72, 144;
	add.s64 	%rd317, %rd56, %rd316;
	ld.local.v2.f64 	{%fd3773, %fd3774}, [%rd317];
	bra.uni 	$L__BB0_1181;
$L__BB0_1178:
	ld.local.v2.f64 	{%fd3773, %fd3774}, [%rd54];
	bra.uni 	$L__BB0_1181;
$L__BB0_1179:
	setp.lt.u32 	%p874, %r1, 4;
	mov.f64 	%fd3773, %fd3909;
	mov.f64 	%fd3774, %fd3900;
	@%p874 bra 	$L__BB0_1181;
	mul.wide.s32 	%rd318, %r72, 64;
	add.s64 	%rd319, %rd7, %rd318;
	ld.local.v2.f64 	{%fd3773, %fd3774}, [%rd319];
$L__BB0_1181:
	mul.f64 	%fd3103, %fd665, %fd3774;
	sub.f64 	%fd3104, %fd3773, %fd3103;
	fma.rn.f64 	%fd3775, %fd664, %fd3104, %fd3775;
$L__BB0_1182:
	setp.lt.u32 	%p875, %r1, 4;
	add.s32 	%r434, %r1, -1;
	setp.lt.u32 	%p876, %r434, 3;
	selp.b32 	%r435, %r434, -1, %p876;
	setp.eq.s32 	%p877, %r435, 2;
	selp.f64 	%fd3105, 0d3FF0000000000000, %fd536, %p877;
	selp.f64 	%fd3106, %fd3105, %fd536, %p875;
	fma.rn.f64 	%fd3780, %fd3106, %fd3775, 0d0000000000000000;
	mov.u32 	%r644, %r72;
$L__BB0_1183:
	setp.gt.s32 	%p878, %r2, 3;
	setp.ne.s32 	%p879, %r40, 0;
	and.pred  	%p880, %p878, %p879;
	add.s32 	%r437, %r2, -1;
	setp.lt.u32 	%p881, %r437, 3;
	selp.b32 	%r438, %r437, -1, %p881;
	setp.eq.s32 	%p882, %r438, 2;
	and.pred  	%p883, %p881, %p882;
	or.pred  	%p884, %p883, %p880;
	not.pred 	%p885, %p884;
	@%p885 bra 	$L__BB0_1189;
	setp.gt.u32 	%p886, %r1, 3;
	mov.f64 	%fd3777, 0d0000000000000000;
	mov.f64 	%fd3778, %fd3777;
	@%p886 bra 	$L__BB0_1186;
	ld.local.v2.f64 	{%fd3777, %fd3778}, [%rd101];
$L__BB0_1186:
	setp.ne.s32 	%p887, %r638, %r642;
	ld.local.f64 	%fd3108, [%rd99];
	ld.local.f64 	%fd3109, [%rd100];
	mul.f64 	%fd3110, %fd3778, %fd3109;
	fma.rn.f64 	%fd3779, %fd3777, %fd3108, %fd3110;
	@%p887 bra 	$L__BB0_1188;
	ld.local.v2.f64 	{%fd3111, %fd3112}, [%rd55];
	mul.f64 	%fd3113, %fd665, %fd3112;
	sub.f64 	%fd3114, %fd3111, %fd3113;
	fma.rn.f64 	%fd3779, %fd664, %fd3114, %fd3779;
$L__BB0_1188:
	add.s32 	%r439, %r2, -1;
	setp.lt.u32 	%p888, %r439, 3;
	selp.b32 	%r440, %r439, -1, %p888;
	setp.eq.s32 	%p889, %r440, 2;
	selp.f64 	%fd3115, 0d3FF0000000000000, %fd537, %p889;
	selp.f64 	%fd3116, %fd3115, %fd537, %p888;
	fma.rn.f64 	%fd3780, %fd3779, %fd3116, %fd3780;
$L__BB0_1189:
	fma.rn.f64 	%fd3781, %fd87, %fd3780, %fd3781;
$L__BB0_1190:
	setp.eq.s32 	%p890, %r71, 0;
	st.local.f64 	[%rd102+32], %fd3781;
	mul.f64 	%fd3117, %fd949, %fd1080;
	fma.rn.f64 	%fd3793, %fd948, %fd1042, %fd3117;
	@%p890 bra 	$L__BB0_1192;
	ld.local.f64 	%fd3118, [%rd104+8];
	ld.local.f64 	%fd3119, [%rd104+16];
	mul.f64 	%fd3120, %fd665, %fd3119;
	sub.f64 	%fd3121, %fd3118, %fd3120;
	fma.rn.f64 	%fd3793, %fd1193, %fd3121, %fd3793;
$L__BB0_1192:
	setp.lt.s32 	%p891, %r1, 1;
	@%p891 bra 	$L__BB0_1219;
	setp.gt.s32 	%p892, %r1, 3;
	setp.ne.s32 	%p893, %r38, 0;
	and.pred  	%p894, %p892, %p893;
	setp.lt.u32 	%p895, %r1, 4;
	add.s32 	%r442, %r1, -1;
	setp.lt.u32 	%p896, %r442, 3;
	selp.b32 	%r443, %r442, -1, %p896;
	setp.eq.s32 	%p897, %r443, 2;
	and.pred  	%p898, %p895, %p897;
	or.pred  	%p899, %p898, %p894;
	selp.b32 	%r75, %r644, %r39, %p898;
	mov.f64 	%fd3792, 0d0000000000000000;
	not.pred 	%p900, %p899;
	@%p900 bra 	$L__BB0_1212;
	setp.eq.s32 	%p901, %r2, 0;
	@%p901 bra 	$L__BB0_1199;
	setp.gt.s32 	%p902, %r2, 3;
	mov.f64 	%fd3783, 0d0000000000000000;
	mov.f64 	%fd3784, %fd3783;
	@%p902 bra 	$L__BB0_1202;
	setp.lt.u32 	%p903, %r1, 4;
	@%p903 bra 	$L__BB0_1198;
	mul.wide.s32 	%rd320, %r75, 216;
	add.s64 	%rd321, %rd95, %rd320;
	ld.local.f64 	%fd3783, [%rd321+8];
	ld.local.f64 	%fd3784, [%rd321+16];
	bra.uni 	$L__BB0_1202;
$L__BB0_1198:
	ld.local.f64 	%fd3783, [%rd96+8];
	ld.local.f64 	%fd3784, [%rd96+16];
	bra.uni 	$L__BB0_1202;
$L__BB0_1199:
	setp.lt.u32 	%p904, %r1, 4;
	@%p904 bra 	$L__BB0_1201;
	mul.wide.s32 	%rd322, %r75, 96;
	add.s64 	%rd323, %rd97, %rd322;
	ld.local.f64 	%fd3783, [%rd323+8];
	ld.local.f64 	%fd3784, [%rd323+16];
	bra.uni 	$L__BB0_1202;
$L__BB0_1201:
	ld.local.f64 	%fd3783, [%rd98+8];
	ld.local.f64 	%fd3784, [%rd98+16];
$L__BB0_1202:
	setp.ne.s32 	%p905, %r638, %r642;
	ld.local.f64 	%fd3124, [%rd99];
	ld.local.f64 	%fd3125, [%rd100];
	mul.f64 	%fd3126, %fd3784, %fd3125;
	fma.rn.f64 	%fd3787, %fd3783, %fd3124, %fd3126;
	@%p905 bra 	$L__BB0_1211;
	setp.eq.s32 	%p906, %r2, 0;
	@%p906 bra 	$L__BB0_1208;
	setp.gt.s32 	%p907, %r2, 3;
	mov.f64 	%fd3785, 0d0000000000000000;
	mov.f64 	%fd3786, %fd3785;
	@%p907 bra 	$L__BB0_1210;
	setp.lt.u32 	%p908, %r1, 4;
	@%p908 bra 	$L__BB0_1207;
	mul.wide.s32 	%rd324, %r75, 144;
	add.s64 	%rd325, %rd56, %rd324;
	ld.local.f64 	%fd3785, [%rd325+8];
	ld.local.f64 	%fd3786, [%rd325+16];
	bra.uni 	$L__BB0_1210;
$L__BB0_1207:
	ld.local.f64 	%fd3785, [%rd54+8];
	ld.local.f64 	%fd3786, [%rd54+16];
	bra.uni 	$L__BB0_1210;
$L__BB0_1208:
	setp.lt.u32 	%p909, %r1, 4;
	mov.f64 	%fd3785, %fd3900;
	mov.f64 	%fd3786, %fd90;
	@%p909 bra 	$L__BB0_1210;
	mul.wide.s32 	%rd326, %r75, 64;
	add.s64 	%rd327, %rd7, %rd326;
	ld.local.f64 	%fd3785, [%rd327+8];
	ld.local.f64 	%fd3786, [%rd327+16];
$L__BB0_1210:
	mul.f64 	%fd3128, %fd665, %fd3786;
	sub.f64 	%fd3129, %fd3785, %fd3128;
	fma.rn.f64 	%fd3787, %fd664, %fd3129, %fd3787;
$L__BB0_1211:
	setp.lt.u32 	%p910, %r1, 4;
	add.s32 	%r444, %r1, -1;
	setp.lt.u32 	%p911, %r444, 3;
	selp.b32 	%r445, %r444, -1, %p911;
	setp.eq.s32 	%p912, %r445, 2;
	selp.f64 	%fd3130, 0d3FF0000000000000, %fd536, %p912;
	selp.f64 	%fd3131, %fd3130, %fd536, %p910;
	fma.rn.f64 	%fd3792, %fd3131, %fd3787, 0d0000000000000000;
	mov.u32 	%r644, %r75;
$L__BB0_1212:
	setp.gt.s32 	%p913, %r2, 3;
	setp.ne.s32 	%p914, %r40, 0;
	and.pred  	%p915, %p913, %p914;
	add.s32 	%r447, %r2, -1;
	setp.lt.u32 	%p916, %r447, 3;
	selp.b32 	%r448, %r447, -1, %p916;
	setp.eq.s32 	%p917, %r448, 2;
	and.pred  	%p918, %p916, %p917;
	or.pred  	%p919, %p918, %p915;
	not.pred 	%p920, %p919;
	@%p920 bra 	$L__BB0_1218;
	setp.gt.u32 	%p921, %r1, 3;
	mov.f64 	%fd3789, 0d0000000000000000;
	mov.f64 	%fd3790, %fd3789;
	@%p921 bra 	$L__BB0_1215;
	ld.local.f64 	%fd3789, [%rd101+8];
	ld.local.f64 	%fd3790, [%rd101+16];
$L__BB0_1215:
	setp.ne.s32 	%p922, %r638, %r642;
	ld.local.f64 	%fd3133, [%rd99];
	ld.local.f64 	%fd3134, [%rd100];
	mul.f64 	%fd3135, %fd3790, %fd3134;
	fma.rn.f64 	%fd3791, %fd3789, %fd3133, %fd3135;
	@%p922 bra 	$L__BB0_1217;
	ld.local.f64 	%fd3136, [%rd55+8];
	ld.local.f64 	%fd3137, [%rd55+16];
	mul.f64 	%fd3138, %fd665, %fd3137;
	sub.f64 	%fd3139, %fd3136, %fd3138;
	fma.rn.f64 	%fd3791, %fd664, %fd3139, %fd3791;
$L__BB0_1217:
	add.s32 	%r449, %r2, -1;
	setp.lt.u32 	%p923, %r449, 3;
	selp.b32 	%r450, %r449, -1, %p923;
	setp.eq.s32 	%p924, %r450, 2;
	selp.f64 	%fd3140, 0d3FF0000000000000, %fd537, %p924;
	selp.f64 	%fd3141, %fd3140, %fd537, %p923;
	fma.rn.f64 	%fd3792, %fd3791, %fd3141, %fd3792;
$L__BB0_1218:
	fma.rn.f64 	%fd3793, %fd87, %fd3792, %fd3793;
$L__BB0_1219:
	st.local.f64 	[%rd102+40], %fd3793;
	add.s32 	%r637, %r637, 1;
	setp.ne.s32 	%p925, %r637, 6;
	@%p925 bra 	$L__BB0_1035;
	ld.local.f64 	%fd3142, [%rd18];
	fma.rn.f64 	%fd3143, %fd1026, %fd1027, %fd3142;
	ld.local.f64 	%fd3144, [%rd18+48];
	fma.rn.f64 	%fd3145, %fd1028, %fd1027, %fd3144;
	st.local.v2.f64 	[%rd19], {%fd3143, %fd3145};
	ld.local.f64 	%fd3146, [%rd18+96];
	fma.rn.f64 	%fd3147, %fd1030, %fd1027, %fd3146;
	ld.local.f64 	%fd3148, [%rd18+64];
	fma.rn.f64 	%fd3149, %fd1028, %fd1029, %fd3148;
	st.local.v2.f64 	[%rd19+16], {%fd3147, %fd3149};
	ld.local.f64 	%fd3150, [%rd18+112];
	fma.rn.f64 	%fd3151, %fd1030, %fd1029, %fd3150;
	ld.local.f64 	%fd3152, [%rd18+128];
	fma.rn.f64 	%fd3153, %fd1030, %fd1031, %fd3152;
	st.local.v2.f64 	[%rd19+32], {%fd3151, %fd3153};
	fma.rn.f64 	%fd3154, %fd1026, %fd1032, %fd3144;
	ld.local.f64 	%fd3155, [%rd18+144];
	fma.rn.f64 	%fd3156, %fd1028, %fd1032, %fd3155;
	st.local.v2.f64 	[%rd19+48], {%fd3154, %fd3156};
	ld.local.f64 	%fd3157, [%rd18+192];
	fma.rn.f64 	%fd3158, %fd1030, %fd1032, %fd3157;
	ld.local.f64 	%fd3159, [%rd18+160];
	fma.rn.f64 	%fd3160, %fd1028, %fd1033, %fd3159;
	st.local.v2.f64 	[%rd19+64], {%fd3158, %fd3160};
	ld.local.f64 	%fd3161, [%rd18+208];
	fma.rn.f64 	%fd3162, %fd1030, %fd1033, %fd3161;
	ld.local.f64 	%fd3163, [%rd18+224];
	fma.rn.f64 	%fd3164, %fd1030, %fd1034, %fd3163;
	st.local.v2.f64 	[%rd19+80], {%fd3162, %fd3164};
	fma.rn.f64 	%fd3165, %fd1026, %fd1035, %fd3146;
	fma.rn.f64 	%fd3166, %fd1028, %fd1035, %fd3157;
	st.local.v2.f64 	[%rd19+96], {%fd3165, %fd3166};
	ld.local.f64 	%fd3167, [%rd18+240];
	fma.rn.f64 	%fd3168, %fd1030, %fd1035, %fd3167;
	fma.rn.f64 	%fd3169, %fd1028, %fd1036, %fd3161;
	st.local.v2.f64 	[%rd19+112], {%fd3168, %fd3169};
	ld.local.f64 	%fd3170, [%rd18+256];
	fma.rn.f64 	%fd3171, %fd1030, %fd1036, %fd3170;
	ld.local.f64 	%fd3172, [%rd18+272];
	fma.rn.f64 	%fd3173, %fd1030, %fd1037, %fd3172;
	st.local.v2.f64 	[%rd19+128], {%fd3171, %fd3173};
	ld.local.f64 	%fd1268, [%rd4];
	ld.local.f64 	%fd1269, [%rd5];
	ld.local.f64 	%fd1270, [%rd4+8];
	ld.local.f64 	%fd1271, [%rd5+8];
	mov.b32 	%r656, 0;
$L__BB0_1221:
	setp.lt.s32 	%p926, %r1, 1;
	cvt.u64.u32 	%rd105, %r656;
	mul.wide.u32 	%rd328, %r656, 48;
	add.s64 	%rd106, %rd18, %rd328;
	mul.wide.u32 	%rd329, %r656, 16;
	add.s64 	%rd330, %rd17, %rd329;
	ld.local.v2.f64 	{%fd1274, %fd1275}, [%rd106];
	mul.f64 	%fd3174, %fd1269, %fd1275;
	fma.rn.f64 	%fd3175, %fd1268, %fd1274, %fd3174;
	ld.local.v2.f64 	{%fd3176, %fd3177}, [%rd330];
	mul.f64 	%fd3178, %fd665, %fd3177;
	sub.f64 	%fd3179, %fd3176, %fd3178;
	mul.f64 	%fd1276, %fd664, %fd3179;
	add.f64 	%fd3810, %fd3175, %fd1276;
	@%p926 bra 	$L__BB0_1294;
	setp.lt.u32 	%p927, %r1, 4;
	add.s32 	%r454, %r1, -1;
	setp.lt.u32 	%p928, %r454, 3;
	selp.b32 	%r455, %r454, -1, %p928;
	setp.eq.s32 	%p929, %r455, 0;
	and.pred  	%p930, %p927, %p929;
	mov.b32 	%r661, 1;
	mov.f64 	%fd3809, 0d0000000000000000;
	@%p930 bra 	$L__BB0_1225;
	setp.lt.s32 	%p931, %r1, 4;
	mov.b32 	%r665, 0;
	mov.u32 	%r668, %r678;
	@%p931 bra 	$L__BB0_1273;
	setp.eq.s32 	%p932, %r30, 0;
	mov.u32 	%r661, %r30;
	mov.u32 	%r678, %r31;
	@%p932 bra 	$L__BB0_1273;
$L__BB0_1225:
	setp.gt.s32 	%p933, %r656, 2;
	@%p933 bra 	$L__BB0_1230;
	setp.eq.s32 	%p937, %r656, 0;
	@%p937 bra 	$L__BB0_1234;
	setp.eq.s32 	%p938, %r656, 1;
	@%p938 bra 	$L__BB0_1235;
	setp.eq.s32 	%p939, %r656, 2;
	@%p939 bra 	$L__BB0_1229;
	bra.uni 	$L__BB0_1238;
$L__BB0_1229:
	mov.b32 	%r659, 2;
	mov.b32 	%r660, 0;
	bra.uni 	$L__BB0_1238;
$L__BB0_1230:
	setp.eq.s32 	%p934, %r656, 3;
	@%p934 bra 	$L__BB0_1236;
	setp.eq.s32 	%p935, %r656, 4;
	@%p935 bra 	$L__BB0_1237;
	setp.eq.s32 	%p936, %r656, 5;
	@%p936 bra 	$L__BB0_1233;
	bra.uni 	$L__BB0_1238;
$L__BB0_1233:
	mov.b32 	%r660, 2;
	mov.u32 	%r659, %r660;
	bra.uni 	$L__BB0_1238;
$L__BB0_1234:
	mov.b32 	%r660, 0;
	mov.u32 	%r659, %r660;
	bra.uni 	$L__BB0_1238;
$L__BB0_1235:
	mov.b32 	%r659, 1;
	mov.b32 	%r660, 0;
	bra.uni 	$L__BB0_1238;
$L__BB0_1236:
	mov.b32 	%r660, 1;
	mov.u32 	%r659, %r660;
	bra.uni 	$L__BB0_1238;
$L__BB0_1237:
	mov.b32 	%r659, 2;
	mov.b32 	%r660, 1;
$L__BB0_1238:
	setp.ne.s32 	%p940, %r2, 0;
	mul.wide.s32 	%rd331, %r659, 32;
	add.s64 	%rd107, %rd12, %rd331;
	mul.wide.s32 	%rd332, %r678, 96;
	add.s64 	%rd333, %rd14, %rd332;
	add.s64 	%rd108, %rd333, %rd331;
	add.s64 	%rd109, %rd73, %rd331;
	mul.wide.s32 	%rd334, %r678, 216;
	add.s64 	%rd110, %rd75, %rd334;
	@%p940 bra 	$L__BB0_1242;
	setp.gt.u32 	%p943, %r1, 3;
	@%p943 bra 	$L__BB0_1241;
	ld.local.v2.f64 	{%fd3796, %fd3797}, [%rd107];
	bra.uni 	$L__BB0_1246;
$L__BB0_1241:
	ld.local.v2.f64 	{%fd3796, %fd3797}, [%rd108];
	bra.uni 	$L__BB0_1246;
$L__BB0_1242:
	setp.gt.s32 	%p941, %r2, 3;
	mov.f64 	%fd3796, 0d0000000000000000;
	mov.f64 	%fd3797, %fd3796;
	@%p941 bra 	$L__BB0_1246;
	setp.gt.u32 	%p942, %r1, 3;
	@%p942 bra 	$L__BB0_1245;
	ld.local.v2.f64 	{%fd3796, %fd3797}, [%rd109];
	bra.uni 	$L__BB0_1246;
$L__BB0_1245:
	mul.wide.s32 	%rd335, %r659, 24;
	add.s64 	%rd336, %rd110, %rd335;
	ld.local.f64 	%fd3796, [%rd336];
	ld.local.f64 	%fd3797, [%rd336+8];
$L__BB0_1246:
	mul.wide.s32 	%rd337, %r660, 8;
	add.s64 	%rd338, %rd4, %rd337;
	ld.local.f64 	%fd1288, [%rd338];
	add.s64 	%rd339, %rd5, %rd337;
	ld.local.f64 	%fd1289, [%rd339];
	mul.f64 	%fd3183, %fd3797, %fd1289;
	fma.rn.f64 	%fd3800, %fd3796, %fd1288, %fd3183;
	setp.ne.s32 	%p944, %r660, %r659;
	mul.wide.s32 	%rd340, %r678, 64;
	add.s64 	%rd111, %rd7, %rd340;
	mul.wide.s32 	%rd341, %r678, 144;
	add.s64 	%rd112, %rd56, %rd341;
	@%p944 bra 	$L__BB0_1255;
	setp.ne.s32 	%p945, %r2, 0;
	@%p945 bra 	$L__BB0_1250;
	setp.lt.u32 	%p948, %r1, 4;
	mov.f64 	%fd3798, %fd3909;
	mov.f64 	%fd3799, %fd3900;
	@%p948 bra 	$L__BB0_1254;
	ld.local.v2.f64 	{%fd3798, %fd3799}, [%rd111];
	bra.uni 	$L__BB0_1254;
$L__BB0_1250:
	setp.gt.s32 	%p946, %r2, 3;
	mov.f64 	%fd3798, 0d0000000000000000;
	mov.f64 	%fd3799, %fd3798;
	@%p946 bra 	$L__BB0_1254;
	setp.gt.u32 	%p947, %r1, 3;
	@%p947 bra 	$L__BB0_1253;
	ld.local.v2.f64 	{%fd3798, %fd3799}, [%rd54];
	bra.uni 	$L__BB0_1254;
$L__BB0_1253:
	ld.local.v2.f64 	{%fd3798, %fd3799}, [%rd112];
$L__BB0_1254:
	mul.f64 	%fd3185, %fd665, %fd3799;
	sub.f64 	%fd3186, %fd3798, %fd3185;
	fma.rn.f64 	%fd3800, %fd664, %fd3186, %fd3800;
$L__BB0_1255:
	setp.ne.s32 	%p949, %r2, 0;
	@%p949 bra 	$L__BB0_1259;
	setp.gt.u32 	%p952, %r1, 3;
	@%p952 bra 	$L__BB0_1258;
	ld.local.f64 	%fd3801, [%rd107+8];
	ld.local.f64 	%fd3802, [%rd107+16];
	bra.uni 	$L__BB0_1263;
$L__BB0_1258:
	ld.local.f64 	%fd3801, [%rd108+8];
	ld.local.f64 	%fd3802, [%rd108+16];
	bra.uni 	$L__BB0_1263;
$L__BB0_1259:
	setp.gt.s32 	%p950, %r2, 3;
	mov.f64 	%fd3801, 0d0000000000000000;
	mov.f64 	%fd3802, %fd3801;
	@%p950 bra 	$L__BB0_1263;
	setp.gt.u32 	%p951, %r1, 3;
	@%p951 bra 	$L__BB0_1262;
	ld.local.f64 	%fd3801, [%rd109+8];
	ld.local.f64 	%fd3802, [%rd109+16];
	bra.uni 	$L__BB0_1263;
$L__BB0_1262:
	mul.wide.s32 	%rd342, %r659, 24;
	add.s64 	%rd343, %rd110, %rd342;
	ld.local.f64 	%fd3801, [%rd343+8];
	ld.local.f64 	%fd3802, [%rd343+16];
$L__BB0_1263:
	setp.ne.s32 	%p953, %r660, %r659;
	mul.f64 	%fd3188, %fd3802, %fd1289;
	fma.rn.f64 	%fd3805, %fd3801, %fd1288, %fd3188;
	@%p953 bra 	$L__BB0_1272;
	setp.ne.s32 	%p954, %r2, 0;
	@%p954 bra 	$L__BB0_1267;
	setp.lt.u32 	%p957, %r1, 4;
	mov.f64 	%fd3803, %fd3900;
	mov.f64 	%fd3804, %fd90;
	@%p957 bra 	$L__BB0_1271;
	ld.local.f64 	%fd3803, [%rd111+8];
	ld.local.f64 	%fd3804, [%rd111+16];
	bra.uni 	$L__BB0_1271;
$L__BB0_1267:
	setp.gt.s32 	%p955, %r2, 3;
	mov.f64 	%fd3803, 0d0000000000000000;
	mov.f64 	%fd3804, %fd3803;
	@%p955 bra 	$L__BB0_1271;
	setp.gt.u32 	%p956, %r1, 3;
	@%p956 bra 	$L__BB0_1270;
	ld.local.f64 	%fd3803, [%rd54+8];
	ld.local.f64 	%fd3804, [%rd54+16];
	bra.uni 	$L__BB0_1271;
$L__BB0_1270:
	ld.local.f64 	%fd3803, [%rd112+8];
	ld.local.f64 	%fd3804, [%rd112+16];
$L__BB0_1271:
	mul.f64 	%fd3190, %fd665, %fd3804;
	sub.f64 	%fd3191, %fd3803, %fd3190;
	fma.rn.f64 	%fd3805, %fd664, %fd3191, %fd3805;
$L__BB0_1272:
	mul.f64 	%fd3192, %fd3805, %fd1269;
	fma.rn.f64 	%fd3193, %fd3800, %fd1268, %fd3192;
	setp.eq.s32 	%p958, %r660, 0;
	mul.f64 	%fd3194, %fd665, %fd3805;
	sub.f64 	%fd3195, %fd3800, %fd3194;
	fma.rn.f64 	%fd3196, %fd664, %fd3195, %fd3193;
	selp.f64 	%fd3197, %fd3196, %fd3193, %p958;
	cvt.rn.f64.u32 	%fd3198, %r661;
	fma.rn.f64 	%fd3809, %fd3197, %fd3198, 0d0000000000000000;
	mov.u32 	%r665, %r661;
	mov.u32 	%r668, %r678;
$L__BB0_1273:
	add.s32 	%r468, %r2, -1;
	setp.lt.u32 	%p959, %r468, 3;
	selp.b32 	%r469, %r468, -1, %p959;
	setp.eq.s32 	%p960, %r469, 0;
	and.pred  	%p961, %p959, %p960;
	mov.b32 	%r669, 1;
	@%p961 bra 	$L__BB0_1275;
	setp.gt.s32 	%p962, %r2, 3;
	selp.b32 	%r669, %r32, %r665, %p962;
	setp.eq.s32 	%p963, %r669, 0;
	@%p963 bra 	$L__BB0_1293;
$L__BB0_1275:
	setp.gt.s32 	%p964, %r656, 2;
	@%p964 bra 	$L__BB0_1280;
	setp.eq.s32 	%p968, %r656, 0;
	@%p968 bra 	$L__BB0_1284;
	setp.eq.s32 	%p969, %r656, 1;
	@%p969 bra 	$L__BB0_1285;
	setp.eq.s32 	%p970, %r656, 2;
	@%p970 bra 	$L__BB0_1279;
	bra.uni 	$L__BB0_1288;
$L__BB0_1279:
	mov.b32 	%r657, 2;
	mov.b32 	%r658, 0;
	bra.uni 	$L__BB0_1288;
$L__BB0_1280:
	setp.eq.s32 	%p965, %r656, 3;
	@%p965 bra 	$L__BB0_1286;
	setp.eq.s32 	%p966, %r656, 4;
	@%p966 bra 	$L__BB0_1287;
	setp.eq.s32 	%p967, %r656, 5;
	@%p967 bra 	$L__BB0_1283;
	bra.uni 	$L__BB0_1288;
$L__BB0_1283:
	mov.b32 	%r658, 2;
	mov.u32 	%r657, %r658;
	bra.uni 	$L__BB0_1288;
$L__BB0_1284:
	mov.b32 	%r658, 0;
	mov.u32 	%r657, %r658;
	bra.uni 	$L__BB0_1288;
$L__BB0_1285:
	mov.b32 	%r657, 1;
	mov.b32 	%r658, 0;
	bra.uni 	$L__BB0_1288;
$L__BB0_1286:
	mov.b32 	%r658, 1;
	mov.u32 	%r657, %r658;
	bra.uni 	$L__BB0_1288;
$L__BB0_1287:
	mov.b32 	%r657, 2;
	mov.b32 	%r658, 1;
$L__BB0_1288:
	mul.wide.s32 	%rd344, %r657, 32;
	add.s64 	%rd113, %rd74, %rd344;
	ld.local.v2.f64 	{%fd3199, %fd1324}, [%rd113];
	mul.wide.s32 	%rd345, %r658, 8;
	add.s64 	%rd346, %rd4, %rd345;
	ld.local.f64 	%fd1325, [%rd346];
	add.s64 	%rd347, %rd5, %rd345;
	ld.local.f64 	%fd1326, [%rd347];
	mul.f64 	%fd3200, %fd1324, %fd1326;
	fma.rn.f64 	%fd3807, %fd3199, %fd1325, %fd3200;
	setp.ne.s32 	%p971, %r658, %r657;
	@%p971 bra 	$L__BB0_1290;
	ld.local.v2.f64 	{%fd3201, %fd3202}, [%rd55];
	mul.f64 	%fd3203, %fd665, %fd3202;
	sub.f64 	%fd3204, %fd3201, %fd3203;
	fma.rn.f64 	%fd3807, %fd664, %fd3204, %fd3807;
$L__BB0_1290:
	setp.ne.s32 	%p972, %r658, %r657;
	ld.local.f64 	%fd3205, [%rd113+16];
	mul.f64 	%fd3206, %fd3205, %fd1326;
	fma.rn.f64 	%fd3808, %fd1324, %fd1325, %fd3206;
	@%p972 bra 	$L__BB0_1292;
	ld.local.f64 	%fd3207, [%rd55+8];
	ld.local.f64 	%fd3208, [%rd55+16];
	mul.f64 	%fd3209, %fd665, %fd3208;
	sub.f64 	%fd3210, %fd3207, %fd3209;
	fma.rn.f64 	%fd3808, %fd664, %fd3210, %fd3808;
$L__BB0_1292:
	mul.f64 	%fd3211, %fd3808, %fd1269;
	fma.rn.f64 	%fd3212, %fd3807, %fd1268, %fd3211;
	mul.f64 	%fd3213, %fd665, %fd3808;
	sub.f64 	%fd3214, %fd3807, %fd3213;
	fma.rn.f64 	%fd3215, %fd664, %fd3214, %fd3212;
	cvt.rn.f64.u32 	%fd3216, %r669;
	fma.rn.f64 	%fd3809, %fd3215, %fd3216, %fd3809;
$L__BB0_1293:
	fma.rn.f64 	%fd3810, %fd87, %fd3809, %fd3810;
	mov.u32 	%r678, %r668;
$L__BB0_1294:
	mad.lo.s64 	%rd114, %rd105, 48, %rd20;
	setp.lt.s32 	%p973, %r1, 1;
	st.local.f64 	[%rd114], %fd3810;
	mul.f64 	%fd3217, %fd3859, %fd1275;
	fma.rn.f64 	%fd3825, %fd3860, %fd1274, %fd3217;
	@%p973 bra 	$L__BB0_1367;
	setp.lt.u32 	%p974, %r1, 4;
	add.s32 	%r480, %r1, -1;
	setp.lt.u32 	%p975, %r480, 3;
	selp.b32 	%r481, %r480, -1, %p975;
	setp.eq.s32 	%p976, %r481, 1;
	and.pred  	%p977, %p974, %p976;
	mov.b32 	%r679, 1;
	mov.f64 	%fd3824, 0d0000000000000000;
	@%p977 bra 	$L__BB0_1298;
	setp.lt.s32 	%p978, %r1, 4;
	mov.b32 	%r683, 0;
	mov.u32 	%r686, %r678;
	@%p978 bra 	$L__BB0_1346;
	setp.eq.s32 	%p979, %r34, 0;
	mov.u32 	%r679, %r34;
	mov.u32 	%r678, %r35;
	@%p979 bra 	$L__BB0_1346;
$L__BB0_1298:
	setp.gt.s32 	%p980, %r656, 2;
	@%p980 bra 	$L__BB0_1303;
	setp.eq.s32 	%p984, %r656, 0;
	@%p984 bra 	$L__BB0_1310;
	setp.eq.s32 	%p985, %r656, 1;
	@%p985 bra 	$L__BB0_1309;
	setp.eq.s32 	%p986, %r656, 2;
	@%p986 bra 	$L__BB0_1302;
	bra.uni 	$L__BB0_1311;
$L__BB0_1302:
	mov.b32 	%r659, 2;
	mov.b32 	%r660, 0;
	bra.uni 	$L__BB0_1311;
$L__BB0_1303:
	setp.eq.s32 	%p981, %r656, 3;
	@%p981 bra 	$L__BB0_1308;
	setp.eq.s32 	%p982, %r656, 4;
	@%p982 bra 	$L__BB0_1307;
	setp.ne.s32 	%p983, %r656, 5;
	@%p983 bra 	$L__BB0_1311;
	mov.b32 	%r660, 2;
	mov.u32 	%r659, %r660;
	bra.uni 	$L__BB0_1311;
$L__BB0_1307:
	mov.b32 	%r659, 2;
	mov.b32 	%r660, 1;
	bra.uni 	$L__BB0_1311;
$L__BB0_1308:
	mov.b32 	%r660, 1;
	mov.u32 	%r659, %r660;
	bra.uni 	$L__BB0_1311;
$L__BB0_1309:
	mov.b32 	%r659, 1;
	mov.b32 	%r660, 0;
	bra.uni 	$L__BB0_1311;
$L__BB0_1310:
	mov.b32 	%r660, 0;
	mov.u32 	%r659, %r660;
$L__BB0_1311:
	setp.eq.s32 	%p987, %r2, 0;
	mul.wide.s32 	%rd348, %r659, 32;
	add.s64 	%rd115, %rd12, %rd348;
	mul.wide.s32 	%rd349, %r678, 96;
	add.s64 	%rd350, %rd14, %rd349;
	add.s64 	%rd116, %rd350, %rd348;
	add.s64 	%rd117, %rd73, %rd348;
	mul.wide.s32 	%rd351, %r678, 216;
	add.s64 	%rd118, %rd75, %rd351;
	@%p987 bra 	$L__BB0_1316;
	setp.gt.s32 	%p988, %r2, 3;
	mov.f64 	%fd3811, 0d0000000000000000;
	mov.f64 	%fd3812, %fd3811;
	@%p988 bra 	$L__BB0_1319;
	setp.lt.u32 	%p989, %r1, 4;
	@%p989 bra 	$L__BB0_1315;
	mul.wide.s32 	%rd352, %r659, 24;
	add.s64 	%rd353, %rd118, %rd352;
	ld.local.f64 	%fd3811, [%rd353];
	ld.local.f64 	%fd3812, [%rd353+8];
	bra.uni 	$L__BB0_1319;
$L__BB0_1315:
	ld.local.v2.f64 	{%fd3811, %fd3812}, [%rd117];
	bra.uni 	$L__BB0_1319;
$L__BB0_1316:
	setp.lt.u32 	%p990, %r1, 4;
	@%p990 bra 	$L__BB0_1318;
	ld.local.v2.f64 	{%fd3811, %fd3812}, [%rd116];
	bra.uni 	$L__BB0_1319;
$L__BB0_1318:
	ld.local.v2.f64 	{%fd3811, %fd3812}, [%rd115];
$L__BB0_1319:
	mul.wide.s32 	%rd354, %r660, 8;
	add.s64 	%rd355, %rd4, %rd354;
	ld.local.f64 	%fd1348, [%rd355];
	add.s64 	%rd356, %rd5, %rd354;
	ld.local.f64 	%fd1349, [%rd356];
	mul.f64 	%fd3221, %fd3812, %fd1349;
	fma.rn.f64 	%fd3815, %fd3811, %fd1348, %fd3221;
	setp.ne.s32 	%p991, %r660, %r659;
	mul.wide.s32 	%rd357, %r678, 64;
	add.s64 	%rd119, %rd7, %rd357;
	mul.wide.s32 	%rd358, %r678, 144;
	add.s64 	%rd120, %rd56, %rd358;
	@%p991 bra 	$L__BB0_1328;
	setp.eq.s32 	%p992, %r2, 0;
	@%p992 bra 	$L__BB0_1325;
	setp.gt.s32 	%p993, %r2, 3;
	mov.f64 	%fd3813, 0d0000000000000000;
	mov.f64 	%fd3814, %fd3813;
	@%p993 bra 	$L__BB0_1327;
	setp.lt.u32 	%p994, %r1, 4;
	@%p994 bra 	$L__BB0_1324;
	ld.local.v2.f64 	{%fd3813, %fd3814}, [%rd120];
	bra.uni 	$L__BB0_1327;
$L__BB0_1324:
	ld.local.v2.f64 	{%fd3813, %fd3814}, [%rd54];
	bra.uni 	$L__BB0_1327;
$L__BB0_1325:
	setp.lt.u32 	%p995, %r1, 4;
	mov.f64 	%fd3813, %fd3909;
	mov.f64 	%fd3814, %fd3900;
	@%p995 bra 	$L__BB0_1327;
	ld.local.v2.f64 	{%fd3813, %fd3814}, [%rd119];
$L__BB0_1327:
	mul.f64 	%fd3223, %fd665, %fd3814;
	sub.f64 	%fd3224, %fd3813, %fd3223;
	fma.rn.f64 	%fd3815, %fd664, %fd3224, %fd3815;
$L__BB0_1328:
	setp.eq.s32 	%p996, %r2, 0;
	@%p996 bra 	$L__BB0_1333;
	setp.gt.s32 	%p997, %r2, 3;
	mov.f64 	%fd3816, 0d0000000000000000;
	mov.f64 	%fd3817, %fd3816;
	@%p997 bra 	$L__BB0_1336;
	setp.lt.u32 	%p998, %r1, 4;
	@%p998 bra 	$L__BB0_1332;
	mul.wide.s32 	%rd359, %r659, 24;
	add.s64 	%rd360, %rd118, %rd359;
	ld.local.f64 	%fd3816, [%rd360+8];
	ld.local.f64 	%fd3817, [%rd360+16];
	bra.uni 	$L__BB0_1336;
$L__BB0_1332:
	ld.local.f64 	%fd3816, [%rd117+8];
	ld.local.f64 	%fd3817, [%rd117+16];
	bra.uni 	$L__BB0_1336;
$L__BB0_1333:
	setp.lt.u32 	%p999, %r1, 4;
	@%p999 bra 	$L__BB0_1335;
	ld.local.f64 	%fd3816, [%rd116+8];
	ld.local.f64 	%fd3817, [%rd116+16];
	bra.uni 	$L__BB0_1336;
$L__BB0_1335:
	ld.local.f64 	%fd3816, [%rd115+8];
	ld.local.f64 	%fd3817, [%rd115+16];
$L__BB0_1336:
	setp.ne.s32 	%p1000, %r660, %r659;
	mul.f64 	%fd3226, %fd3817, %fd1349;
	fma.rn.f64 	%fd3820, %fd3816, %fd1348, %fd3226;
	@%p1000 bra 	$L__BB0_1345;
	setp.eq.s32 	%p1001, %r2, 0;
	@%p1001 bra 	$L__BB0_1342;
	setp.gt.s32 	%p1002, %r2, 3;
	mov.f64 	%fd3818, 0d0000000000000000;
	mov.f64 	%fd3819, %fd3818;
	@%p1002 bra 	$L__BB0_1344;
	setp.lt.u32 	%p1003, %r1, 4;
	@%p1003 bra 	$L__BB0_1341;
	ld.local.f64 	%fd3818, [%rd120+8];
	ld.local.f64 	%fd3819, [%rd120+16];
	bra.uni 	$L__BB0_1344;
$L__BB0_1341:
	ld.local.f64 	%fd3818, [%rd54+8];
	ld.local.f64 	%fd3819, [%rd54+16];
	bra.uni 	$L__BB0_1344;
$L__BB0_1342:
	setp.lt.u32 	%p1004, %r1, 4;
	mov.f64 	%fd3818, %fd3900;
	mov.f64 	%fd3819, %fd90;
	@%p1004 bra 	$L__BB0_1344;
	ld.local.f64 	%fd3818, [%rd119+8];
	ld.local.f64 	%fd3819, [%rd119+16];
$L__BB0_1344:
	mul.f64 	%fd3228, %fd665, %fd3819;
	sub.f64 	%fd3229, %fd3818, %fd3228;
	fma.rn.f64 	%fd3820, %fd664, %fd3229, %fd3820;
$L__BB0_1345:
	mul.f64 	%fd3230, %fd3820, %fd1269;
	fma.rn.f64 	%fd3231, %fd3815, %fd1268, %fd3230;
	setp.eq.s32 	%p1005, %r660, 0;
	mul.f64 	%fd3232, %fd665, %fd3820;
	sub.f64 	%fd3233, %fd3815, %fd3232;
	fma.rn.f64 	%fd3234, %fd664, %fd3233, %fd3231;
	selp.f64 	%fd3235, %fd3234, %fd3231, %p1005;
	cvt.rn.f64.u32 	%fd3236, %r679;
	fma.rn.f64 	%fd3824, %fd3235, %fd3236, 0d0000000000000000;
	mov.u32 	%r683, %r679;
	mov.u32 	%r686, %r678;
$L__BB0_1346:
	add.s32 	%r494, %r2, -1;
	setp.lt.u32 	%p1006, %r494, 3;
	selp.b32 	%r495, %r494, -1, %p1006;
	setp.eq.s32 	%p1007, %r495, 1;
	and.pred  	%p1008, %p1006, %p1007;
	mov.b32 	%r687, 1;
	@%p1008 bra 	$L__BB0_1348;
	setp.gt.s32 	%p1009, %r2, 3;
	selp.b32 	%r687, %r36, %r683, %p1009;
	setp.eq.s32 	%p1010, %r687, 0;
	@%p1010 bra 	$L__BB0_1366;
$L__BB0_1348:
	setp.gt.s32 	%p1011, %r656, 2;
	@%p1011 bra 	$L__BB0_1353;
	setp.eq.s32 	%p1015, %r656, 0;
	@%p1015 bra 	$L__BB0_1360;
	setp.eq.s32 	%p1016, %r656, 1;
	@%p1016 bra 	$L__BB0_1359;
	setp.eq.s32 	%p1017, %r656, 2;
	@%p1017 bra 	$L__BB0_1352;
	bra.uni 	$L__BB0_1361;
$L__BB0_1352:
	mov.b32 	%r657, 2;
	mov.b32 	%r658, 0;
	bra.uni 	$L__BB0_1361;
$L__BB0_1353:
	setp.eq.s32 	%p1012, %r656, 3;
	@%p1012 bra 	$L__BB0_1358;
	setp.eq.s32 	%p1013, %r656, 4;
	@%p1013 bra 	$L__BB0_1357;
	setp.ne.s32 	%p1014, %r656, 5;
	@%p1014 bra 	$L__BB0_1361;
	mov.b32 	%r658, 2;
	mov.u32 	%r657, %r658;
	bra.uni 	$L__BB0_1361;
$L__BB0_1357:
	mov.b32 	%r657, 2;
	mov.b32 	%r658, 1;
	bra.uni 	$L__BB0_1361;
$L__BB0_1358:
	mov.b32 	%r658, 1;
	mov.u32 	%r657, %r658;
	bra.uni 	$L__BB0_1361;
$L__BB0_1359:
	mov.b32 	%r657, 1;
	mov.b32 	%r658, 0;
	bra.uni 	$L__BB0_1361;
$L__BB0_1360:
	mov.b32 	%r658, 0;
	mov.u32 	%r657, %r658;
$L__BB0_1361:
	mul.wide.s32 	%rd361, %r657, 32;
	add.s64 	%rd121, %rd74, %rd361;
	ld.local.v2.f64 	{%fd3237, %fd1384}, [%rd121];
	mul.wide.s32 	%rd362, %r658, 8;
	add.s64 	%rd363, %rd4, %rd362;
	ld.local.f64 	%fd1385, [%rd363];
	add.s64 	%rd364, %rd5, %rd362;
	ld.local.f64 	%fd1386, [%rd364];
	mul.f64 	%fd3238, %fd1384, %fd1386;
	fma.rn.f64 	%fd3822, %fd3237, %fd1385, %fd3238;
	setp.ne.s32 	%p1018, %r658, %r657;
	@%p1018 bra 	$L__BB0_1363;
	ld.local.v2.f64 	{%fd3239, %fd3240}, [%rd55];
	mul.f64 	%fd3241, %fd665, %fd3240;
	sub.f64 	%fd3242, %fd3239, %fd3241;
	fma.rn.f64 	%fd3822, %fd664, %fd3242, %fd3822;
$L__BB0_1363:
	setp.ne.s32 	%p1019, %r658, %r657;
	ld.local.f64 	%fd3243, [%rd121+16];
	mul.f64 	%fd3244, %fd3243, %fd1386;
	fma.rn.f64 	%fd3823, %fd1384, %fd1385, %fd3244;
	@%p1019 bra 	$L__BB0_1365;
	ld.local.f64 	%fd3245, [%rd55+8];
	ld.local.f64 	%fd3246, [%rd55+16];
	mul.f64 	%fd3247, %fd665, %fd3246;
	sub.f64 	%fd3248, %fd3245, %fd3247;
	fma.rn.f64 	%fd3823, %fd664, %fd3248, %fd3823;
$L__BB0_1365:
	mul.f64 	%fd3249, %fd3823, %fd1269;
	fma.rn.f64 	%fd3250, %fd3822, %fd1268, %fd3249;
	mul.f64 	%fd3251, %fd665, %fd3823;
	sub.f64 	%fd3252, %fd3822, %fd3251;
	fma.rn.f64 	%fd3253, %fd664, %fd3252, %fd3250;
	cvt.rn.f64.u32 	%fd3254, %r687;
	fma.rn.f64 	%fd3824, %fd3253, %fd3254, %fd3824;
$L__BB0_1366:
	fma.rn.f64 	%fd3825, %fd87, %fd3824, %fd3825;
	mov.u32 	%r678, %r686;
$L__BB0_1367:
	setp.lt.s32 	%p1020, %r1, 1;
	st.local.f64 	[%rd114+8], %fd3825;
	mul.f64 	%fd3255, %fd949, %fd1275;
	fma.rn.f64 	%fd3840, %fd948, %fd1274, %fd3255;
	@%p1020 bra 	$L__BB0_1440;
	setp.lt.u32 	%p1021, %r1, 4;
	add.s32 	%r506, %r1, -1;
	setp.lt.u32 	%p1022, %r506, 3;
	selp.b32 	%r507, %r506, -1, %p1022;
	setp.eq.s32 	%p1023, %r507, 2;
	and.pred  	%p1024, %p1021, %p1023;
	mov.b32 	%r697, 1;
	mov.f64 	%fd3839, 0d0000000000000000;
	@%p1024 bra 	$L__BB0_1371;
	setp.lt.s32 	%p1025, %r1, 4;
	mov.b32 	%r701, 0;
	mov.u32 	%r704, %r678;
	@%p1025 bra 	$L__BB0_1419;
	setp.eq.s32 	%p1026, %r38, 0;
	mov.u32 	%r697, %r38;
	mov.u32 	%r678, %r39;
	@%p1026 bra 	$L__BB0_1419;
$L__BB0_1371:
	setp.gt.s32 	%p1027, %r656, 2;
	@%p1027 bra 	$L__BB0_1376;
	setp.eq.s32 	%p1031, %r656, 0;
	@%p1031 bra 	$L__BB0_1383;
	setp.eq.s32 	%p1032, %r656, 1;
	@%p1032 bra 	$L__BB0_1382;
	setp.eq.s32 	%p1033, %r656, 2;
	@%p1033 bra 	$L__BB0_1375;
	bra.uni 	$L__BB0_1384;
$L__BB0_1375:
	mov.b32 	%r659, 2;
	mov.b32 	%r660, 0;
	bra.uni 	$L__BB0_1384;
$L__BB0_1376:
	setp.eq.s32 	%p1028, %r656, 3;
	@%p1028 bra 	$L__BB0_1381;
	setp.eq.s32 	%p1029, %r656, 4;
	@%p1029 bra 	$L__BB0_1380;
	setp.ne.s32 	%p1030, %r656, 5;
	@%p1030 bra 	$L__BB0_1384;
	mov.b32 	%r660, 2;
	mov.u32 	%r659, %r660;
	bra.uni 	$L__BB0_1384;
$L__BB0_1380:
	mov.b32 	%r659, 2;
	mov.b32 	%r660, 1;
	bra.uni 	$L__BB0_1384;
$L__BB0_1381:
	mov.b32 	%r660, 1;
	mov.u32 	%r659, %r660;
	bra.uni 	$L__BB0_1384;
$L__BB0_1382:
	mov.b32 	%r659, 1;
	mov.b32 	%r660, 0;
	bra.uni 	$L__BB0_1384;
$L__BB0_1383:
	mov.b32 	%r660, 0;
	mov.u32 	%r659, %r660;
$L__BB0_1384:
	setp.eq.s32 	%p1034, %r2, 0;
	mul.wide.s32 	%rd365, %r659, 32;
	add.s64 	%rd122, %rd12, %rd365;
	mul.wide.s32 	%rd366, %r678, 96;
	add.s64 	%rd367, %rd14, %rd366;
	add.s64 	%rd123, %rd367, %rd365;
	add.s64 	%rd124, %rd73, %rd365;
	mul.wide.s32 	%rd368, %r678, 216;
	add.s64 	%rd125, %rd75, %rd368;
	@%p1034 bra 	$L__BB0_1389;
	setp.gt.s32 	%p1035, %r2, 3;
	mov.f64 	%fd3826, 0d0000000000000000;
	mov.f64 	%fd3827, %fd3826;
	@%p1035 bra 	$L__BB0_1392;
	setp.lt.u32 	%p1036, %r1, 4;
	@%p1036 bra 	$L__BB0_1388;
	mul.wide.s32 	%rd369, %r659, 24;
	add.s64 	%rd370, %rd125, %rd369;
	ld.local.f64 	%fd3826, [%rd370];
	ld.local.f64 	%fd3827, [%rd370+8];
	bra.uni 	$L__BB0_1392;
$L__BB0_1388:
	ld.local.v2.f64 	{%fd3826, %fd3827}, [%rd124];
	bra.uni 	$L__BB0_1392;
$L__BB0_1389:
	setp.lt.u32 	%p1037, %r1, 4;
	@%p1037 bra 	$L__BB0_1391;
	ld.local.v2.f64 	{%fd3826, %fd3827}, [%rd123];
	bra.uni 	$L__BB0_1392;
$L__BB0_1391:
	ld.local.v2.f64 	{%fd3826, %fd3827}, [%rd122];
$L__BB0_1392:
	mul.wide.s32 	%rd371, %r660, 8;
	add.s64 	%rd372, %rd4, %rd371;
	ld.local.f64 	%fd1408, [%rd372];
	add.s64 	%rd373, %rd5, %rd371;
	ld.local.f64 	%fd1409, [%rd373];
	mul.f64 	%fd3259, %fd3827, %fd1409;
	fma.rn.f64 	%fd3830, %fd3826, %fd1408, %fd3259;
	setp.ne.s32 	%p1038, %r660, %r659;
	mul.wide.s32 	%rd374, %r678, 64;
	add.s64 	%rd126, %rd7, %rd374;
	mul.wide.s32 	%rd375, %r678, 144;
	add.s64 	%rd127, %rd56, %rd375;
	@%p1038 bra 	$L__BB0_1401;
	setp.eq.s32 	%p1039, %r2, 0;
	@%p1039 bra 	$L__BB0_1398;
	setp.gt.s32 	%p1040, %r2, 3;
	mov.f64 	%fd3828, 0d0000000000000000;
	mov.f64 	%fd3829, %fd3828;
	@%p1040 bra 	$L__BB0_1400;
	setp.lt.u32 	%p1041, %r1, 4;
	@%p1041 bra 	$L__BB0_1397;
	ld.local.v2.f64 	{%fd3828, %fd3829}, [%rd127];
	bra.uni 	$L__BB0_1400;
$L__BB0_1397:
	ld.local.v2.f64 	{%fd3828, %fd3829}, [%rd54];
	bra.uni 	$L__BB0_1400;
$L__BB0_1398:
	setp.lt.u32 	%p1042, %r1, 4;
	mov.f64 	%fd3828, %fd3909;
	mov.f64 	%fd3829, %fd3900;
	@%p1042 bra 	$L__BB0_1400;
	ld.local.v2.f64 	{%fd3828, %fd3829}, [%rd126];
$L__BB0_1400:
	mul.f64 	%fd3261, %fd665, %fd3829;
	sub.f64 	%fd3262, %fd3828, %fd3261;
	fma.rn.f64 	%fd3830, %fd664, %fd3262, %fd3830;
$L__BB0_1401:
	setp.eq.s32 	%p1043, %r2, 0;
	@%p1043 bra 	$L__BB0_1406;
	setp.gt.s32 	%p1044, %r2, 3;
	mov.f64 	%fd3831, 0d0000000000000000;
	mov.f64 	%fd3832, %fd3831;
	@%p1044 bra 	$L__BB0_1409;
	setp.lt.u32 	%p1045, %r1, 4;
	@%p1045 bra 	$L__BB0_1405;
	mul.wide.s32 	%rd376, %r659, 24;
	add.s64 	%rd377, %rd125, %rd376;
	ld.local.f64 	%fd3831, [%rd377+8];
	ld.local.f64 	%fd3832, [%rd377+16];
	bra.uni 	$L__BB0_1409;
$L__BB0_1405:
	ld.local.f64 	%fd3831, [%rd124+8];
	ld.local.f64 	%fd3832, [%rd124+16];
	bra.uni 	$L__BB0_1409;
$L__BB0_1406:
	setp.lt.u32 	%p1046, %r1, 4;
	@%p1046 bra 	$L__BB0_1408;
	ld.local.f64 	%fd3831, [%rd123+8];
	ld.local.f64 	%fd3832, [%rd123+16];
	bra.uni 	$L__BB0_1409;
$L__BB0_1408:
	ld.local.f64 	%fd3831, [%rd122+8];
	ld.local.f64 	%fd3832, [%rd122+16];
$L__BB0_1409:
	setp.ne.s32 	%p1047, %r660, %r659;
	mul.f64 	%fd3264, %fd3832, %fd1409;
	fma.rn.f64 	%fd3835, %fd3831, %fd1408, %fd3264;
	@%p1047 bra 	$L__BB0_1418;
	setp.eq.s32 	%p1048, %r2, 0;
	@%p1048 bra 	$L__BB0_1415;
	setp.gt.s32 	%p1049, %r2, 3;
	mov.f64 	%fd3833, 0d0000000000000000;
	mov.f64 	%fd3834, %fd3833;
	@%p1049 bra 	$L__BB0_1417;
	setp.lt.u32 	%p1050, %r1, 4;
	@%p1050 bra 	$L__BB0_1414;
	ld.local.f64 	%fd3833, [%rd127+8];
	ld.local.f64 	%fd3834, [%rd127+16];
	bra.uni 	$L__BB0_1417;
$L__BB0_1414:
	ld.local.f64 	%fd3833, [%rd54+8];
	ld.local.f64 	%fd3834, [%rd54+16];
	bra.uni 	$L__BB0_1417;
$L__BB0_1415:
	setp.lt.u32 	%p1051, %r1, 4;
	mov.f64 	%fd3833, %fd3900;
	mov.f64 	%fd3834, %fd90;
	@%p1051 bra 	$L__BB0_1417;
	ld.local.f64 	%fd3833, [%rd126+8];
	ld.local.f64 	%fd3834, [%rd126+16];
$L__BB0_1417:
	mul.f64 	%fd3266, %fd665, %fd3834;
	sub.f64 	%fd3267, %fd3833, %fd3266;
	fma.rn.f64 	%fd3835, %fd664, %fd3267, %fd3835;
$L__BB0_1418:
	mul.f64 	%fd3268, %fd3835, %fd1269;
	fma.rn.f64 	%fd3269, %fd3830, %fd1268, %fd3268;
	setp.eq.s32 	%p1052, %r660, 0;
	mul.f64 	%fd3270, %fd665, %fd3835;
	sub.f64 	%fd3271, %fd3830, %fd3270;
	fma.rn.f64 	%fd3272, %fd664, %fd3271, %fd3269;
	selp.f64 	%fd3273, %fd3272, %fd3269, %p1052;
	cvt.rn.f64.u32 	%fd3274, %r697;
	fma.rn.f64 	%fd3839, %fd3273, %fd3274, 0d0000000000000000;
	mov.u32 	%r701, %r697;
	mov.u32 	%r704, %r678;
$L__BB0_1419:
	add.s32 	%r520, %r2, -1;
	setp.lt.u32 	%p1053, %r520, 3;
	selp.b32 	%r521, %r520, -1, %p1053;
	setp.eq.s32 	%p1054, %r521, 2;
	and.pred  	%p1055, %p1053, %p1054;
	mov.b32 	%r705, 1;
	@%p1055 bra 	$L__BB0_1421;
	setp.gt.s32 	%p1056, %r2, 3;
	selp.b32 	%r705, %r40, %r701, %p1056;
	setp.eq.s32 	%p1057, %r705, 0;
	@%p1057 bra 	$L__BB0_1439;
$L__BB0_1421:
	setp.gt.s32 	%p1058, %r656, 2;
	@%p1058 bra 	$L__BB0_1426;
	setp.eq.s32 	%p1062, %r656, 0;
	@%p1062 bra 	$L__BB0_1433;
	setp.eq.s32 	%p1063, %r656, 1;
	@%p1063 bra 	$L__BB0_1432;
	setp.eq.s32 	%p1064, %r656, 2;
	@%p1064 bra 	$L__BB0_1425;
	bra.uni 	$L__BB0_1434;
$L__BB0_1425:
	mov.b32 	%r657, 2;
	mov.b32 	%r658, 0;
	bra.uni 	$L__BB0_1434;
$L__BB0_1426:
	setp.eq.s32 	%p1059, %r656, 3;
	@%p1059 bra 	$L__BB0_1431;
	setp.eq.s32 	%p1060, %r656, 4;
	@%p1060 bra 	$L__BB0_1430;
	setp.ne.s32 	%p1061, %r656, 5;
	@%p1061 bra 	$L__BB0_1434;
	mov.b32 	%r658, 2;
	mov.u32 	%r657, %r658;
	bra.uni 	$L__BB0_1434;
$L__BB0_1430:
	mov.b32 	%r657, 2;
	mov.b32 	%r658, 1;
	bra.uni 	$L__BB0_1434;
$L__BB0_1431:
	mov.b32 	%r658, 1;
	mov.u32 	%r657, %r658;
	bra.uni 	$L__BB0_1434;
$L__BB0_1432:
	mov.b32 	%r657, 1;
	mov.b32 	%r658, 0;
	bra.uni 	$L__BB0_1434;
$L__BB0_1433:
	mov.b32 	%r658, 0;
	mov.u32 	%r657, %r658;
$L__BB0_1434:
	mul.wide.s32 	%rd378, %r657, 32;
	add.s64 	%rd128, %rd74, %rd378;
	ld.local.v2.f64 	{%fd3275, %fd1444}, [%rd128];
	mul.wide.s32 	%rd379, %r658, 8;
	add.s64 	%rd380, %rd4, %rd379;
	ld.local.f64 	%fd1445, [%rd380];
	add.s64 	%rd381, %rd5, %rd379;
	ld.local.f64 	%fd1446, [%rd381];
	mul.f64 	%fd3276, %fd1444, %fd1446;
	fma.rn.f64 	%fd3837, %fd3275, %fd1445, %fd3276;
	setp.ne.s32 	%p1065, %r658, %r657;
	@%p1065 bra 	$L__BB0_1436;
	ld.local.v2.f64 	{%fd3277, %fd3278}, [%rd55];
	mul.f64 	%fd3279, %fd665, %fd3278;
	sub.f64 	%fd3280, %fd3277, %fd3279;
	fma.rn.f64 	%fd3837, %fd664, %fd3280, %fd3837;
$L__BB0_1436:
	setp.ne.s32 	%p1066, %r658, %r657;
	ld.local.f64 	%fd3281, [%rd128+16];
	mul.f64 	%fd3282, %fd3281, %fd1446;
	fma.rn.f64 	%fd3838, %fd1444, %fd1445, %fd3282;
	@%p1066 bra 	$L__BB0_1438;
	ld.local.f64 	%fd3283, [%rd55+8];
	ld.local.f64 	%fd3284, [%rd55+16];
	mul.f64 	%fd3285, %fd665, %fd3284;
	sub.f64 	%fd3286, %fd3283, %fd3285;
	fma.rn.f64 	%fd3838, %fd664, %fd3286, %fd3838;
$L__BB0_1438:
	mul.f64 	%fd3287, %fd3838, %fd1269;
	fma.rn.f64 	%fd3288, %fd3837, %fd1268, %fd3287;
	mul.f64 	%fd3289, %fd665, %fd3838;
	sub.f64 	%fd3290, %fd3837, %fd3289;
	fma.rn.f64 	%fd3291, %fd664, %fd3290, %fd3288;
	cvt.rn.f64.u32 	%fd3292, %r705;
	fma.rn.f64 	%fd3839, %fd3291, %fd3292, %fd3839;
$L__BB0_1439:
	fma.rn.f64 	%fd3840, %fd87, %fd3839, %fd3840;
	mov.u32 	%r678, %r704;
$L__BB0_1440:
	setp.lt.s32 	%p1067, %r1, 1;
	st.local.f64 	[%rd114+16], %fd3840;
	ld.local.v2.f64 	{%fd1457, %fd1458}, [%rd106+16];
	mul.f64 	%fd3293, %fd3859, %fd1458;
	fma.rn.f64 	%fd3294, %fd3860, %fd1457, %fd3293;
	add.f64 	%fd3861, %fd3294, %fd1276;
	@%p1067 bra 	$L__BB0_1513;
	setp.lt.u32 	%p1068, %r1, 4;
	add.s32 	%r532, %r1, -1;
	setp.lt.u32 	%p1069, %r532, 3;
	selp.b32 	%r533, %r532, -1, %p1069;
	setp.eq.s32 	%p1070, %r533, 1;
	and.pred  	%p1071, %p1068, %p1070;
	mov.b32 	%r715, 1;
	mov.f64 	%fd3858, 0d0000000000000000;
	@%p1071 bra 	$L__BB0_1444;
	setp.lt.s32 	%p1072, %r1, 4;
	mov.b32 	%r719, 0;
	mov.u32 	%r722, %r678;
	@%p1072 bra 	$L__BB0_1492;
	setp.eq.s32 	%p1073, %r34, 0;
	mov.u32 	%r715, %r34;
	mov.u32 	%r678, %r35;
	@%p1073 bra 	$L__BB0_1492;
$L__BB0_1444:
	setp.gt.s32 	%p1074, %r656, 2;
	@%p1074 bra 	$L__BB0_1449;
	setp.eq.s32 	%p1078, %r656, 0;
	@%p1078 bra 	$L__BB0_1456;
	setp.eq.s32 	%p1079, %r656, 1;
	@%p1079 bra 	$L__BB0_1455;
	setp.eq.s32 	%p1080, %r656, 2;
	@%p1080 bra 	$L__BB0_1448;
	bra.uni 	$L__BB0_1457;
$L__BB0_1448:
	mov.b32 	%r659, 2;
	mov.b32 	%r660, 0;
	bra.uni 	$L__BB0_1457;
$L__BB0_1449:
	setp.eq.s32 	%p1075, %r656, 3;
	@%p1075 bra 	$L__BB0_1454;
	setp.eq.s32 	%p1076, %r656, 4;
	@%p1076 bra 	$L__BB0_1453;
	setp.ne.s32 	%p1077, %r656, 5;
	@%p1077 bra 	$L__BB0_1457;
	mov.b32 	%r660, 2;
	mov.u32 	%r659, %r660;
	bra.uni 	$L__BB0_1457;
$L__BB0_1453:
	mov.b32 	%r659, 2;
	mov.b32 	%r660, 1;
	bra.uni 	$L__BB0_1457;
$L__BB0_1454:
	mov.b32 	%r660, 1;
	mov.u32 	%r659, %r660;
	bra.uni 	$L__BB0_1457;
$L__BB0_1455:
	mov.b32 	%r659, 1;
	mov.b32 	%r660, 0;
	bra.uni 	$L__BB0_1457;
$L__BB0_1456:
	mov.b32 	%r660, 0;
	mov.u32 	%r659, %r660;
$L__BB0_1457:
	setp.eq.s32 	%p1081, %r2, 0;
	mul.wide.s32 	%rd382, %r659, 32;
	add.s64 	%rd129, %rd12, %rd382;
	mul.wide.s32 	%rd383, %r678, 96;
	add.s64 	%rd384, %rd14, %rd383;
	add.s64 	%rd130, %rd384, %rd382;
	add.s64 	%rd131, %rd73, %rd382;
	mul.wide.s32 	%rd385, %r678, 216;
	add.s64 	%rd132, %rd75, %rd385;
	@%p1081 bra 	$L__BB0_1462;
	setp.gt.s32 	%p1082, %r2, 3;
	mov.f64 	%fd3841, 0d0000000000000000;
	mov.f64 	%fd3842, %fd3841;
	@%p1082 bra 	$L__BB0_1465;
	setp.lt.u32 	%p1083, %r1, 4;
	@%p1083 bra 	$L__BB0_1461;
	mul.wide.s32 	%rd386, %r659, 24;
	add.s64 	%rd387, %rd132, %rd386;
	ld.local.f64 	%fd3841, [%rd387];
	ld.local.f64 	%fd3842, [%rd387+8];
	bra.uni 	$L__BB0_1465;
$L__BB0_1461:
	ld.local.v2.f64 	{%fd3841, %fd3842}, [%rd131];
	bra.uni 	$L__BB0_1465;
$L__BB0_1462:
	setp.lt.u32 	%p1084, %r1, 4;
	@%p1084 bra 	$L__BB0_1464;
	ld.local.v2.f64 	{%fd3841, %fd3842}, [%rd130];
	bra.uni 	$L__BB0_1465;
$L__BB0_1464:
	ld.local.v2.f64 	{%fd3841, %fd3842}, [%rd129];
$L__BB0_1465:
	mul.wide.s32 	%rd388, %r660, 8;
	add.s64 	%rd389, %rd4, %rd388;
	ld.local.f64 	%fd1470, [%rd389];
	add.s64 	%rd390, %rd5, %rd388;
	ld.local.f64 	%fd1471, [%rd390];
	mul.f64 	%fd3298, %fd3842, %fd1471;
	fma.rn.f64 	%fd3845, %fd3841, %fd1470, %fd3298;
	setp.ne.s32 	%p1085, %r660, %r659;
	mul.wide.s32 	%rd391, %r678, 64;
	add.s64 	%rd133, %rd7, %rd391;
	mul.wide.s32 	%rd392, %r678, 144;
	add.s64 	%rd134, %rd56, %rd392;
	@%p1085 bra 	$L__BB0_1474;
	setp.eq.s32 	%p1086, %r2, 0;
	@%p1086 bra 	$L__BB0_1471;
	setp.gt.s32 	%p1087, %r2, 3;
	mov.f64 	%fd3843, 0d0000000000000000;
	mov.f64 	%fd3844, %fd3843;
	@%p1087 bra 	$L__BB0_1473;
	setp.lt.u32 	%p1088, %r1, 4;
	@%p1088 bra 	$L__BB0_1470;
	ld.local.v2.f64 	{%fd3843, %fd3844}, [%rd134];
	bra.uni 	$L__BB0_1473;
$L__BB0_1470:
	ld.local.v2.f64 	{%fd3843, %fd3844}, [%rd54];
	bra.uni 	$L__BB0_1473;
$L__BB0_1471:
	setp.lt.u32 	%p1089, %r1, 4;
	mov.f64 	%fd3843, %fd3909;
	mov.f64 	%fd3844, %fd3900;
	@%p1089 bra 	$L__BB0_1473;
	ld.local.v2.f64 	{%fd3843, %fd3844}, [%rd133];
$L__BB0_1473:
	mul.f64 	%fd3300, %fd665, %fd3844;
	sub.f64 	%fd3301, %fd3843, %fd3300;
	fma.rn.f64 	%fd3845, %fd664, %fd3301, %fd3845;
$L__BB0_1474:
	setp.eq.s32 	%p1090, %r2, 0;
	@%p1090 bra 	$L__BB0_1479;
	setp.gt.s32 	%p1091, %r2, 3;
	mov.f64 	%fd3846, 0d0000000000000000;
	mov.f64 	%fd3847, %fd3846;
	@%p1091 bra 	$L__BB0_1482;
	setp.lt.u32 	%p1092, %r1, 4;
	@%p1092 bra 	$L__BB0_1478;
	mul.wide.s32 	%rd393, %r659, 24;
	add.s64 	%rd394, %rd132, %rd393;
	ld.local.f64 	%fd3846, [%rd394+8];
	ld.local.f64 	%fd3847, [%rd394+16];
	bra.uni 	$L__BB0_1482;
$L__BB0_1478:
	ld.local.f64 	%fd3846, [%rd131+8];
	ld.local.f64 	%fd3847, [%rd131+16];
	bra.uni 	$L__BB0_1482;
$L__BB0_1479:
	setp.lt.u32 	%p1093, %r1, 4;
	@%p1093 bra 	$L__BB0_1481;
	ld.local.f64 	%fd3846, [%rd130+8];
	ld.local.f64 	%fd3847, [%rd130+16];
	bra.uni 	$L__BB0_1482;
$L__BB0_1481:
	ld.local.f64 	%fd3846, [%rd129+8];
	ld.local.f64 	%fd3847, [%rd129+16];
$L__BB0_1482:
	setp.ne.s32 	%p1094, %r660, %r659;
	mul.f64 	%fd3303, %fd3847, %fd1471;
	fma.rn.f64 	%fd3850, %fd3846, %fd1470, %fd3303;
	@%p1094 bra 	$L__BB0_1491;
	setp.eq.s32 	%p1095, %r2, 0;
	@%p1095 bra 	$L__BB0_1488;
	setp.gt.s32 	%p1096, %r2, 3;
	mov.f64 	%fd3848, 0d0000000000000000;
	mov.f64 	%fd3849, %fd3848;
	@%p1096 bra 	$L__BB0_1490;
	setp.lt.u32 	%p1097, %r1, 4;
	@%p1097 bra 	$L__BB0_1487;
	ld.local.f64 	%fd3848, [%rd134+8];
	ld.local.f64 	%fd3849, [%rd134+16];
	bra.uni 	$L__BB0_1490;
$L__BB0_1487:
	ld.local.f64 	%fd3848, [%rd54+8];
	ld.local.f64 	%fd3849, [%rd54+16];
	bra.uni 	$L__BB0_1490;
$L__BB0_1488:
	setp.lt.u32 	%p1098, %r1, 4;
	mov.f64 	%fd3848, %fd3900;
	mov.f64 	%fd3849, %fd90;
	@%p1098 bra 	$L__BB0_1490;
	ld.local.f64 	%fd3848, [%rd133+8];
	ld.local.f64 	%fd3849, [%rd133+16];
$L__BB0_1490:
	mul.f64 	%fd3305, %fd665, %fd3849;
	sub.f64 	%fd3306, %fd3848, %fd3305;
	fma.rn.f64 	%fd3850, %fd664, %fd3306, %fd3850;
$L__BB0_1491:
	mul.f64 	%fd3307, %fd3850, %fd1271;
	fma.rn.f64 	%fd3308, %fd3845, %fd1270, %fd3307;
	setp.eq.s32 	%p1099, %r660, 1;
	mul.f64 	%fd3309, %fd665, %fd3850;
	sub.f64 	%fd3310, %fd3845, %fd3309;
	fma.rn.f64 	%fd3311, %fd664, %fd3310, %fd3308;
	selp.f64 	%fd3312, %fd3311, %fd3308, %p1099;
	cvt.rn.f64.u32 	%fd3313, %r715;
	fma.rn.f64 	%fd3858, %fd3312, %fd3313, 0d0000000000000000;
	mov.f64 	%fd3859, %fd1271;
	mov.f64 	%fd3860, %fd1270;
	mov.u32 	%r719, %r715;
	mov.u32 	%r722, %r678;
$L__BB0_1492:
	add.s32 	%r546, %r2, -1;
	setp.lt.u32 	%p1100, %r546, 3;
	selp.b32 	%r547, %r546, -1, %p1100;
	setp.eq.s32 	%p1101, %r547, 1;
	and.pred  	%p1102, %p1100, %p1101;
	mov.b32 	%r723, 1;
	@%p1102 bra 	$L__BB0_1494;
	setp.gt.s32 	%p1103, %r2, 3;
	selp.b32 	%r723, %r36, %r719, %p1103;
	setp.eq.s32 	%p1104, %r723, 0;
	@%p1104 bra 	$L__BB0_1512;
$L__BB0_1494:
	setp.gt.s32 	%p1105, %r656, 2;
	@%p1105 bra 	$L__BB0_1499;
	setp.eq.s32 	%p1109, %r656, 0;
	@%p1109 bra 	$L__BB0_1506;
	setp.eq.s32 	%p1110, %r656, 1;
	@%p1110 bra 	$L__BB0_1505;
	setp.eq.s32 	%p1111, %r656, 2;
	@%p1111 bra 	$L__BB0_1498;
	bra.uni 	$L__BB0_1507;
$L__BB0_1498:
	mov.b32 	%r657, 2;
	mov.b32 	%r658, 0;
	bra.uni 	$L__BB0_1507;
$L__BB0_1499:
	setp.eq.s32 	%p1106, %r656, 3;
	@%p1106 bra 	$L__BB0_1504;
	setp.eq.s32 	%p1107, %r656, 4;
	@%p1107 bra 	$L__BB0_1503;
	setp.ne.s32 	%p1108, %r656, 5;
	@%p1108 bra 	$L__BB0_1507;
	mov.b32 	%r658, 2;
	mov.u32 	%r657, %r658;
	bra.uni 	$L__BB0_1507;
$L__BB0_1503:
	mov.b32 	%r657, 2;
	mov.b32 	%r658, 1;
	bra.uni 	$L__BB0_1507;
$L__BB0_1504:
	mov.b32 	%r658, 1;
	mov.u32 	%r657, %r658;
	bra.uni 	$L__BB0_1507;
$L__BB0_1505:
	mov.b32 	%r657, 1;
	mov.b32 	%r658, 0;
	bra.uni 	$L__BB0_1507;
$L__BB0_1506:
	mov.b32 	%r658, 0;
	mov.u32 	%r657, %r658;
$L__BB0_1507:
	mul.wide.s32 	%rd395, %r657, 32;
	add.s64 	%rd135, %rd74, %rd395;
	ld.local.v2.f64 	{%fd3314, %fd1508}, [%rd135];
	mul.wide.s32 	%rd396, %r658, 8;
	add.s64 	%rd397, %rd4, %rd396;
	ld.local.f64 	%fd1509, [%rd397];
	add.s64 	%rd398, %rd5, %rd396;
	ld.local.f64 	%fd1510, [%rd398];
	mul.f64 	%fd3315, %fd1508, %fd1510;
	fma.rn.f64 	%fd3854, %fd3314, %fd1509, %fd3315;
	setp.ne.s32 	%p1112, %r658, %r657;
	@%p1112 bra 	$L__BB0_1509;
	ld.local.v2.f64 	{%fd3316, %fd3317}, [%rd55];
	mul.f64 	%fd3318, %fd665, %fd3317;
	sub.f64 	%fd3319, %fd3316, %fd3318;
	fma.rn.f64 	%fd3854, %fd664, %fd3319, %fd3854;
$L__BB0_1509:
	setp.ne.s32 	%p1113, %r658, %r657;
	ld.local.f64 	%fd3320, [%rd135+16];
	mul.f64 	%fd3321, %fd3320, %fd1510;
	fma.rn.f64 	%fd3855, %fd1508, %fd1509, %fd3321;
	@%p1113 bra 	$L__BB0_1511;
	ld.local.f64 	%fd3322, [%rd55+8];
	ld.local.f64 	%fd3323, [%rd55+16];
	mul.f64 	%fd3324, %fd665, %fd3323;
	sub.f64 	%fd3325, %fd3322, %fd3324;
	fma.rn.f64 	%fd3855, %fd664, %fd3325, %fd3855;
$L__BB0_1511:
	mul.f64 	%fd3326, %fd3855, %fd1271;
	fma.rn.f64 	%fd3327, %fd3854, %fd1270, %fd3326;
	mul.f64 	%fd3328, %fd665, %fd3855;
	sub.f64 	%fd3329, %fd3854, %fd3328;
	fma.rn.f64 	%fd3330, %fd664, %fd3329, %fd3327;
	cvt.rn.f64.u32 	%fd3331, %r723;
	fma.rn.f64 	%fd3858, %fd3330, %fd3331, %fd3858;
	mov.f64 	%fd3859, %fd1271;
	mov.f64 	%fd3860, %fd1270;
$L__BB0_1512:
	fma.rn.f64 	%fd3861, %fd87, %fd3858, %fd3861;
	mov.u32 	%r678, %r722;
$L__BB0_1513:
	setp.lt.s32 	%p1114, %r1, 1;
	st.local.f64 	[%rd114+24], %fd3861;
	mul.f64 	%fd3332, %fd949, %fd1458;
	fma.rn.f64 	%fd3882, %fd948, %fd1457, %fd3332;
	@%p1114 bra 	$L__BB0_1586;
	setp.lt.u32 	%p1115, %r1, 4;
	add.s32 	%r558, %r1, -1;
	setp.lt.u32 	%p1116, %r558, 3;
	selp.b32 	%r559, %r558, -1, %p1116;
	setp.eq.s32 	%p1117, %r559, 2;
	and.pred  	%p1118, %p1115, %p1117;
	mov.b32 	%r733, 1;
	mov.f64 	%fd3879, 0d0000000000000000;
	@%p1118 bra 	$L__BB0_1517;
	setp.lt.s32 	%p1119, %r1, 4;
	mov.b32 	%r737, 0;
	mov.u32 	%r740, %r678;
	@%p1119 bra 	$L__BB0_1565;
	setp.eq.s32 	%p1120, %r38, 0;
	mov.u32 	%r733, %r38;
	mov.u32 	%r678, %r39;
	@%p1120 bra 	$L__BB0_1565;
$L__BB0_1517:
	setp.gt.s32 	%p1121, %r656, 2;
	@%p1121 bra 	$L__BB0_1522;
	setp.eq.s32 	%p1125, %r656, 0;
	@%p1125 bra 	$L__BB0_1529;
	setp.eq.s32 	%p1126, %r656, 1;
	@%p1126 bra 	$L__BB0_1528;
	setp.eq.s32 	%p1127, %r656, 2;
	@%p1127 bra 	$L__BB0_1521;
	bra.uni 	$L__BB0_1530;
$L__BB0_1521:
	mov.b32 	%r659, 2;
	mov.b32 	%r660, 0;
	bra.uni 	$L__BB0_1530;
$L__BB0_1522:
	setp.eq.s32 	%p1122, %r656, 3;
	@%p1122 bra 	$L__BB0_1527;
	setp.eq.s32 	%p1123, %r656, 4;
	@%p1123 bra 	$L__BB0_1526;
	setp.ne.s32 	%p1124, %r656, 5;
	@%p1124 bra 	$L__BB0_1530;
	mov.b32 	%r660, 2;
	mov.u32 	%r659, %r660;
	bra.uni 	$L__BB0_1530;
$L__BB0_1526:
	mov.b32 	%r659, 2;
	mov.b32 	%r660, 1;
	bra.uni 	$L__BB0_1530;
$L__BB0_1527:
	mov.b32 	%r660, 1;
	mov.u32 	%r659, %r660;
	bra.uni 	$L__BB0_1530;
$L__BB0_1528:
	mov.b32 	%r659, 1;
	mov.b32 	%r660, 0;
	bra.uni 	$L__BB0_1530;
$L__BB0_1529:
	mov.b32 	%r660, 0;
	mov.u32 	%r659, %r660;
$L__BB0_1530:
	setp.eq.s32 	%p1128, %r2, 0;
	mul.wide.s32 	%rd399, %r659, 32;
	add.s64 	%rd136, %rd12, %rd399;
	mul.wide.s32 	%rd400, %r678, 96;
	add.s64 	%rd401, %rd14, %rd400;
	add.s64 	%rd137, %rd401, %rd399;
	add.s64 	%rd138, %rd73, %rd399;
	mul.wide.s32 	%rd402, %r678, 216;
	add.s64 	%rd139, %rd75, %rd402;
	@%p1128 bra 	$L__BB0_1535;
	setp.gt.s32 	%p1129, %r2, 3;
	mov.f64 	%fd3862, 0d0000000000000000;
	mov.f64 	%fd3863, %fd3862;
	@%p1129 bra 	$L__BB0_1538;
	setp.lt.u32 	%p1130, %r1, 4;
	@%p1130 bra 	$L__BB0_1534;
	mul.wide.s32 	%rd403, %r659, 24;
	add.s64 	%rd404, %rd139, %rd403;
	ld.local.f64 	%fd3862, [%rd404];
	ld.local.f64 	%fd3863, [%rd404+8];
	bra.uni 	$L__BB0_1538;
$L__BB0_1534:
	ld.local.v2.f64 	{%fd3862, %fd3863}, [%rd138];
	bra.uni 	$L__BB0_1538;
$L__BB0_1535:
	setp.lt.u32 	%p1131, %r1, 4;
	@%p1131 bra 	$L__BB0_1537;
	ld.local.v2.f64 	{%fd3862, %fd3863}, [%rd137];
	bra.uni 	$L__BB0_1538;
$L__BB0_1537:
	ld.local.v2.f64 	{%fd3862, %fd3863}, [%rd136];
$L__BB0_1538:
	mul.wide.s32 	%rd405, %r660, 8;
	add.s64 	%rd406, %rd4, %rd405;
	ld.local.f64 	%fd1536, [%rd406];
	add.s64 	%rd407, %rd5, %rd405;
	ld.local.f64 	%fd1537, [%rd407];
	mul.f64 	%fd3336, %fd3863, %fd1537;
	fma.rn.f64 	%fd3866, %fd3862, %fd1536, %fd3336;
	setp.ne.s32 	%p1132, %r660, %r659;
	mul.wide.s32 	%rd408, %r678, 64;
	add.s64 	%rd140, %rd7, %rd408;
	mul.wide.s32 	%rd409, %r678, 144;
	add.s64 	%rd141, %rd56, %rd409;
	@%p1132 bra 	$L__BB0_1547;
	setp.eq.s32 	%p1133, %r2, 0;
	@%p1133 bra 	$L__BB0_1544;
	setp.gt.s32 	%p1134, %r2, 3;
	mov.f64 	%fd3864, 0d0000000000000000;
	mov.f64 	%fd3865, %fd3864;
	@%p1134 bra 	$L__BB0_1546;
	setp.lt.u32 	%p1135, %r1, 4;
	@%p1135 bra 	$L__BB0_1543;
	ld.local.v2.f64 	{%fd3864, %fd3865}, [%rd141];
	bra.uni 	$L__BB0_1546;
$L__BB0_1543:
	ld.local.v2.f64 	{%fd3864, %fd3865}, [%rd54];
	bra.uni 	$L__BB0_1546;
$L__BB0_1544:
	setp.lt.u32 	%p1136, %r1, 4;
	mov.f64 	%fd3864, %fd3909;
	mov.f64 	%fd3865, %fd3900;
	@%p1136 bra 	$L__BB0_1546;
	ld.local.v2.f64 	{%fd3864, %fd3865}, [%rd140];
$L__BB0_1546:
	mul.f64 	%fd3338, %fd665, %fd3865;
	sub.f64 	%fd3339, %fd3864, %fd3338;
	fma.rn.f64 	%fd3866, %fd664, %fd3339, %fd3866;
$L__BB0_1547:
	setp.eq.s32 	%p1137, %r2, 0;
	@%p1137 bra 	$L__BB0_1552;
	setp.gt.s32 	%p1138, %r2, 3;
	mov.f64 	%fd3867, 0d0000000000000000;
	mov.f64 	%fd3868, %fd3867;
	@%p1138 bra 	$L__BB0_1555;
	setp.lt.u32 	%p1139, %r1, 4;
	@%p1139 bra 	$L__BB0_1551;
	mul.wide.s32 	%rd410, %r659, 24;
	add.s64 	%rd411, %rd139, %rd410;
	ld.local.f64 	%fd3867, [%rd411+8];
	ld.local.f64 	%fd3868, [%rd411+16];
	bra.uni 	$L__BB0_1555;
$L__BB0_1551:
	ld.local.f64 	%fd3867, [%rd138+8];
	ld.local.f64 	%fd3868, [%rd138+16];
	bra.uni 	$L__BB0_1555;
$L__BB0_1552:
	setp.lt.u32 	%p1140, %r1, 4;
	@%p1140 bra 	$L__BB0_1554;
	ld.local.f64 	%fd3867, [%rd137+8];
	ld.local.f64 	%fd3868, [%rd137+16];
	bra.uni 	$L__BB0_1555;
$L__BB0_1554:
	ld.local.f64 	%fd3867, [%rd136+8];
	ld.local.f64 	%fd3868, [%rd136+16];
$L__BB0_1555:
	setp.ne.s32 	%p1141, %r660, %r659;
	mul.f64 	%fd3341, %fd3868, %fd1537;
	fma.rn.f64 	%fd3871, %fd3867, %fd1536, %fd3341;
	@%p1141 bra 	$L__BB0_1564;
	setp.eq.s32 	%p1142, %r2, 0;
	@%p1142 bra 	$L__BB0_1561;
	setp.gt.s32 	%p1143, %r2, 3;
	mov.f64 	%fd3869, 0d0000000000000000;
	mov.f64 	%fd3870, %fd3869;
	@%p1143 bra 	$L__BB0_1563;
	setp.lt.u32 	%p1144, %r1, 4;
	@%p1144 bra 	$L__BB0_1560;
	ld.local.f64 	%fd3869, [%rd141+8];
	ld.local.f64 	%fd3870, [%rd141+16];
	bra.uni 	$L__BB0_1563;
$L__BB0_1560:
	ld.local.f64 	%fd3869, [%rd54+8];
	ld.local.f64 	%fd3870, [%rd54+16];
	bra.uni 	$L__BB0_1563;
$L__BB0_1561:
	setp.lt.u32 	%p1145, %r1, 4;
	mov.f64 	%fd3869, %fd3900;
	mov.f64 	%fd3870, %fd90;
	@%p1145 bra 	$L__BB0_1563;
	ld.local.f64 	%fd3869, [%rd140+8];
	ld.local.f64 	%fd3870, [%rd140+16];
$L__BB0_1563:
	mul.f64 	%fd3343, %fd665, %fd3870;
	sub.f64 	%fd3344, %fd3869, %fd3343;
	fma.rn.f64 	%fd3871, %fd664, %fd3344, %fd3871;
$L__BB0_1564:
	mul.f64 	%fd3345, %fd3871, %fd1271;
	fma.rn.f64 	%fd3346, %fd3866, %fd1270, %fd3345;
	setp.eq.s32 	%p1146, %r660, 1;
	mul.f64 	%fd3347, %fd665, %fd3871;
	sub.f64 	%fd3348, %fd3866, %fd3347;
	fma.rn.f64 	%fd3349, %fd664, %fd3348, %fd3346;
	selp.f64 	%fd3350, %fd3349, %fd3346, %p1146;
	cvt.rn.f64.u32 	%fd3351, %r733;
	fma.rn.f64 	%fd3879, %fd3350, %fd3351, 0d0000000000000000;
	mov.f64 	%fd3859, %fd1271;
	mov.f64 	%fd3860, %fd1270;
	mov.u32 	%r737, %r733;
	mov.u32 	%r740, %r678;
$L__BB0_1565:
	add.s32 	%r572, %r2, -1;
	setp.lt.u32 	%p1147, %r572, 3;
	selp.b32 	%r573, %r572, -1, %p1147;
	setp.eq.s32 	%p1148, %r573, 2;
	and.pred  	%p1149, %p1147, %p1148;
	mov.b32 	%r741, 1;
	@%p1149 bra 	$L__BB0_1567;
	setp.gt.s32 	%p1150, %r2, 3;
	selp.b32 	%r741, %r40, %r737, %p1150;
	setp.eq.s32 	%p1151, %r741, 0;
	@%p1151 bra 	$L__BB0_1585;
$L__BB0_1567:
	setp.gt.s32 	%p1152, %r656, 2;
	@%p1152 bra 	$L__BB0_1572;
	setp.eq.s32 	%p1156, %r656, 0;
	@%p1156 bra 	$L__BB0_1579;
	setp.eq.s32 	%p1157, %r656, 1;
	@%p1157 bra 	$L__BB0_1578;
	setp.eq.s32 	%p1158, %r656, 2;
	@%p1158 bra 	$L__BB0_1571;
	bra.uni 	$L__BB0_1580;
$L__BB0_1571:
	mov.b32 	%r657, 2;
	mov.b32 	%r658, 0;
	bra.uni 	$L__BB0_1580;
$L__BB0_1572:
	setp.eq.s32 	%p1153, %r656, 3;
	@%p1153 bra 	$L__BB0_1577;
	setp.eq.s32 	%p1154, %r656, 4;
	@%p1154 bra 	$L__BB0_1576;
	setp.ne.s32 	%p1155, %r656, 5;
	@%p1155 bra 	$L__BB0_1580;
	mov.b32 	%r658, 2;
	mov.u32 	%r657, %r658;
	bra.uni 	$L__BB0_1580;
$L__BB0_1576:
	mov.b32 	%r657, 2;
	mov.b32 	%r658, 1;
	bra.uni 	$L__BB0_1580;
$L__BB0_1577:
	mov.b32 	%r658, 1;
	mov.u32 	%r657, %r658;
	bra.uni 	$L__BB0_1580;
$L__BB0_1578:
	mov.b32 	%r657, 1;
	mov.b32 	%r658, 0;
	bra.uni 	$L__BB0_1580;
$L__BB0_1579:
	mov.b32 	%r658, 0;
	mov.u32 	%r657, %r658;
$L__BB0_1580:
	mul.wide.s32 	%rd412, %r657, 32;
	add.s64 	%rd142, %rd74, %rd412;
	ld.local.v2.f64 	{%fd3352, %fd1574}, [%rd142];
	mul.wide.s32 	%rd413, %r658, 8;
	add.s64 	%rd414, %rd4, %rd413;
	ld.local.f64 	%fd1575, [%rd414];
	add.s64 	%rd415, %rd5, %rd413;
	ld.local.f64 	%fd1576, [%rd415];
	mul.f64 	%fd3353, %fd1574, %fd1576;
	fma.rn.f64 	%fd3875, %fd3352, %fd1575, %fd3353;
	setp.ne.s32 	%p1159, %r658, %r657;
	@%p1159 bra 	$L__BB0_1582;
	ld.local.v2.f64 	{%fd3354, %fd3355}, [%rd55];
	mul.f64 	%fd3356, %fd665, %fd3355;
	sub.f64 	%fd3357, %fd3354, %fd3356;
	fma.rn.f64 	%fd3875, %fd664, %fd3357, %fd3875;
$L__BB0_1582:
	setp.ne.s32 	%p1160, %r658, %r657;
	ld.local.f64 	%fd3358, [%rd142+16];
	mul.f64 	%fd3359, %fd3358, %fd1576;
	fma.rn.f64 	%fd3876, %fd1574, %fd1575, %fd3359;
	@%p1160 bra 	$L__BB0_1584;
	ld.local.f64 	%fd3360, [%rd55+8];
	ld.local.f64 	%fd3361, [%rd55+16];
	mul.f64 	%fd3362, %fd665, %fd3361;
	sub.f64 	%fd3363, %fd3360, %fd3362;
	fma.rn.f64 	%fd3876, %fd664, %fd3363, %fd3876;
$L__BB0_1584:
	mul.f64 	%fd3364, %fd3876, %fd1271;
	fma.rn.f64 	%fd3365, %fd3875, %fd1270, %fd3364;
	mul.f64 	%fd3366, %fd665, %fd3876;
	sub.f64 	%fd3367, %fd3875, %fd3366;
	fma.rn.f64 	%fd3368, %fd664, %fd3367, %fd3365;
	cvt.rn.f64.u32 	%fd3369, %r741;
	fma.rn.f64 	%fd3879, %fd3368, %fd3369, %fd3879;
	mov.f64 	%fd3859, %fd1271;
	mov.f64 	%fd3860, %fd1270;
$L__BB0_1585:
	fma.rn.f64 	%fd3882, %fd87, %fd3879, %fd3882;
	mov.u32 	%r678, %r740;
$L__BB0_1586:
	setp.lt.s32 	%p1161, %r1, 1;
	st.local.f64 	[%rd114+32], %fd3882;
	ld.local.v2.f64 	{%fd3370, %fd3371}, [%rd106+32];
	mul.f64 	%fd3372, %fd949, %fd3371;
	fma.rn.f64 	%fd3373, %fd948, %fd3370, %fd3372;
	add.f64 	%fd3897, %fd3373, %fd1276;
	@%p1161 bra 	$L__BB0_1659;
	setp.lt.u32 	%p1162, %r1, 4;
	add.s32 	%r584, %r1, -1;
	setp.lt.u32 	%p1163, %r584, 3;
	selp.b32 	%r585, %r584, -1, %p1163;
	setp.eq.s32 	%p1164, %r585, 2;
	and.pred  	%p1165, %p1162, %p1164;
	mov.b32 	%r751, 1;
	mov.f64 	%fd3896, 0d0000000000000000;
	@%p1165 bra 	$L__BB0_1590;
	setp.lt.s32 	%p1166, %r1, 4;
	mov.b32 	%r755, 0;
	mov.u32 	%r758, %r678;
	@%p1166 bra 	$L__BB0_1638;
	setp.eq.s32 	%p1167, %r38, 0;
	mov.u32 	%r751, %r38;
	mov.u32 	%r678, %r39;
	@%p1167 bra 	$L__BB0_1638;
$L__BB0_1590:
	setp.gt.s32 	%p1168, %r656, 2;
	@%p1168 bra 	$L__BB0_1595;
	setp.eq.s32 	%p1172, %r656, 0;
	@%p1172 bra 	$L__BB0_1602;
	setp.eq.s32 	%p1173, %r656, 1;
	@%p1173 bra 	$L__BB0_1601;
	setp.eq.s32 	%p1174, %r656, 2;
	@%p1174 bra 	$L__BB0_1594;
	bra.uni 	$L__BB0_1603;
$L__BB0_1594:
	mov.b32 	%r659, 2;
	mov.b32 	%r660, 0;
	bra.uni 	$L__BB0_1603;
$L__BB0_1595:
	setp.eq.s32 	%p1169, %r656, 3;
	@%p1169 bra 	$L__BB0_1600;
	setp.eq.s32 	%p1170, %r656, 4;
	@%p1170 bra 	$L__BB0_1599;
	setp.ne.s32 	%p1171, %r656, 5;
	@%p1171 bra 	$L__BB0_1603;
	mov.b32 	%r660, 2;
	mov.u32 	%r659, %r660;
	bra.uni 	$L__BB0_1603;
$L__BB0_1599:
	mov.b32 	%r659, 2;
	mov.b32 	%r660, 1;
	bra.uni 	$L__BB0_1603;
$L__BB0_1600:
	mov.b32 	%r660, 1;
	mov.u32 	%r659, %r660;
	bra.uni 	$L__BB0_1603;
$L__BB0_1601:
	mov.b32 	%r659, 1;
	mov.b32 	%r660, 0;
	bra.uni 	$L__BB0_1603;
$L__BB0_1602:
	mov.b32 	%r660, 0;
	mov.u32 	%r659, %r660;
$L__BB0_1603:
	setp.eq.s32 	%p1175, %r2, 0;
	mul.wide.s32 	%rd416, %r659, 32;
	add.s64 	%rd143, %rd12, %rd416;
	mul.wide.s32 	%rd417, %r678, 96;
	add.s64 	%rd418, %rd14, %rd417;
	add.s64 	%rd144, %rd418, %rd416;
	add.s64 	%rd145, %rd73, %rd416;
	mul.wide.s32 	%rd419, %r678, 216;
	add.s64 	%rd146, %rd75, %rd419;
	@%p1175 bra 	$L__BB0_1608;
	setp.gt.s32 	%p1176, %r2, 3;
	mov.f64 	%fd3883, 0d0000000000000000;
	mov.f64 	%fd3884, %fd3883;
	@%p1176 bra 	$L__BB0_1611;
	setp.lt.u32 	%p1177, %r1, 4;
	@%p1177 bra 	$L__BB0_1607;
	mul.wide.s32 	%rd420, %r659, 24;
	add.s64 	%rd421, %rd146, %rd420;
	ld.local.f64 	%fd3883, [%rd421];
	ld.local.f64 	%fd3884, [%rd421+8];
	bra.uni 	$L__BB0_1611;
$L__BB0_1607:
	ld.local.v2.f64 	{%fd3883, %fd3884}, [%rd145];
	bra.uni 	$L__BB0_1611;
$L__BB0_1608:
	setp.lt.u32 	%p1178, %r1, 4;
	@%p1178 bra 	$L__BB0_1610;
	ld.local.v2.f64 	{%fd3883, %fd3884}, [%rd144];
	bra.uni 	$L__BB0_1611;
$L__BB0_1610:
	ld.local.v2.f64 	{%fd3883, %fd3884}, [%rd143];
$L__BB0_1611:
	mul.wide.s32 	%rd422, %r660, 8;
	add.s64 	%rd423, %rd4, %rd422;
	ld.local.f64 	%fd1602, [%rd423];
	add.s64 	%rd424, %rd5, %rd422;
	ld.local.f64 	%fd1603, [%rd424];
	mul.f64 	%fd3377, %fd3884, %fd1603;
	fma.rn.f64 	%fd3887, %fd3883, %fd1602, %fd3377;
	setp.ne.s32 	%p1179, %r660, %r659;
	mul.wide.s32 	%rd425, %r678, 64;
	add.s64 	%rd147, %rd7, %rd425;
	mul.wide.s32 	%rd426, %r678, 144;
	add.s64 	%rd148, %rd56, %rd426;
	@%p1179 bra 	$L__BB0_1620;
	setp.eq.s32 	%p1180, %r2, 0;
	@%p1180 bra 	$L__BB0_1617;
	setp.gt.s32 	%p1181, %r2, 3;
	mov.f64 	%fd3885, 0d0000000000000000;
	mov.f64 	%fd3886, %fd3885;
	@%p1181 bra 	$L__BB0_1619;
	setp.lt.u32 	%p1182, %r1, 4;
	@%p1182 bra 	$L__BB0_1616;
	ld.local.v2.f64 	{%fd3885, %fd3886}, [%rd148];
	bra.uni 	$L__BB0_1619;
$L__BB0_1616:
	ld.local.v2.f64 	{%fd3885, %fd3886}, [%rd54];
	bra.uni 	$L__BB0_1619;
$L__BB0_1617:
	setp.lt.u32 	%p1183, %r1, 4;
	mov.f64 	%fd3885, %fd3909;
	mov.f64 	%fd3886, %fd3900;
	@%p1183 bra 	$L__BB0_1619;
	ld.local.v2.f64 	{%fd3885, %fd3886}, [%rd147];
$L__BB0_1619:
	mul.f64 	%fd3379, %fd665, %fd3886;
	sub.f64 	%fd3380, %fd3885, %fd3379;
	fma.rn.f64 	%fd3887, %fd664, %fd3380, %fd3887;
$L__BB0_1620:
	setp.eq.s32 	%p1184, %r2, 0;
	@%p1184 bra 	$L__BB0_1625;
	setp.gt.s32 	%p1185, %r2, 3;
	mov.f64 	%fd3888, 0d0000000000000000;
	mov.f64 	%fd3889, %fd3888;
	@%p1185 bra 	$L__BB0_1628;
	setp.lt.u32 	%p1186, %r1, 4;
	@%p1186 bra 	$L__BB0_1624;
	mul.wide.s32 	%rd427, %r659, 24;
	add.s64 	%rd428, %rd146, %rd427;
	ld.local.f64 	%fd3888, [%rd428+8];
	ld.local.f64 	%fd3889, [%rd428+16];
	bra.uni 	$L__BB0_1628;
$L__BB0_1624:
	ld.local.f64 	%fd3888, [%rd145+8];
	ld.local.f64 	%fd3889, [%rd145+16];
	bra.uni 	$L__BB0_1628;
$L__BB0_1625:
	setp.lt.u32 	%p1187, %r1, 4;
	@%p1187 bra 	$L__BB0_1627;
	ld.local.f64 	%fd3888, [%rd144+8];
	ld.local.f64 	%fd3889, [%rd144+16];
	bra.uni 	$L__BB0_1628;
$L__BB0_1627:
	ld.local.f64 	%fd3888, [%rd143+8];
	ld.local.f64 	%fd3889, [%rd143+16];
$L__BB0_1628:
	setp.ne.s32 	%p1188, %r660, %r659;
	mul.f64 	%fd3382, %fd3889, %fd1603;
	fma.rn.f64 	%fd3892, %fd3888, %fd1602, %fd3382;
	@%p1188 bra 	$L__BB0_1637;
	setp.eq.s32 	%p1189, %r2, 0;
	@%p1189 bra 	$L__BB0_1634;
	setp.gt.s32 	%p1190, %r2, 3;
	mov.f64 	%fd3890, 0d0000000000000000;
	mov.f64 	%fd3891, %fd3890;
	@%p1190 bra 	$L__BB0_1636;
	setp.lt.u32 	%p1191, %r1, 4;
	@%p1191 bra 	$L__BB0_1633;
	ld.local.f64 	%fd3890, [%rd148+8];
	ld.local.f64 	%fd3891, [%rd148+16];
	bra.uni 	$L__BB0_1636;
$L__BB0_1633:
	ld.local.f64 	%fd3890, [%rd54+8];
	ld.local.f64 	%fd3891, [%rd54+16];
	bra.uni 	$L__BB0_1636;
$L__BB0_1634:
	setp.lt.u32 	%p1192, %r1, 4;
	mov.f64 	%fd3890, %fd3900;
	mov.f64 	%fd3891, %fd90;
	@%p1192 bra 	$L__BB0_1636;
	ld.local.f64 	%fd3890, [%rd147+8];
	ld.local.f64 	%fd3891, [%rd147+16];
$L__BB0_1636:
	mul.f64 	%fd3384, %fd665, %fd3891;
	sub.f64 	%fd3385, %fd3890, %fd3384;
	fma.rn.f64 	%fd3892, %fd664, %fd3385, %fd3892;
$L__BB0_1637:
	mul.f64 	%fd3386, %fd3892, %fd949;
	fma.rn.f64 	%fd3387, %fd3887, %fd948, %fd3386;
	setp.eq.s32 	%p1193, %r660, 2;
	mul.f64 	%fd3388, %fd665, %fd3892;
	sub.f64 	%fd3389, %fd3887, %fd3388;
	fma.rn.f64 	%fd3390, %fd664, %fd3389, %fd3387;
	selp.f64 	%fd3391, %fd3390, %fd3387, %p1193;
	cvt.rn.f64.u32 	%fd3392, %r751;
	fma.rn.f64 	%fd3896, %fd3391, %fd3392, 0d0000000000000000;
	mov.u32 	%r755, %r751;
	mov.u32 	%r758, %r678;
$L__BB0_1638:
	add.s32 	%r598, %r2, -1;
	setp.lt.u32 	%p1194, %r598, 3;
	selp.b32 	%r599, %r598, -1, %p1194;
	setp.eq.s32 	%p1195, %r599, 2;
	and.pred  	%p1196, %p1194, %p1195;
	mov.b32 	%r759, 1;
	@%p1196 bra 	$L__BB0_1640;
	setp.gt.s32 	%p1197, %r2, 3;
	selp.b32 	%r759, %r40, %r755, %p1197;
	setp.eq.s32 	%p1198, %r759, 0;
	@%p1198 bra 	$L__BB0_1658;
$L__BB0_1640:
	setp.gt.s32 	%p1199, %r656, 2;
	@%p1199 bra 	$L__BB0_1645;
	setp.eq.s32 	%p1203, %r656, 0;
	@%p1203 bra 	$L__BB0_1652;
	setp.eq.s32 	%p1204, %r656, 1;
	@%p1204 bra 	$L__BB0_1651;
	setp.eq.s32 	%p1205, %r656, 2;
	@%p1205 bra 	$L__BB0_1644;
	bra.uni 	$L__BB0_1653;
$L__BB0_1644:
	mov.b32 	%r657, 2;
	mov.b32 	%r658, 0;
	bra.uni 	$L__BB0_1653;
$L__BB0_1645:
	setp.eq.s32 	%p1200, %r656, 3;
	@%p1200 bra 	$L__BB0_1650;
	setp.eq.s32 	%p1201, %r656, 4;
	@%p1201 bra 	$L__BB0_1649;
	setp.ne.s32 	%p1202, %r656, 5;
	@%p1202 bra 	$L__BB0_1653;
	mov.b32 	%r658, 2;
	mov.u32 	%r657, %r658;
	bra.uni 	$L__BB0_1653;
$L__BB0_1649:
	mov.b32 	%r657, 2;
	mov.b32 	%r658, 1;
	bra.uni 	$L__BB0_1653;
$L__BB0_1650:
	mov.b32 	%r658, 1;
	mov.u32 	%r657, %r658;
	bra.uni 	$L__BB0_1653;
$L__BB0_1651:
	mov.b32 	%r657, 1;
	mov.b32 	%r658, 0;
	bra.uni 	$L__BB0_1653;
$L__BB0_1652:
	mov.b32 	%r658, 0;
	mov.u32 	%r657, %r658;
$L__BB0_1653:
	mul.wide.s32 	%rd429, %r657, 32;
	add.s64 	%rd149, %rd74, %rd429;
	ld.local.v2.f64 	{%fd3393, %fd1638}, [%rd149];
	mul.wide.s32 	%rd430, %r658, 8;
	add.s64 	%rd431, %rd4, %rd430;
	ld.local.f64 	%fd1639, [%rd431];
	add.s64 	%rd432, %rd5, %rd430;
	ld.local.f64 	%fd1640, [%rd432];
	mul.f64 	%fd3394, %fd1638, %fd1640;
	fma.rn.f64 	%fd3894, %fd3393, %fd1639, %fd3394;
	setp.ne.s32 	%p1206, %r658, %r657;
	@%p1206 bra 	$L__BB0_1655;
	ld.local.v2.f64 	{%fd3395, %fd3396}, [%rd55];
	mul.f64 	%fd3397, %fd665, %fd3396;
	sub.f64 	%fd3398, %fd3395, %fd3397;
	fma.rn.f64 	%fd3894, %fd664, %fd3398, %fd3894;
$L__BB0_1655:
	setp.ne.s32 	%p1207, %r658, %r657;
	ld.local.f64 	%fd3399, [%rd149+16];
	mul.f64 	%fd3400, %fd3399, %fd1640;
	fma.rn.f64 	%fd3895, %fd1638, %fd1639, %fd3400;
	@%p1207 bra 	$L__BB0_1657;
	ld.local.f64 	%fd3401, [%rd55+8];
	ld.local.f64 	%fd3402, [%rd55+16];
	mul.f64 	%fd3403, %fd665, %fd3402;
	sub.f64 	%fd3404, %fd3401, %fd3403;
	fma.rn.f64 	%fd3895, %fd664, %fd3404, %fd3895;
$L__BB0_1657:
	mul.f64 	%fd3405, %fd3895, %fd949;
	fma.rn.f64 	%fd3406, %fd3894, %fd948, %fd3405;
	mul.f64 	%fd3407, %fd665, %fd3895;
	sub.f64 	%fd3408, %fd3894, %fd3407;
	fma.rn.f64 	%fd3409, %fd664, %fd3408, %fd3406;
	cvt.rn.f64.u32 	%fd3410, %r759;
	fma.rn.f64 	%fd3896, %fd3409, %fd3410, %fd3896;
$L__BB0_1658:
	fma.rn.f64 	%fd3897, %fd87, %fd3896, %fd3897;
	mov.u32 	%r678, %r758;
$L__BB0_1659:
	st.local.f64 	[%rd114+40], %fd3897;
	add.s32 	%r656, %r656, 1;
	setp.eq.s32 	%p1208, %r656, 6;
	@%p1208 bra 	$L__BB0_1660;
	bra.uni 	$L__BB0_1221;
$L__BB0_1660:
	setp.lt.s32 	%p1209, %r3, 4;
	setp.ne.s32 	%p1210, %r4, 0;
	or.pred  	%p1211, %p1209, %p1210;
	@%p1211 bra 	$L__BB0_1710;
	add.s32 	%r616, %r3, -4;
	mul.wide.u32 	%rd470, %r616, 16;
	add.s64 	%rd471, %rd17, %rd470;
	ld.local.f64 	%fd3909, [%rd471];
	bra.uni 	$L__BB0_1753;
$L__BB0_1662:
	mul.wide.s32 	%rd240, %r46, 8;
	add.s64 	%rd241, %rd4, %rd240;
	ld.local.f64 	%fd2884, [%rd241];
	mul.wide.s32 	%rd242, %r47, 24;
	add.s64 	%rd243, %rd16, %rd242;
	ld.local.f64 	%fd2885, [%rd243];
	add.s64 	%rd244, %rd5, %rd240;
	ld.local.f64 	%fd2886, [%rd244];
	ld.local.f64 	%fd2887, [%rd243+8];
	mul.f64 	%fd2888, %fd2886, %fd2887;
	fma.rn.f64 	%fd3903, %fd2884, %fd2885, %fd2888;
	setp.ne.s32 	%p396, %r3, %r4;
	@%p396 bra 	$L__BB0_1687;
	setp.eq.s32 	%p397, %r29, 0;
	add.f64 	%fd1652, %fd18, %fd18;
	@%p397 bra 	$L__BB0_1686;
	not.pred 	%p398, %p9;
	@%p398 bra 	$L__BB0_1666;
	ld.local.f64 	%fd3909, [%rd51];
	bra.uni 	$L__BB0_1675;
$L__BB0_1666:
	not.pred 	%p399, %p10;
	@%p399 bra 	$L__BB0_1668;
	ld.local.f64 	%fd3909, [%rd50];
	bra.uni 	$L__BB0_1675;
$L__BB0_1668:
	not.pred 	%p400, %p11;
	@%p400 bra 	$L__BB0_1670;
	ld.local.f64 	%fd3909, [%rd49];
	bra.uni 	$L__BB0_1675;
$L__BB0_1670:
	not.pred 	%p401, %p12;
	@%p401 bra 	$L__BB0_1672;
	ld.local.f64 	%fd3909, [%rd48];
	bra.uni 	$L__BB0_1675;
$L__BB0_1672:
	not.pred 	%p402, %p13;
	@%p402 bra 	$L__BB0_1674;
	ld.local.f64 	%fd3909, [%rd47];
	bra.uni 	$L__BB0_1675;
$L__BB0_1674:
	selp.f64 	%fd2889, %fd219, %fd313, %p8;
	selp.f64 	%fd3909, %fd183, %fd2889, %p7;
$L__BB0_1675:
	not.pred 	%p403, %p9;
	@%p403 bra 	$L__BB0_1677;
	ld.local.f64 	%fd3900, [%rd51+8];
	bra.uni 	$L__BB0_1686;
$L__BB0_1677:
	not.pred 	%p404, %p10;
	@%p404 bra 	$L__BB0_1679;
	ld.local.f64 	%fd3900, [%rd50+8];
	bra.uni 	$L__BB0_1686;
$L__BB0_1679:
	not.pred 	%p405, %p11;
	@%p405 bra 	$L__BB0_1681;
	ld.local.f64 	%fd3900, [%rd49+8];
	bra.uni 	$L__BB0_1686;
$L__BB0_1681:
	not.pred 	%p406, %p12;
	@%p406 bra 	$L__BB0_1683;
	ld.local.f64 	%fd3900, [%rd48+8];
	bra.uni 	$L__BB0_1686;
$L__BB0_1683:
	not.pred 	%p407, %p13;
	@%p407 bra 	$L__BB0_1685;
	ld.local.f64 	%fd3900, [%rd47+8];
	bra.uni 	$L__BB0_1686;
$L__BB0_1685:
	selp.f64 	%fd2890, %fd218, %fd312, %p8;
	selp.f64 	%fd3900, %fd184, %fd2890, %p7;
$L__BB0_1686:
	div.rn.f64 	%fd2891, %fd17, %fd80;
	mul.f64 	%fd2892, %fd2891, %fd3900;
	sub.f64 	%fd2893, %fd3909, %fd2892;
	rcp.rn.f64 	%fd2894, %fd1652;
	fma.rn.f64 	%fd3903, %fd2894, %fd2893, %fd3903;
$L__BB0_1687:
	setp.gt.u32 	%p408, %r13, 2;
	setp.ne.s32 	%p409, %r14, %r46;
	mul.wide.s32 	%rd245, %r47, 32;
	add.s64 	%rd150, %rd12, %rd245;
	or.pred  	%p410, %p408, %p409;
	@%p410 bra 	$L__BB0_1693;
	setp.ne.s32 	%p411, %r2, 0;
	@%p411 bra 	$L__BB0_1690;
	ld.local.f64 	%fd3902, [%rd150+8];
	bra.uni 	$L__BB0_1692;
$L__BB0_1690:
	setp.gt.s32 	%p412, %r2, 3;
	mov.f64 	%fd3902, 0d0000000000000000;
	@%p412 bra 	$L__BB0_1692;
	mul.wide.s32 	%rd246, %r16, 96;
	add.s64 	%rd247, %rd13, %rd246;
	add.s64 	%rd249, %rd247, %rd245;
	ld.local.f64 	%fd3902, [%rd249+8];
$L__BB0_1692:
	fma.rn.f64 	%fd3903, %fd87, %fd3902, %fd3903;
$L__BB0_1693:
	setp.gt.u32 	%p413, %r15, 2;
	setp.ne.s32 	%p414, %r16, %r46;
	or.pred  	%p415, %p413, %p414;
	@%p415 bra 	$L__BB0_1699;
	setp.ne.s32 	%p416, %r1, 0;
	@%p416 bra 	$L__BB0_1696;
	ld.local.f64 	%fd3904, [%rd150+8];
	bra.uni 	$L__BB0_1698;
$L__BB0_1696:
	setp.gt.s32 	%p417, %r1, 3;
	mov.f64 	%fd3904, 0d0000000000000000;
	@%p417 bra 	$L__BB0_1698;
	mul.wide.s32 	%rd250, %r14, 96;
	add.s64 	%rd251, %rd14, %rd250;
	add.s64 	%rd253, %rd251, %rd245;
	ld.local.f64 	%fd3904, [%rd253+8];
$L__BB0_1698:
	fma.rn.f64 	%fd3903, %fd87, %fd3904, %fd3903;
$L__BB0_1699:
	setp.lt.s32 	%p418, %r1, 4;
	@%p418 bra 	$L__BB0_1704;
	setp.eq.s32 	%p419, %r622, %r46;
	selp.u32 	%r317, 1, 0, %p419;
	setp.eq.s32 	%p420, %r626, %r46;
	selp.u32 	%r318, 1, 0, %p420;
	add.s32 	%r200, %r317, %r318;
	setp.eq.s32 	%p421, %r200, 0;
	@%p421 bra 	$L__BB0_1704;
	setp.eq.s32 	%p422, %r622, %r46;
	setp.ne.s32 	%p423, %r2, 0;
	selp.b32 	%r201, %r626, %r622, %p422;
	mov.f64 	%fd3906, 0d0000000000000000;
	@%p423 bra 	$L__BB0_1703;
	mul.wide.u32 	%rd254, %r201, 96;
	add.s64 	%rd255, %rd14, %rd254;
	add.s64 	%rd257, %rd255, %rd245;
	ld.local.f64 	%fd3906, [%rd257+8];
$L__BB0_1703:
	cvt.rn.f64.u32 	%fd2898, %r200;
	mul.f64 	%fd2899, %fd87, %fd2898;
	fma.rn.f64 	%fd3903, %fd2899, %fd3906, %fd3903;
$L__BB0_1704:
	setp.lt.s32 	%p424, %r2, 4;
	@%p424 bra 	$L__BB0_1709;
	setp.eq.s32 	%p425, %r627, %r46;
	selp.u32 	%r319, 1, 0, %p425;
	setp.eq.s32 	%p426, %r631, %r46;
	selp.u32 	%r320, 1, 0, %p426;
	add.s32 	%r202, %r319, %r320;
	setp.eq.s32 	%p427, %r202, 0;
	@%p427 bra 	$L__BB0_1709;
	setp.eq.s32 	%p428, %r627, %r46;
	setp.ne.s32 	%p429, %r1, 0;
	selp.b32 	%r203, %r631, %r627, %p428;
	mov.f64 	%fd3908, 0d0000000000000000;
	@%p429 bra 	$L__BB0_1708;
	mul.wide.u32 	%rd258, %r203, 96;
	add.s64 	%rd259, %rd13, %rd258;
	add.s64 	%rd261, %rd259, %rd245;
	ld.local.f64 	%fd3908, [%rd261+8];
$L__BB0_1708:
	cvt.rn.f64.u32 	%fd2901, %r202;
	mul.f64 	%fd2902, %fd87, %fd2901;
	fma.rn.f64 	%fd3903, %fd2902, %fd3908, %fd3903;
$L__BB0_1709:
	mul.wide.s32 	%rd433, %r48, 8;
	add.s64 	%rd434, %rd6, %rd433;
	ld.local.f64 	%fd3412, [%rd434];
	mul.wide.s32 	%rd435, %r49, 24;
	add.s64 	%rd436, %rd16, %rd435;
	ld.local.f64 	%fd3413, [%rd436];
	fma.rn.f64 	%fd3909, %fd3412, %fd3413, %fd3903;
	bra.uni 	$L__BB0_1753;
$L__BB0_1710:
	setp.lt.s32 	%p1212, %r4, 4;
	setp.ne.s32 	%p1213, %r3, 0;
	or.pred  	%p1214, %p1213, %p1212;
	@%p1214 bra 	$L__BB0_1747;
	mov.b64 	%rd480, 1;
	mov.b64 	%rd478, 0;
	setp.gt.s32 	%p1222, %r4, 6;
	@%p1222 bra 	$L__BB0_1715;
	setp.eq.s32 	%p1226, %r4, 5;
	@%p1226 bra 	$L__BB0_1734;
	setp.eq.s32 	%p1227, %r4, 6;
	@%p1227 bra 	$L__BB0_1714;
	bra.uni 	$L__BB0_1720;
$L__BB0_1714:
	mov.b64 	%rd480, 2;
	bra.uni 	$L__BB0_1734;
$L__BB0_1715:
	setp.eq.s32 	%p1223, %r4, 7;
	@%p1223 bra 	$L__BB0_1719;
	setp.eq.s32 	%p1224, %r4, 8;
	@%p1224 bra 	$L__BB0_1733;
	setp.eq.s32 	%p1225, %r4, 9;
	@%p1225 bra 	$L__BB0_1718;
	bra.uni 	$L__BB0_1720;
$L__BB0_1718:
	mov.b64 	%rd478, 2;
	bra.uni 	$L__BB0_1720;
$L__BB0_1719:
	mov.b64 	%rd478, 1;
$L__BB0_1720:
	setp.eq.s32 	%p1234, %r29, 0;
	add.s32 	%r615, %r4, -4;
	mul.wide.u32 	%rd465, %r615, 16;
	add.s64 	%rd466, %rd17, %rd465;
	ld.local.f64 	%fd3421, [%rd466];
	shl.b64 	%rd467, %rd478, 3;
	add.s64 	%rd468, %rd6, %rd467;
	ld.local.f64 	%fd1688, [%rd468];
	add.f64 	%fd3422, %fd1688, %fd1688;
	mad.lo.s64 	%rd469, %rd478, 24, %rd16;
	ld.local.f64 	%fd3423, [%rd469];
	fma.rn.f64 	%fd1689, %fd3422, %fd3423, %fd3421;
	@%p1234 bra 	$L__BB0_1732;
	not.pred 	%p1235, %p9;
	@%p1235 bra 	$L__BB0_1723;
	ld.local.f64 	%fd3909, [%rd51];
	bra.uni 	$L__BB0_1732;
$L__BB0_1723:
	not.pred 	%p1236, %p10;
	@%p1236 bra 	$L__BB0_1725;
	ld.local.f64 	%fd3909, [%rd50];
	bra.uni 	$L__BB0_1732;
$L__BB0_1725:
	not.pred 	%p1237, %p11;
	@%p1237 bra 	$L__BB0_1727;
	ld.local.f64 	%fd3909, [%rd49];
	bra.uni 	$L__BB0_1732;
$L__BB0_1727:
	not.pred 	%p1238, %p12;
	@%p1238 bra 	$L__BB0_1729;
	ld.local.f64 	%fd3909, [%rd48];
	bra.uni 	$L__BB0_1732;
$L__BB0_1729:
	not.pred 	%p1239, %p13;
	@%p1239 bra 	$L__BB0_1731;
	ld.local.f64 	%fd3909, [%rd47];
	bra.uni 	$L__BB0_1732;
$L__BB0_1731:
	selp.f64 	%fd3424, %fd219, %fd313, %p8;
	selp.f64 	%fd3909, %fd183, %fd3424, %p7;
$L__BB0_1732:
	mul.f64 	%fd3425, %fd1688, %fd1688;
	fma.rn.f64 	%fd3909, %fd3425, %fd3909, %fd1689;
	bra.uni 	$L__BB0_1753;
$L__BB0_1733:
	mov.b64 	%rd480, 2;
	mov.b64 	%rd478, 1;
$L__BB0_1734:
	setp.eq.s32 	%p1228, %r29, 0;
	add.s32 	%r614, %r4, -4;
	mul.wide.u32 	%rd456, %r614, 16;
	add.s64 	%rd457, %rd17, %rd456;
	ld.local.f64 	%fd3414, [%rd457];
	shl.b64 	%rd458, %rd480, 3;
	add.s64 	%rd459, %rd6, %rd458;
	ld.local.f64 	%fd3415, [%rd459];
	mad.lo.s64 	%rd460, %rd478, 24, %rd16;
	ld.local.f64 	%fd3416, [%rd460];
	fma.rn.f64 	%fd3417, %fd3415, %fd3416, %fd3414;
	shl.b64 	%rd461, %rd478, 3;
	add.s64 	%rd462, %rd6, %rd461;
	ld.local.f64 	%fd3418, [%rd462];
	mad.lo.s64 	%rd463, %rd480, 24, %rd16;
	ld.local.f64 	%fd3419, [%rd463];
	fma.rn.f64 	%fd1698, %fd3418, %fd3419, %fd3417;
	mul.f64 	%fd1699, %fd3418, %fd3415;
	@%p1228 bra 	$L__BB0_1746;
	not.pred 	%p1229, %p9;
	@%p1229 bra 	$L__BB0_1737;
	ld.local.f64 	%fd3909, [%rd51];
	bra.uni 	$L__BB0_1746;
$L__BB0_1737:
	not.pred 	%p1230, %p10;
	@%p1230 bra 	$L__BB0_1739;
	ld.local.f64 	%fd3909, [%rd50];
	bra.uni 	$L__BB0_1746;
$L__BB0_1739:
	not.pred 	%p1231, %p11;
	@%p1231 bra 	$L__BB0_1741;
	ld.local.f64 	%fd3909, [%rd49];
	bra.uni 	$L__BB0_1746;
$L__BB0_1741:
	not.pred 	%p1232, %p12;
	@%p1232 bra 	$L__BB0_1743;
	ld.local.f64 	%fd3909, [%rd48];
	bra.uni 	$L__BB0_1746;
$L__BB0_1743:
	not.pred 	%p1233, %p13;
	@%p1233 bra 	$L__BB0_1745;
	ld.local.f64 	%fd3909, [%rd47];
	bra.uni 	$L__BB0_1746;
$L__BB0_1745:
	selp.f64 	%fd3420, %fd219, %fd313, %p8;
	selp.f64 	%fd3909, %fd183, %fd3420, %p7;
$L__BB0_1746:
	fma.rn.f64 	%fd3909, %fd1699, %fd3909, %fd1698;
	bra.uni 	$L__BB0_1753;
$L__BB0_1747:
	setp.lt.s32 	%p1215, %r3, 4;
	setp.gt.u32 	%p1216, %r47, 2;
	or.pred  	%p1217, %p1215, %p1216;
	@%p1217 bra 	$L__BB0_1749;
	add.s32 	%r613, %r3, -4;
	mul.wide.u32 	%rd445, %r613, 48;
	add.s64 	%rd446, %rd18, %rd445;
	mul.wide.u32 	%rd447, %r47, 16;
	add.s64 	%rd448, %rd446, %rd447;
	ld.local.f64 	%fd3909, [%rd448];
	bra.uni 	$L__BB0_1753;
$L__BB0_1749:
	setp.lt.s32 	%p1218, %r4, 4;
	setp.gt.u32 	%p1219, %r46, 2;
	or.pred  	%p1220, %p1219, %p1218;
	@%p1220 bra 	$L__BB0_1751;
	mul.wide.u32 	%rd441, %r46, 48;
	add.s64 	%rd442, %rd19, %rd441;
	add.s32 	%r612, %r4, -4;
	mul.wide.u32 	%rd443, %r612, 8;
	add.s64 	%rd444, %rd442, %rd443;
	ld.local.f64 	%fd3909, [%rd444];
	bra.uni 	$L__BB0_1753;
$L__BB0_1751:
	mov.f64 	%fd3903, 0d0000000000000000;
	min.s32 	%r609, %r3, %r4;
	setp.lt.s32 	%p1221, %r609, 4;
	@%p1221 bra 	$L__BB0_1709;
	add.s32 	%r610, %r3, -4;
	mul.wide.u32 	%rd437, %r610, 48;
	add.s64 	%rd438, %rd20, %rd437;
	add.s32 	%r611, %r4, -4;
	mul.wide.u32 	%rd439, %r611, 8;
	add.s64 	%rd440, %rd438, %rd439;
	ld.local.f64 	%fd3909, [%rd440];
$L__BB0_1753:
	st.param.f64 	[func_retval0], %fd3909;
	ret;

}
	// .globl	_Z22nwdft_compute_K_kerneliP5ShellPdS1_S1_S1_iii
.visible .entry _Z22nwdft_compute_K_kerneliP5ShellPdS1_S1_S1_iii(
	.param .u32 _Z22nwdft_compute_K_kerneliP5ShellPdS1_S1_S1_iii_param_0,
	.param .u64 .ptr .align 1 _Z22nwdft_compute_K_kerneliP5ShellPdS1_S1_S1_iii_param_1,
	.param .u64 .ptr .align 1 _Z22nwdft_compute_K_kerneliP5ShellPdS1_S1_S1_iii_param_2,
	.param .u64 .ptr .align 1 _Z22nwdft_compute_K_kerneliP5ShellPdS1_S1_S1_iii_param_3,
	.param .u64 .ptr .align 1 _Z22nwdft_compute_K_kerneliP5ShellPdS1_S1_S1_iii_param_4,
	.param .u64 .ptr .align 1 _Z22nwdft_compute_K_kerneliP5ShellPdS1_S1_S1_iii_param_5,
	.param .u32 _Z22nwdft_compute_K_kerneliP5ShellPdS1_S1_S1_iii_param_6,
	.param .u32 _Z22nwdft_compute_K_kerneliP5ShellPdS1_S1_S1_iii_param_7,
	.param .u32 _Z22nwdft_compute_K_kerneliP5ShellPdS1_S1_S1_iii_param_8
)
{
	.reg .pred 	%p<89>;
	.reg .b32 	%r<232>;
	.reg .b64 	%rd<135>;
	.reg .b64 	%fd<201>;

	ld.param.u32 	%r68, [_Z22nwdft_compute_K_kerneliP5ShellPdS1_S1_S1_iii_param_0];
	ld.param.u64 	%rd2, [_Z22nwdft_compute_K_kerneliP5ShellPdS1_S1_S1_iii_param_1];
	ld.param.u32 	%r66, [_Z22nwdft_compute_K_kerneliP5ShellPdS1_S1_S1_iii_param_7];
	ld.param.u32 	%r67, [_Z22nwdft_compute_K_kerneliP5ShellPdS1_S1_S1_iii_param_8];
	cvta.to.global.u64 	%rd1, %rd2;
	mov.u32 	%r69, %ctaid.x;
	mov.u32 	%r70, %ntid.x;
	mov.u32 	%r71, %tid.x;
	mad.lo.s32 	%r1, %r69, %r70, %r71;
	mov.u32 	%r72, %ctaid.y;
	mov.u32 	%r73, %ntid.y;
	mov.u32 	%r74, %tid.y;
	mad.lo.s32 	%r75, %r72, %r73, %r74;
	max.s32 	%r76, %r1, %r75;
	setp.ge.s32 	%p4, %r76, %r68;
	@%p4 bra 	$L__BB1_51;
	mad.lo.s32 	%r77, %r1, %r68, %r75;
	rem.s32 	%r78, %r77, %r67;
	setp.ne.s32 	%p5, %r78, %r66;
	@%p5 bra 	$L__BB1_51;
	mul.wide.s32 	%rd7, %r1, 48;
	add.s64 	%rd8, %rd1, %rd7;
	ld.global.f64 	%fd1, [%rd8];
	ld.global.f64 	%fd2, [%rd8+8];
	ld.global.f64 	%fd3, [%rd8+16];
	ld.global.v2.u32 	{%r3, %r4}, [%rd8+24];
	ld.global.v2.u32 	{%r5, %r6}, [%rd8+32];
	ld.global.u32 	%r7, [%rd8+40];
	mul.wide.u32 	%rd9, %r75, 48;
	add.s64 	%rd10, %rd1, %rd9;
	ld.global.f64 	%fd4, [%rd10];
	ld.global.f64 	%fd5, [%rd10+8];
	ld.global.f64 	%fd6, [%rd10+16];
	ld.global.v2.u32 	{%r8, %r9}, [%rd10+24];
	ld.global.v2.u32 	{%r10, %r11}, [%rd10+32];
	ld.global.u32 	%r12, [%rd10+40];
	mov.b32 	%r212, 0;
$L__BB1_3:
	ld.param.u64 	%rd105, [_Z22nwdft_compute_K_kerneliP5ShellPdS1_S1_S1_iii_param_1];
	cvta.to.global.u64 	%rd11, %rd105;
	mul.wide.u32 	%rd12, %r212, 48;
	add.s64 	%rd13, %rd11, %rd12;
	ld.global.f64 	%fd7, [%rd13];
	ld.global.f64 	%fd8, [%rd13+8];
	ld.global.f64 	%fd9, [%rd13+16];
	ld.global.v2.u32 	{%r81, %r82}, [%rd13+24];
	ld.global.v2.u32 	{%r16, %r17}, [%rd13+32];
	ld.global.u32 	%r18, [%rd13+40];
	min.s32 	%r83, %r4, %r82;
	setp.lt.s32 	%p1, %r83, 1;
	mov.b32 	%r213, 0;
$L__BB1_4:
	ld.param.u64 	%rd106, [_Z22nwdft_compute_K_kerneliP5ShellPdS1_S1_S1_iii_param_1];
	setp.lt.s32 	%p6, %r82, 1;
	cvta.to.global.u64 	%rd14, %rd106;
	mul.wide.u32 	%rd15, %r213, 48;
	add.s64 	%rd16, %rd14, %rd15;
	ld.global.f64 	%fd10, [%rd16];
	ld.global.f64 	%fd11, [%rd16+8];
	ld.global.f64 	%fd12, [%rd16+16];
	ld.global.v2.u32 	{%r85, %r86}, [%rd16+24];
	ld.global.v2.u32 	{%r22, %r23}, [%rd16+32];
	ld.global.u32 	%r24, [%rd16+40];
	setp.lt.s32 	%p7, %r86, 1;
	or.pred  	%p2, %p6, %p7;
	or.pred  	%p3, %p1, %p7;
	mov.b32 	%r214, 0;
$L__BB1_5:
	mov.b32 	%r215, 0;
$L__BB1_6:
	mov.b32 	%r216, 0;
$L__BB1_7:
	setp.eq.s32 	%p8, %r85, 0;
	@%p8 bra 	$L__BB1_28;
	mov.b32 	%r217, 0;
$L__BB1_9:
	setp.lt.s32 	%p9, %r4, 1;
	mov.f64 	%fd179, 0d0000000000000000;
	@%p9 bra 	$L__BB1_27;
	@%p2 bra 	$L__BB1_27;
	mov.f64 	%fd189, 0d0000000000000000;
	mov.b32 	%r218, 0;
$L__BB1_12:
	setp.lt.s32 	%p10, %r9, 1;
	@%p10 bra 	$L__BB1_25;
	ld.param.u64 	%rd119, [_Z22nwdft_compute_K_kerneliP5ShellPdS1_S1_S1_iii_param_3];
	ld.param.u64 	%rd107, [_Z22nwdft_compute_K_kerneliP5ShellPdS1_S1_S1_iii_param_2];
	add.s32 	%r92, %r218, %r5;
	cvta.to.global.u64 	%rd17, %rd107;
	mul.wide.s32 	%rd18, %r92, 8;
	add.s64 	%rd19, %rd17, %rd18;
	add.s32 	%r93, %r218, %r6;
	cvta.to.global.u64 	%rd20, %rd119;
	mul.wide.s32 	%rd21, %r93, 8;
	add.s64 	%rd22, %rd20, %rd21;
	ld.global.f64 	%fd15, [%rd19];
	ld.global.f64 	%fd16, [%rd22];
	mov.b32 	%r219, 0;
$L__BB1_14:
	ld.param.u64 	%rd120, [_Z22nwdft_compute_K_kerneliP5ShellPdS1_S1_S1_iii_param_3];
	ld.param.u64 	%rd108, [_Z22nwdft_compute_K_kerneliP5ShellPdS1_S1_S1_iii_param_2];
	add.s32 	%r95, %r219, %r10;
	cvta.to.global.u64 	%rd23, %rd108;
	mul.wide.s32 	%rd24, %r95, 8;
	add.s64 	%rd25, %rd23, %rd24;
	add.s32 	%r96, %r219, %r11;
	cvta.to.global.u64 	%rd26, %rd120;
	mul.wide.s32 	%rd27, %r96, 8;
	add.s64 	%rd28, %rd26, %rd27;
	ld.global.f64 	%fd19, [%rd25];
	ld.global.f64 	%fd20, [%rd28];
	mov.b32 	%r220, 0;
$L__BB1_15:
	ld.param.u64 	%rd121, [_Z22nwdft_compute_K_kerneliP5ShellPdS1_S1_S1_iii_param_3];
	ld.param.u64 	%rd109, [_Z22nwdft_compute_K_kerneliP5ShellPdS1_S1_S1_iii_param_2];
	setp.lt.u32 	%p11, %r86, 4;
	add.s32 	%r98, %r220, %r16;
	cvta.to.global.u64 	%rd29, %rd109;
	mul.wide.s32 	%rd30, %r98, 8;
	add.s64 	%rd31, %rd29, %rd30;
	ld.global.f64 	%fd22, [%rd31];
	add.s32 	%r99, %r220, %r17;
	cvta.to.global.u64 	%rd32, %rd121;
	mul.wide.s32 	%rd33, %r99, 8;
	add.s64 	%rd34, %rd32, %rd33;
	ld.global.f64 	%fd23, [%rd34];
	mov.b32 	%r225, 0;
	@%p11 bra 	$L__BB1_18;
	and.b32  	%r100, %r86, 2147483644;
	neg.s32 	%r223, %r100;
	mov.u32 	%r221, %r23;
	mov.u32 	%r222, %r22;
$L__BB1_17:
	.pragma "nounroll";
	ld.param.u64 	%rd122, [_Z22nwdft_compute_K_kerneliP5ShellPdS1_S1_S1_iii_param_3];
	ld.param.u64 	%rd110, [_Z22nwdft_compute_K_kerneliP5ShellPdS1_S1_S1_iii_param_2];
	and.b32  	%r225, %r86, 2147483644;
	mul.wide.s32 	%rd35, %r222, 8;
	cvta.to.global.u64 	%rd36, %rd110;
	add.s64 	%rd37, %rd36, %rd35;
	mul.wide.s32 	%rd38, %r221, 8;
	cvta.to.global.u64 	%rd39, %rd122;
	add.s64 	%rd40, %rd39, %rd38;
	ld.global.f64 	%fd59, [%rd37];
	setp.eq.s32 	%p12, %r85, 1;
	selp.b32 	%r101, 1, 4, %p12;
	add.s32 	%r102, %r217, %r101;
	setp.ne.s32 	%p13, %r3, 0;
	setp.eq.s32 	%p14, %r3, 1;
	selp.b32 	%r103, 1, 4, %p14;
	add.s32 	%r104, %r214, %r103;
	selp.b32 	%r105, %r104, 0, %p13;
	setp.ne.s32 	%p15, %r8, 0;
	setp.eq.s32 	%p16, %r8, 1;
	selp.b32 	%r106, 1, 4, %p16;
	add.s32 	%r107, %r215, %r106;
	selp.b32 	%r108, %r107, 0, %p15;
	setp.ne.s32 	%p17, %r81, 0;
	setp.eq.s32 	%p18, %r81, 1;
	selp.b32 	%r109, 1, 4, %p18;
	add.s32 	%r110, %r216, %r109;
	selp.b32 	%r111, %r110, 0, %p17;
	{ // callseq 0, 0
	.param .b64 param0;
	st.param.f64 	[param0], %fd15;
	.param .b64 param1;
	st.param.f64 	[param1], %fd19;
	.param .b64 param2;
	st.param.f64 	[param2], %fd22;
	.param .b64 param3;
	st.param.f64 	[param3], %fd59;
	.param .b64 param4;
	st.param.f64 	[param4], %fd1;
	.param .b64 param5;
	st.param.f64 	[param5], %fd2;
	.param .b64 param6;
	st.param.f64 	[param6], %fd3;
	.param .b64 param7;
	st.param.f64 	[param7], %fd4;
	.param .b64 param8;
	st.param.f64 	[param8], %fd5;
	.param .b64 param9;
	st.param.f64 	[param9], %fd6;
	.param .b64 param10;
	st.param.f64 	[param10], %fd7;
	.param .b64 param11;
	st.param.f64 	[param11], %fd8;
	.param .b64 param12;
	st.param.f64 	[param12], %fd9;
	.param .b64 param13;
	st.param.f64 	[param13], %fd10;
	.param .b64 param14;
	st.param.f64 	[param14], %fd11;
	.param .b64 param15;
	st.param.f64 	[param15], %fd12;
	.param .b32 param16;
	st.param.b32 	[param16], %r105;
	.param .b32 param17;
	st.param.b32 	[param17], %r108;
	.param .b32 param18;
	st.param.b32 	[param18], %r111;
	.param .b32 param19;
	st.param.b32 	[param19], %r102;
	.param .b64 retval0;
	call.uni (retval0), 
	_Z27nwdft_compute_eri_primitiveddddddddddddddddiiii, 
	(
	param0, 
	param1, 
	param2, 
	param3, 
	param4, 
	param5, 
	param6, 
	param7, 
	param8, 
	param9, 
	param10, 
	param11, 
	param12, 
	param13, 
	param14, 
	param15, 
	param16, 
	param17, 
	param18, 
	param19
	);
	ld.param.f64 	%fd60, [retval0];
	} // callseq 0
	mul.f64 	%fd62, %fd60, %fd16;
	mul.f64 	%fd63, %fd62, %fd20;
	mul.f64 	%fd64, %fd63, %fd23;
	ld.global.f64 	%fd65, [%rd40];
	fma.rn.f64 	%fd66, %fd64, %fd65, %fd189;
	ld.global.f64 	%fd67, [%rd37+8];
	{ // callseq 1, 0
	.param .b64 param0;
	st.param.f64 	[param0], %fd15;
	.param .b64 param1;
	st.param.f64 	[param1], %fd19;
	.param .b64 param2;
	st.param.f64 	[param2], %fd22;
	.param .b64 param3;
	st.param.f64 	[param3], %fd67;
	.param .b64 param4;
	st.param.f64 	[param4], %fd1;
	.param .b64 param5;
	st.param.f64 	[param5], %fd2;
	.param .b64 param6;
	st.param.f64 	[param6], %fd3;
	.param .b64 param7;
	st.param.f64 	[param7], %fd4;
	.param .b64 param8;
	st.param.f64 	[param8], %fd5;
	.param .b64 param9;
	st.param.f64 	[param9], %fd6;
	.param .b64 param10;
	st.param.f64 	[param10], %fd7;
	.param .b64 param11;
	st.param.f64 	[param11], %fd8;
	.param .b64 param12;
	st.param.f64 	[param12], %fd9;
	.param .b64 param13;
	st.param.f64 	[param13], %fd10;
	.param .b64 param14;
	st.param.f64 	[param14], %fd11;
	.param .b64 param15;
	st.param.f64 	[param15], %fd12;
	.param .b32 param16;
	st.param.b32 	[param16], %r105;
	.param .b32 param17;
	st.param.b32 	[param17], %r108;
	.param .b32 param18;
	st.param.b32 	[param18], %r111;
	.param .b32 param19;
	st.param.b32 	[param19], %r102;
	.param .b64 retval0;
	call.uni (retval0), 
	_Z27nwdft_compute_eri_primitiveddddddddddddddddiiii, 
	(
	param0, 
	param1, 
	param2, 
	param3, 
	param4, 
	param5, 
	param6, 
	param7, 
	param8, 
	param9, 
	param10, 
	param11, 
	param12, 
	param13, 
	param14, 
	param15, 
	param16, 
	param17, 
	param18, 
	param19
	);
	ld.param.f64 	%fd68, [retval0];
	} // callseq 1
	mul.f64 	%fd70, %fd68, %fd16;
	mul.f64 	%fd71, %fd70, %fd20;
	mul.f64 	%fd72, %fd71, %fd23;
	ld.global.f64 	%fd73, [%rd40+8];
	fma.rn.f64 	%fd74, %fd72, %fd73, %fd66;
	ld.global.f64 	%fd75, [%rd37+16];
	{ // callseq 2, 0
	.param .b64 param0;
	st.param.f64 	[param0], %fd15;
	.param .b64 param1;
	st.param.f64 	[param1], %fd19;
	.param .b64 param2;
	st.param.f64 	[param2], %fd22;
	.param .b64 param3;
	st.param.f64 	[param3], %fd75;
	.param .b64 param4;
	st.param.f64 	[param4], %fd1;
	.param .b64 param5;
	st.param.f64 	[param5], %fd2;
	.param .b64 param6;
	st.param.f64 	[param6], %fd3;
	.param .b64 param7;
	st.param.f64 	[param7], %fd4;
	.param .b64 param8;
	st.param.f64 	[param8], %fd5;
	.param .b64 param9;
	st.param.f64 	[param9], %fd6;
	.param .b64 param10;
	st.param.f64 	[param10], %fd7;
	.param .b64 param11;
	st.param.f64 	[param11], %fd8;
	.param .b64 param12;
	st.param.f64 	[param12], %fd9;
	.param .b64 param13;
	st.param.f64 	[param13], %fd10;
	.param .b64 param14;
	st.param.f64 	[param14], %fd11;
	.param .b64 param15;
	st.param.f64 	[param15], %fd12;
	.param .b32 param16;
	st.param.b32 	[param16], %r105;
	.param .b32 param17;
	st.param.b32 	[param17], %r108;
	.param .b32 param18;
	st.param.b32 	[param18], %r111;
	.param .b32 param19;
	st.param.b32 	[param19], %r102;
	.param .b64 retval0;
	call.uni (retval0), 
	_Z27nwdft_compute_eri_primitiveddddddddddddddddiiii, 
	(
	param0, 
	param1, 
	param2, 
	param3, 
	param4, 
	param5, 
	param6, 
	param7, 
	param8, 
	param9, 
	param10, 
	param11, 
	param12, 
	param13, 
	param14, 
	param15, 
	param16, 
	param17, 
	param18, 
	param19
	);
	ld.param.f64 	%fd76, [retval0];
	} // callseq 2
	mul.f64 	%fd78, %fd76, %fd16;
	mul.f64 	%fd79, %fd78, %fd20;
	mul.f64 	%fd80, %fd79, %fd23;
	ld.global.f64 	%fd81, [%rd40+16];
	fma.rn.f64 	%fd82, %fd80, %fd81, %fd74;
	ld.global.f64 	%fd83, [%rd37+24];
	{ // callseq 3, 0
	.param .b64 param0;
	st.param.f64 	[param0], %fd15;
	.param .b64 param1;
	st.param.f64 	[param1], %fd19;
	.param .b64 param2;
	st.param.f64 	[param2], %fd22;
	.param .b64 param3;
	st.param.f64 	[param3], %fd83;
	.param .b64 param4;
	st.param.f64 	[param4], %fd1;
	.param .b64 param5;
	st.param.f64 	[param5], %fd2;
	.param .b64 param6;
	st.param.f64 	[param6], %fd3;
	.param .b64 param7;
	st.param.f64 	[param7], %fd4;
	.param .b64 param8;
	st.param.f64 	[param8], %fd5;
	.param .b64 param9;
	st.param.f64 	[param9], %fd6;
	.param .b64 param10;
	st.param.f64 	[param10], %fd7;
	.param .b64 param11;
	st.param.f64 	[param11], %fd8;
	.param .b64 param12;
	st.param.f64 	[param12], %fd9;
	.param .b64 param13;
	st.param.f64 	[param13], %fd10;
	.param .b64 param14;
	st.param.f64 	[param14], %fd11;
	.param .b64 param15;
	st.param.f64 	[param15], %fd12;
	.param .b32 param16;
	st.param.b32 	[param16], %r105;
	.param .b32 param17;
	st.param.b32 	[param17], %r108;
	.param .b32 param18;
	st.param.b32 	[param18], %r111;
	.param .b32 param19;
	st.param.b32 	[param19], %r102;
	.param .b64 retval0;
	call.uni (retval0), 
	_Z27nwdft_compute_eri_primitiveddddddddddddddddiiii, 
	(
	param0, 
	param1, 
	param2, 
	param3, 
	param4, 
	param5, 
	param6, 
	param7, 
	param8, 
	param9, 
	param10, 
	param11, 
	param12, 
	param13, 
	param14, 
	param15, 
	param16, 
	param17, 
	param18, 
	param19
	);
	ld.param.f64 	%fd84, [retval0];
	} // callseq 3
	mul.f64 	%fd86, %fd84, %fd16;
	mul.f64 	%fd87, %fd86, %fd20;
	mul.f64 	%fd88, %fd87, %fd23;
	ld.global.f64 	%fd89, [%rd40+24];
	fma.rn.f64 	%fd189, %fd88, %fd89, %fd82;
	add.s32 	%r223, %r223, 4;
	add.s32 	%r222, %r222, 4;
	add.s32 	%r221, %r221, 4;
	setp.ne.s32 	%p19, %r223, 0;
	@%p19 bra 	$L__BB1_17;
$L__BB1_18:
	and.b32  	%r112, %r86, 3;
	setp.eq.s32 	%p20, %r112, 0;
	@%p20 bra 	$L__BB1_23;
	setp.eq.s32 	%p21, %r112, 1;
	@%p21 bra 	$L__BB1_21;
	ld.param.u64 	%rd123, [_Z22nwdft_compute_K_kerneliP5ShellPdS1_S1_S1_iii_param_3];
	ld.param.u64 	%rd111, [_Z22nwdft_compute_K_kerneliP5ShellPdS1_S1_S1_iii_param_2];
	add.s32 	%r113, %r225, %r22;
	cvta.to.global.u64 	%rd41, %rd111;
	mul.wide.s32 	%rd42, %r113, 8;
	add.s64 	%rd43, %rd41, %rd42;
	ld.global.f64 	%fd91, [%rd43];
	setp.eq.s32 	%p22, %r85, 1;
	selp.b32 	%r114, 1, 4, %p22;
	add.s32 	%r115, %r217, %r114;
	setp.ne.s32 	%p23, %r3, 0;
	setp.eq.s32 	%p24, %r3, 1;
	selp.b32 	%r116, 1, 4, %p24;
	add.s32 	%r117, %r214, %r116;
	selp.b32 	%r118, %r117, 0, %p23;
	setp.ne.s32 	%p25, %r8, 0;
	setp.eq.s32 	%p26, %r8, 1;
	selp.b32 	%r119, 1, 4, %p26;
	add.s32 	%r120, %r215, %r119;
	selp.b32 	%r121, %r120, 0, %p25;
	setp.ne.s32 	%p27, %r81, 0;
	setp.eq.s32 	%p28, %r81, 1;
	selp.b32 	%r122, 1, 4, %p28;
	add.s32 	%r123, %r216, %r122;
	selp.b32 	%r124, %r123, 0, %p27;
	{ // callseq 4, 0
	.param .b64 param0;
	st.param.f64 	[param0], %fd15;
	.param .b64 param1;
	st.param.f64 	[param1], %fd19;
	.param .b64 param2;
	st.param.f64 	[param2], %fd22;
	.param .b64 param3;
	st.param.f64 	[param3], %fd91;
	.param .b64 param4;
	st.param.f64 	[param4], %fd1;
	.param .b64 param5;
	st.param.f64 	[param5], %fd2;
	.param .b64 param6;
	st.param.f64 	[param6], %fd3;
	.param .b64 param7;
	st.param.f64 	[param7], %fd4;
	.param .b64 param8;
	st.param.f64 	[param8], %fd5;
	.param .b64 param9;
	st.param.f64 	[param9], %fd6;
	.param .b64 param10;
	st.param.f64 	[param10], %fd7;
	.param .b64 param11;
	st.param.f64 	[param11], %fd8;
	.param .b64 param12;
	st.param.f64 	[param12], %fd9;
	.param .b64 param13;
	st.param.f64 	[param13], %fd10;
	.param .b64 param14;
	st.param.f64 	[param14], %fd11;
	.param .b64 param15;
	st.param.f64 	[param15], %fd12;
	.param .b32 param16;
	st.param.b32 	[param16], %r118;
	.param .b32 param17;
	st.param.b32 	[param17], %r121;
	.param .b32 param18;
	st.param.b32 	[param18], %r124;
	.param .b32 param19;
	st.param.b32 	[param19], %r115;
	.param .b64 retval0;
	call.uni (retval0), 
	_Z27nwdft_compute_eri_primitiveddddddddddddddddiiii, 
	(
	param0, 
	param1, 
	param2, 
	param3, 
	param4, 
	param5, 
	param6, 
	param7, 
	param8, 
	param9, 
	param10, 
	param11, 
	param12, 
	param13, 
	param14, 
	param15, 
	param16, 
	param17, 
	param18, 
	param19
	);
	ld.param.f64 	%fd92, [retval0];
	} // callseq 4
	mul.f64 	%fd94, %fd92, %fd16;
	mul.f64 	%fd95, %fd94, %fd20;
	mul.f64 	%fd96, %fd95, %fd23;
	add.s32 	%r125, %r225, %r23;
	cvta.to.global.u64 	%rd44, %rd123;
	mul.wide.s32 	%rd45, %r125, 8;
	add.s64 	%rd46, %rd44, %rd45;
	ld.global.f64 	%fd97, [%rd46];
	fma.rn.f64 	%fd98, %fd96, %fd97, %fd189;
	ld.global.f64 	%fd99, [%rd43+8];
	{ // callseq 5, 0
	.param .b64 param0;
	st.param.f64 	[param0], %fd15;
	.param .b64 param1;
	st.param.f64 	[param1], %fd19;
	.param .b64 param2;
	st.param.f64 	[param2], %fd22;
	.param .b64 param3;
	st.param.f64 	[param3], %fd99;
	.param .b64 param4;
	st.param.f64 	[param4], %fd1;
	.param .b64 param5;
	st.param.f64 	[param5], %fd2;
	.param .b64 param6;
	st.param.f64 	[param6], %fd3;
	.param .b64 param7;
	st.param.f64 	[param7], %fd4;
	.param .b64 param8;
	st.param.f64 	[param8], %fd5;
	.param .b64 param9;
	st.param.f64 	[param9], %fd6;
	.param .b64 param10;
	st.param.f64 	[param10], %fd7;
	.param .b64 param11;
	st.param.f64 	[param11], %fd8;
	.param .b64 param12;
	st.param.f64 	[param12], %fd9;
	.param .b64 param13;
	st.param.f64 	[param13], %fd10;
	.param .b64 param14;
	st.param.f64 	[param14], %fd11;
	.param .b64 param15;
	st.param.f64 	[param15], %fd12;
	.param .b32 param16;
	st.param.b32 	[param16], %r118;
	.param .b32 param17;
	st.param.b32 	[param17], %r121;
	.param .b32 param18;
	st.param.b32 	[param18], %r124;
	.param .b32 param19;
	st.param.b32 	[param19], %r115;
	.param .b64 retval0;
	call.uni (retval0), 
	_Z27nwdft_compute_eri_primitiveddddddddddddddddiiii, 
	(
	param0, 
	param1, 
	param2, 
	param3, 
	param4, 
	param5, 
	param6, 
	param7, 
	param8, 
	param9, 
	param10, 
	param11, 
	param12, 
	param13, 
	param14, 
	param15, 
	param16, 
	param17, 
	param18, 
	param19
	);
	ld.param.f64 	%fd100, [retval0];
	} // callseq 5
	mul.f64 	%fd102, %fd100, %fd16;
	mul.f64 	%fd103, %fd102, %fd20;
	mul.f64 	%fd104, %fd103, %fd23;
	ld.global.f64 	%fd105, [%rd46+8];
	fma.rn.f64 	%fd189, %fd104, %fd105, %fd98;
	add.s32 	%r225, %r225, 2;
$L__BB1_21:
	and.b32  	%r126, %r86, 1;
	setp.eq.b32 	%p29, %r126, 1;
	not.pred 	%p30, %p29;
	@%p30 bra 	$L__BB1_23;
	ld.param.u64 	%rd124, [_Z22nwdft_compute_K_kerneliP5ShellPdS1_S1_S1_iii_param_3];
	ld.param.u64 	%rd112, [_Z22nwdft_compute_K_kerneliP5ShellPdS1_S1_S1_iii_param_2];
	add.s32 	%r127, %r225, %r22;
	cvta.to.global.u64 	%rd47, %rd112;
	mul.wide.s32 	%rd48, %r127, 8;
	add.s64 	%rd49, %rd47, %rd48;
	ld.global.f64 	%fd106, [%rd49];
	setp.eq.s32 	%p31, %r85, 1;
	selp.b32 	%r128, 1, 4, %p31;
	add.s32 	%r129, %r217, %r128;
	setp.ne.s32 	%p32, %r3, 0;
	setp.eq.s32 	%p33, %r3, 1;
	selp.b32 	%r130, 1, 4, %p33;
	add.s32 	%r131, %r214, %r130;
	selp.b32 	%r132, %r131, 0, %p32;
	setp.ne.s32 	%p34, %r8, 0;
	setp.eq.s32 	%p35, %r8, 1;
	selp.b32 	%r133, 1, 4, %p35;
	add.s32 	%r134, %r215, %r133;
	selp.b32 	%r135, %r134, 0, %p34;
	setp.ne.s32 	%p36, %r81, 0;
	setp.eq.s32 	%p37, %r81, 1;
	selp.b32 	%r136, 1, 4, %p37;
	add.s32 	%r137, %r216, %r136;
	selp.b32 	%r138, %r137, 0, %p36;
	{ // callseq 6, 0
	.param .b64 param0;
	st.param.f64 	[param0], %fd15;
	.param .b64 param1;
	st.param.f64 	[param1], %fd19;
	.param .b64 param2;
	st.param.f64 	[param2], %fd22;
	.param .b64 param3;
	st.param.f64 	[param3], %fd106;
	.param .b64 param4;
	st.param.f64 	[param4], %fd1;
	.param .b64 param5;
	st.param.f64 	[param5], %fd2;
	.param .b64 param6;
	st.param.f64 	[param6], %fd3;
	.param .b64 param7;
	st.param.f64 	[param7], %fd4;
	.param .b64 param8;
	st.param.f64 	[param8], %fd5;
	.param .b64 param9;
	st.param.f64 	[param9], %fd6;
	.param .b64 param10;
	st.param.f64 	[param10], %fd7;
	.param .b64 param11;
	st.param.f64 	[param11], %fd8;
	.param .b64 param12;
	st.param.f64 	[param12], %fd9;
	.param .b64 param13;
	st.param.f64 	[param13], %fd10;
	.param .b64 param14;
	st.param.f64 	[param14], %fd11;
	.param .b64 param15;
	st.param.f64 	[param15], %fd12;
	.param .b32 param16;
	st.param.b32 	[param16], %r132;
	.param .b32 param17;
	st.param.b32 	[param17], %r135;
	.param .b32 param18;
	st.param.b32 	[param18], %r138;
	.param .b32 param19;
	st.param.b32 	[param19], %r129;
	.param .b64 retval0;
	call.uni (retval0), 
	_Z27nwdft_compute_eri_primitiveddddddddddddddddiiii, 
	(
	param0, 
	param1, 
	param2, 
	param3, 
	param4, 
	param5, 
	param6, 
	param7, 
	param8, 
	param9, 
	param10, 
	param11, 
	param12, 
	param13, 
	param14, 
	param15, 
	param16, 
	param17, 
	param18, 
	param19
	);
	ld.param.f64 	%fd107, [retval0];
	} // callseq 6
	mul.f64 	%fd109, %fd107, %fd16;
	mul.f64 	%fd110, %fd109, %fd20;
	mul.f64 	%fd111, %fd110, %fd23;
	add.s32 	%r139, %r225, %r23;
	cvta.to.global.u64 	%rd50, %rd124;
	mul.wide.s32 	%rd51, %r139, 8;
	add.s64 	%rd52, %rd50, %rd51;
	ld.global.f64 	%fd112, [%rd52];
	fma.rn.f64 	%fd189, %fd111, %fd112, %fd189;
$L__BB1_23:
	add.s32 	%r220, %r220, 1;
	setp.ne.s32 	%p38, %r220, %r82;
	@%p38 bra 	$L__BB1_15;
	add.s32 	%r219, %r219, 1;
	setp.eq.s32 	%p39, %r219, %r9;
	@%p39 bra 	$L__BB1_25;
	bra.uni 	$L__BB1_14;
$L__BB1_25:
	add.s32 	%r218, %r218, 1;
	setp.eq.s32 	%p40, %r218, %r4;
	@%p40 bra 	$L__BB1_26;
	bra.uni 	$L__BB1_12;
$L__BB1_26:
	mul.f64 	%fd179, %fd189, 0d3FE0000000000000;
$L__BB1_27:
	ld.param.u32 	%r210, [_Z22nwdft_compute_K_kerneliP5ShellPdS1_S1_S1_iii_param_6];
	ld.param.u64 	%rd133, [_Z22nwdft_compute_K_kerneliP5ShellPdS1_S1_S1_iii_param_5];
	ld.param.u64 	%rd131, [_Z22nwdft_compute_K_kerneliP5ShellPdS1_S1_S1_iii_param_4];
	add.s32 	%r140, %r217, %r24;
	add.s32 	%r141, %r215, %r12;
	mad.lo.s32 	%r142, %r140, %r210, %r141;
	cvta.to.global.u64 	%rd53, %rd131;
	mul.wide.s32 	%rd54, %r142, 8;
	add.s64 	%rd55, %rd53, %rd54;
	ld.global.f64 	%fd113, [%rd55];
	mul.f64 	%fd114, %fd179, %fd113;
	cvta.to.global.u64 	%rd56, %rd133;
	add.s32 	%r143, %r216, %r18;
	add.s32 	%r144, %r214, %r7;
	mad.lo.s32 	%r145, %r143, %r210, %r144;
	mul.wide.s32 	%rd57, %r145, 8;
	add.s64 	%rd58, %rd56, %rd57;
	atom.global.add.f64 	%fd115, [%rd58], %fd114;
	mad.lo.s32 	%r146, %r144, %r210, %r143;
	mul.wide.s32 	%rd59, %r146, 8;
	add.s64 	%rd60, %rd56, %rd59;
	atom.global.add.f64 	%fd116, [%rd60], %fd114;
	add.s32 	%r217, %r217, 1;
	setp.eq.s32 	%p41, %r85, 1;
	setp.eq.s32 	%p42, %r85, 2;
	selp.b32 	%r147, 6, 10, %p42;
	selp.b32 	%r148, 3, %r147, %p41;
	setp.eq.s32 	%p43, %r217, %r148;
	@%p43 bra 	$L__BB1_46;
	bra.uni 	$L__BB1_9;
$L__BB1_28:
	mov.f64 	%fd200, 0d0000000000000000;
	@%p3 bra 	$L__BB1_45;
	mov.f64 	%fd199, 0d0000000000000000;
	mov.b32 	%r226, 0;
$L__BB1_30:
	setp.lt.s32 	%p44, %r9, 1;
	@%p44 bra 	$L__BB1_43;
	ld.param.u64 	%rd125, [_Z22nwdft_compute_K_kerneliP5ShellPdS1_S1_S1_iii_param_3];
	ld.param.u64 	%rd113, [_Z22nwdft_compute_K_kerneliP5ShellPdS1_S1_S1_iii_param_2];
	add.s32 	%r151, %r226, %r5;
	cvta.to.global.u64 	%rd61, %rd113;
	mul.wide.s32 	%rd62, %r151, 8;
	add.s64 	%rd63, %rd61, %rd62;
	add.s32 	%r152, %r226, %r6;
	cvta.to.global.u64 	%rd64, %rd125;
	mul.wide.s32 	%rd65, %r152, 8;
	add.s64 	%rd66, %rd64, %rd65;
	ld.global.f64 	%fd35, [%rd63];
	ld.global.f64 	%fd36, [%rd66];
	mov.b32 	%r227, 0;
$L__BB1_32:
	ld.param.u64 	%rd126, [_Z22nwdft_compute_K_kerneliP5ShellPdS1_S1_S1_iii_param_3];
	ld.param.u64 	%rd114, [_Z22nwdft_compute_K_kerneliP5ShellPdS1_S1_S1_iii_param_2];
	add.s32 	%r154, %r227, %r10;
	cvta.to.global.u64 	%rd67, %rd114;
	mul.wide.s32 	%rd68, %r154, 8;
	add.s64 	%rd69, %rd67, %rd68;
	add.s32 	%r155, %r227, %r11;
	cvta.to.global.u64 	%rd70, %rd126;
	mul.wide.s32 	%rd71, %r155, 8;
	add.s64 	%rd72, %rd70, %rd71;
	ld.global.f64 	%fd39, [%rd69];
	ld.global.f64 	%fd40, [%rd72];
	mov.b32 	%r228, 0;
$L__BB1_33:
	ld.param.u64 	%rd127, [_Z22nwdft_compute_K_kerneliP5ShellPdS1_S1_S1_iii_param_3];
	ld.param.u64 	%rd115, [_Z22nwdft_compute_K_kerneliP5ShellPdS1_S1_S1_iii_param_2];
	setp.lt.u32 	%p45, %r86, 4;
	add.s32 	%r157, %r228, %r16;
	cvta.to.global.u64 	%rd73, %rd115;
	mul.wide.s32 	%rd74, %r157, 8;
	add.s64 	%rd75, %rd73, %rd74;
	ld.global.f64 	%fd42, [%rd75];
	add.s32 	%r158, %r228, %r17;
	cvta.to.global.u64 	%rd76, %rd127;
	mul.wide.s32 	%rd77, %r158, 8;
	add.s64 	%rd78, %rd76, %rd77;
	ld.global.f64 	%fd43, [%rd78];
	mov.b32 	%r231, 0;
	@%p45 bra 	$L__BB1_36;
	mov.b32 	%r229, 0;
$L__BB1_35:
	.pragma "nounroll";
	ld.param.u64 	%rd128, [_Z22nwdft_compute_K_kerneliP5ShellPdS1_S1_S1_iii_param_3];
	ld.param.u64 	%rd116, [_Z22nwdft_compute_K_kerneliP5ShellPdS1_S1_S1_iii_param_2];
	add.s32 	%r160, %r229, %r22;
	cvta.to.global.u64 	%rd79, %rd116;
	mul.wide.s32 	%rd80, %r160, 8;
	add.s64 	%rd81, %rd79, %rd80;
	ld.global.f64 	%fd120, [%rd81];
	setp.ne.s32 	%p46, %r3, 0;
	setp.eq.s32 	%p47, %r3, 1;
	selp.b32 	%r161, 1, 4, %p47;
	add.s32 	%r162, %r214, %r161;
	selp.b32 	%r163, %r162, 0, %p46;
	setp.ne.s32 	%p48, %r8, 0;
	setp.eq.s32 	%p49, %r8, 1;
	selp.b32 	%r164, 1, 4, %p49;
	add.s32 	%r165, %r215, %r164;
	selp.b32 	%r166, %r165, 0, %p48;
	setp.ne.s32 	%p50, %r81, 0;
	setp.eq.s32 	%p51, %r81, 1;
	selp.b32 	%r167, 1, 4, %p51;
	add.s32 	%r168, %r216, %r167;
	selp.b32 	%r169, %r168, 0, %p50;
	{ // callseq 7, 0
	.param .b64 param0;
	st.param.f64 	[param0], %fd35;
	.param .b64 param1;
	st.param.f64 	[param1], %fd39;
	.param .b64 param2;
	st.param.f64 	[param2], %fd42;
	.param .b64 param3;
	st.param.f64 	[param3], %fd120;
	.param .b64 param4;
	st.param.f64 	[param4], %fd1;
	.param .b64 param5;
	st.param.f64 	[param5], %fd2;
	.param .b64 param6;
	st.param.f64 	[param6], %fd3;
	.param .b64 param7;
	st.param.f64 	[param7], %fd4;
	.param .b64 param8;
	st.param.f64 	[param8], %fd5;
	.param .b64 param9;
	st.param.f64 	[param9], %fd6;
	.param .b64 param10;
	st.param.f64 	[param10], %fd7;
	.param .b64 param11;
	st.param.f64 	[param11], %fd8;
	.param .b64 param12;
	st.param.f64 	[param12], %fd9;
	.param .b64 param13;
	st.param.f64 	[param13], %fd10;
	.param .b64 param14;
	st.param.f64 	[param14], %fd11;
	.param .b64 param15;
	st.param.f64 	[param15], %fd12;
	.param .b32 param16;
	st.param.b32 	[param16], %r163;
	.param .b32 param17;
	st.param.b32 	[param17], %r166;
	.param .b32 param18;
	st.param.b32 	[param18], %r169;
	.param .b32 param19;
	st.param.b32 	[param19], 0;
	.param .b64 retval0;
	call.uni (retval0), 
	_Z27nwdft_compute_eri_primitiveddddddddddddddddiiii, 
	(
	param0, 
	param1, 
	param2, 
	param3, 
	param4, 
	param5, 
	param6, 
	param7, 
	param8, 
	param9, 
	param10, 
	param11, 
	param12, 
	param13, 
	param14, 
	param15, 
	param16, 
	param17, 
	param18, 
	param19
	);
	ld.param.f64 	%fd121, [retval0];
	} // callseq 7
	mul.f64 	%fd123, %fd121, %fd36;
	mul.f64 	%fd124, %fd123, %fd40;
	mul.f64 	%fd125, %fd124, %fd43;
	add.s32 	%r170, %r229, %r23;
	cvta.to.global.u64 	%rd82, %rd128;
	mul.wide.s32 	%rd83, %r170, 8;
	add.s64 	%rd84, %rd82, %rd83;
	ld.global.f64 	%fd126, [%rd84];
	fma.rn.f64 	%fd127, %fd125, %fd126, %fd199;
	ld.global.f64 	%fd128, [%rd81+8];
	{ // callseq 8, 0
	.param .b64 param0;
	st.param.f64 	[param0], %fd35;
	.param .b64 param1;
	st.param.f64 	[param1], %fd39;
	.param .b64 param2;
	st.param.f64 	[param2], %fd42;
	.param .b64 param3;
	st.param.f64 	[param3], %fd128;
	.param .b64 param4;
	st.param.f64 	[param4], %fd1;
	.param .b64 param5;
	st.param.f64 	[param5], %fd2;
	.param .b64 param6;
	st.param.f64 	[param6], %fd3;
	.param .b64 param7;
	st.param.f64 	[param7], %fd4;
	.param .b64 param8;
	st.param.f64 	[param8], %fd5;
	.param .b64 param9;
	st.param.f64 	[param9], %fd6;
	.param .b64 param10;
	st.param.f64 	[param10], %fd7;
	.param .b64 param11;
	st.param.f64 	[param11], %fd8;
	.param .b64 param12;
	st.param.f64 	[param12], %fd9;
	.param .b64 param13;
	st.param.f64 	[param13], %fd10;
	.param .b64 param14;
	st.param.f64 	[param14], %fd11;
	.param .b64 param15;
	st.param.f64 	[param15], %fd12;
	.param .b32 param16;
	st.param.b32 	[param16], %r163;
	.param .b32 param17;
	st.param.b32 	[param17], %r166;
	.param .b32 param18;
	st.param.b32 	[param18], %r169;
	.param .b32 param19;
	st.param.b32 	[param19], 0;
	.param .b64 retval0;
	call.uni (retval0), 
	_Z27nwdft_compute_eri_primitiveddddddddddddddddiiii, 
	(
	param0, 
	param1, 
	param2, 
	param3, 
	param4, 
	param5, 
	param6, 
	param7, 
	param8, 
	param9, 
	param10, 
	param11, 
	param12, 
	param13, 
	param14, 
	param15, 
	param16, 
	param17, 
	param18, 
	param19
	);
	ld.param.f64 	%fd129, [retval0];
	} // callseq 8
	mul.f64 	%fd131, %fd129, %fd36;
	mul.f64 	%fd132, %fd131, %fd40;
	mul.f64 	%fd133, %fd132, %fd43;
	ld.global.f64 	%fd134, [%rd84+8];
	fma.rn.f64 	%fd135, %fd133, %fd134, %fd127;
	ld.global.f64 	%fd136, [%rd81+16];
	{ // callseq 9, 0
	.param .b64 param0;
	st.param.f64 	[param0], %fd35;
	.param .b64 param1;
	st.param.f64 	[param1], %fd39;
	.param .b64 param2;
	st.param.f64 	[param2], %fd42;
	.param .b64 param3;
	st.param.f64 	[param3], %fd136;
	.param .b64 param4;
	st.param.f64 	[param4], %fd1;
	.param .b64 param5;
	st.param.f64 	[param5], %fd2;
	.param .b64 param6;
	st.param.f64 	[param6], %fd3;
	.param .b64 param7;
	st.param.f64 	[param7], %fd4;
	.param .b64 param8;
	st.param.f64 	[param8], %fd5;
	.param .b64 param9;
	st.param.f64 	[param9], %fd6;
	.param .b64 param10;
	st.param.f64 	[param10], %fd7;
	.param .b64 param11;
	st.param.f64 	[param11], %fd8;
	.param .b64 param12;
	st.param.f64 	[param12], %fd9;
	.param .b64 param13;
	st.param.f64 	[param13], %fd10;
	.param .b64 param14;
	st.param.f64 	[param14], %fd11;
	.param .b64 param15;
	st.param.f64 	[param15], %fd12;
	.param .b32 param16;
	st.param.b32 	[param16], %r163;
	.param .b32 param17;
	st.param.b32 	[param17], %r166;
	.param .b32 param18;
	st.param.b32 	[param18], %r169;
	.param .b32 param19;
	st.param.b32 	[param19], 0;
	.param .b64 retval0;
	call.uni (retval0), 
	_Z27nwdft_compute_eri_primitiveddddddddddddddddiiii, 
	(
	param0, 
	param1, 
	param2, 
	param3, 
	param4, 
	param5, 
	param6, 
	param7, 
	param8, 
	param9, 
	param10, 
	param11, 
	param12, 
	param13, 
	param14, 
	param15, 
	param16, 
	param17, 
	param18, 
	param19
	);
	ld.param.f64 	%fd137, [retval0];
	} // callseq 9
	mul.f64 	%fd139, %fd137, %fd36;
	mul.f64 	%fd140, %fd139, %fd40;
	mul.f64 	%fd141, %fd140, %fd43;
	ld.global.f64 	%fd142, [%rd84+16];
	fma.rn.f64 	%fd143, %fd141, %fd142, %fd135;
	ld.global.f64 	%fd144, [%rd81+24];
	{ // callseq 10, 0
	.param .b64 param0;
	st.param.f64 	[param0], %fd35;
	.param .b64 param1;
	st.param.f64 	[param1], %fd39;
	.param .b64 param2;
	st.param.f64 	[param2], %fd42;
	.param .b64 param3;
	st.param.f64 	[param3], %fd144;
	.param .b64 param4;
	st.param.f64 	[param4], %fd1;
	.param .b64 param5;
	st.param.f64 	[param5], %fd2;
	.param .b64 param6;
	st.param.f64 	[param6], %fd3;
	.param .b64 param7;
	st.param.f64 	[param7], %fd4;
	.param .b64 param8;
	st.param.f64 	[param8], %fd5;
	.param .b64 param9;
	st.param.f64 	[param9], %fd6;
	.param .b64 param10;
	st.param.f64 	[param10], %fd7;
	.param .b64 param11;
	st.param.f64 	[param11], %fd8;
	.param .b64 param12;
	st.param.f64 	[param12], %fd9;
	.param .b64 param13;
	st.param.f64 	[param13], %fd10;
	.param .b64 param14;
	st.param.f64 	[param14], %fd11;
	.param .b64 param15;
	st.param.f64 	[param15], %fd12;
	.param .b32 param16;
	st.param.b32 	[param16], %r163;
	.param .b32 param17;
	st.param.b32 	[param17], %r166;
	.param .b32 param18;
	st.param.b32 	[param18], %r169;
	.param .b32 param19;
	st.param.b32 	[param19], 0;
	.param .b64 retval0;
	call.uni (retval0), 
	_Z27nwdft_compute_eri_primitiveddddddddddddddddiiii, 
	(
	param0, 
	param1, 
	param2, 
	param3, 
	param4, 
	param5, 
	param6, 
	param7, 
	param8, 
	param9, 
	param10, 
	param11, 
	param12, 
	param13, 
	param14, 
	param15, 
	param16, 
	param17, 
	param18, 
	param19
	);
	ld.param.f64 	%fd145, [retval0];
	} // callseq 10
	mul.f64 	%fd147, %fd145, %fd36;
	mul.f64 	%fd148, %fd147, %fd40;
	mul.f64 	%fd149, %fd148, %fd43;
	ld.global.f64 	%fd150, [%rd84+24];
	fma.rn.f64 	%fd199, %fd149, %fd150, %fd143;
	add.s32 	%r229, %r229, 4;
	and.b32  	%r231, %r86, 2147483644;
	setp.ne.s32 	%p52, %r229, %r231;
	@%p52 bra 	$L__BB1_35;
$L__BB1_36:
	and.b32  	%r171, %r86, 3;
	setp.eq.s32 	%p53, %r171, 0;
	@%p53 bra 	$L__BB1_41;
	setp.eq.s32 	%p54, %r171, 1;
	@%p54 bra 	$L__BB1_39;
	ld.param.u64 	%rd129, [_Z22nwdft_compute_K_kerneliP5ShellPdS1_S1_S1_iii_param_3];
	ld.param.u64 	%rd117, [_Z22nwdft_compute_K_kerneliP5ShellPdS1_S1_S1_iii_param_2];
	add.s32 	%r172, %r231, %r22;
	cvta.to.global.u64 	%rd85, %rd117;
	mul.wide.s32 	%rd86, %r172, 8;
	add.s64 	%rd87, %rd85, %rd86;
	ld.global.f64 	%fd152, [%rd87];
	setp.ne.s32 	%p55, %r3, 0;
	setp.eq.s32 	%p56, %r3, 1;
	selp.b32 	%r173, 1, 4, %p56;
	add.s32 	%r174, %r214, %r173;
	selp.b32 	%r175, %r174, 0, %p55;
	setp.ne.s32 	%p57, %r8, 0;
	setp.eq.s32 	%p58, %r8, 1;
	selp.b32 	%r176, 1, 4, %p58;
	add.s32 	%r177, %r215, %r176;
	selp.b32 	%r178, %r177, 0, %p57;
	setp.ne.s32 	%p59, %r81, 0;
	setp.eq.s32 	%p60, %r81, 1;
	selp.b32 	%r179, 1, 4, %p60;
	add.s32 	%r180, %r216, %r179;
	selp.b32 	%r181, %r180, 0, %p59;
	{ // callseq 11, 0
	.param .b64 param0;
	st.param.f64 	[param0], %fd35;
	.param .b64 param1;
	st.param.f64 	[param1], %fd39;
	.param .b64 param2;
	st.param.f64 	[param2], %fd42;
	.param .b64 param3;
	st.param.f64 	[param3], %fd152;
	.param .b64 param4;
	st.param.f64 	[param4], %fd1;
	.param .b64 param5;
	st.param.f64 	[param5], %fd2;
	.param .b64 param6;
	st.param.f64 	[param6], %fd3;
	.param .b64 param7;
	st.param.f64 	[param7], %fd4;
	.param .b64 param8;
	st.param.f64 	[param8], %fd5;
	.param .b64 param9;
	st.param.f64 	[param9], %fd6;
	.param .b64 param10;
	st.param.f64 	[param10], %fd7;
	.param .b64 param11;
	st.param.f64 	[param11], %fd8;
	.param .b64 param12;
	st.param.f64 	[param12], %fd9;
	.param .b64 param13;
	st.param.f64 	[param13], %fd10;
	.param .b64 param14;
	st.param.f64 	[param14], %fd11;
	.param .b64 param15;
	st.param.f64 	[param15], %fd12;
	.param .b32 param16;
	st.param.b32 	[param16], %r175;
	.param .b32 param17;
	st.param.b32 	[param17], %r178;
	.param .b32 param18;
	st.param.b32 	[param18], %r181;
	.param .b32 param19;
	st.param.b32 	[param19], 0;
	.param .b64 retval0;
	call.uni (retval0), 
	_Z27nwdft_compute_eri_primitiveddddddddddddddddiiii, 
	(
	param0, 
	param1, 
	param2, 
	param3, 
	param4, 
	param5, 
	param6, 
	param7, 
	param8, 
	param9, 
	param10, 
	param11, 
	param12, 
	param13, 
	param14, 
	param15, 
	param16, 
	param17, 
	param18, 
	param19
	);
	ld.param.f64 	%fd153, [retval0];
	} // callseq 11
	mul.f64 	%fd155, %fd153, %fd36;
	mul.f64 	%fd156, %fd155, %fd40;
	mul.f64 	%fd157, %fd156, %fd43;
	add.s32 	%r182, %r231, %r23;
	cvta.to.global.u64 	%rd88, %rd129;
	mul.wide.s32 	%rd89, %r182, 8;
	add.s64 	%rd90, %rd88, %rd89;
	ld.global.f64 	%fd158, [%rd90];
	fma.rn.f64 	%fd159, %fd157, %fd158, %fd199;
	ld.global.f64 	%fd160, [%rd87+8];
	{ // callseq 12, 0
	.param .b64 param0;
	st.param.f64 	[param0], %fd35;
	.param .b64 param1;
	st.param.f64 	[param1], %fd39;
	.param .b64 param2;
	st.param.f64 	[param2], %fd42;
	.param .b64 param3;
	st.param.f64 	[param3], %fd160;
	.param .b64 param4;
	st.param.f64 	[param4], %fd1;
	.param .b64 param5;
	st.param.f64 	[param5], %fd2;
	.param .b64 param6;
	st.param.f64 	[param6], %fd3;
	.param .b64 param7;
	st.param.f64 	[param7], %fd4;
	.param .b64 param8;
	st.param.f64 	[param8], %fd5;
	.param .b64 param9;
	st.param.f64 	[param9], %fd6;
	.param .b64 param10;
	st.param.f64 	[param10], %fd7;
	.param .b64 param11;
	st.param.f64 	[param11], %fd8;
	.param .b64 param12;
	st.param.f64 	[param12], %fd9;
	.param .b64 param13;
	st.param.f64 	[param13], %fd10;
	.param .b64 param14;
	st.param.f64 	[param14], %fd11;
	.param .b64 param15;
	st.param.f64 	[param15], %fd12;
	.param .b32 param16;
	st.param.b32 	[param16], %r175;
	.param .b32 param17;
	st.param.b32 	[param17], %r178;
	.param .b32 param18;
	st.param.b32 	[param18], %r181;
	.param .b32 param19;
	st.param.b32 	[param19], 0;
	.param .b64 retval0;
	call.uni (retval0), 
	_Z27nwdft_compute_eri_primitiveddddddddddddddddiiii, 
	(
	param0, 
	param1, 
	param2, 
	param3, 
	param4, 
	param5, 
	param6, 
	param7, 
	param8, 
	param9, 
	param10, 
	param11, 
	param12, 
	param13, 
	param14, 
	param15, 
	param16, 
	param17, 
	param18, 
	param19
	);
	ld.param.f64 	%fd161, [retval0];
	} // callseq 12
	mul.f64 	%fd163, %fd161, %fd36;
	mul.f64 	%fd164, %fd163, %fd40;
	mul.f64 	%fd165, %fd164, %fd43;
	ld.global.f64 	%fd166, [%rd90+8];
	fma.rn.f64 	%fd199, %fd165, %fd166, %fd159;
	add.s32 	%r231, %r231, 2;
$L__BB1_39:
	and.b32  	%r183, %r86, 1;
	setp.eq.b32 	%p61, %r183, 1;
	not.pred 	%p62, %p61;
	@%p62 bra 	$L__BB1_41;
	ld.param.u64 	%rd130, [_Z22nwdft_compute_K_kerneliP5ShellPdS1_S1_S1_iii_param_3];
	ld.param.u64 	%rd118, [_Z22nwdft_compute_K_kerneliP5ShellPdS1_S1_S1_iii_param_2];
	add.s32 	%r184, %r231, %r22;
	cvta.to.global.u64 	%rd91, %rd118;
	mul.wide.s32 	%rd92, %r184, 8;
	add.s64 	%rd93, %rd91, %rd92;
	ld.global.f64 	%fd167, [%rd93];
	setp.ne.s32 	%p63, %r3, 0;
	setp.eq.s32 	%p64, %r3, 1;
	selp.b32 	%r185, 1, 4, %p64;
	add.s32 	%r186, %r214, %r185;
	selp.b32 	%r187, %r186, 0, %p63;
	setp.ne.s32 	%p65, %r8, 0;
	setp.eq.s32 	%p66, %r8, 1;
	selp.b32 	%r188, 1, 4, %p66;
	add.s32 	%r189, %r215, %r188;
	selp.b32 	%r190, %r189, 0, %p65;
	setp.ne.s32 	%p67, %r81, 0;
	setp.eq.s32 	%p68, %r81, 1;
	selp.b32 	%r191, 1, 4, %p68;
	add.s32 	%r192, %r216, %r191;
	selp.b32 	%r193, %r192, 0, %p67;
	{ // callseq 13, 0
	.param .b64 param0;
	st.param.f64 	[param0], %fd35;
	.param .b64 param1;
	st.param.f64 	[param1], %fd39;
	.param .b64 param2;
	st.param.f64 	[param2], %fd42;
	.param .b64 param3;
	st.param.f64 	[param3], %fd167;
	.param .b64 param4;
	st.param.f64 	[param4], %fd1;
	.param .b64 param5;
	st.param.f64 	[param5], %fd2;
	.param .b64 param6;
	st.param.f64 	[param6], %fd3;
	.param .b64 param7;
	st.param.f64 	[param7], %fd4;
	.param .b64 param8;
	st.param.f64 	[param8], %fd5;
	.param .b64 param9;
	st.param.f64 	[param9], %fd6;
	.param .b64 param10;
	st.param.f64 	[param10], %fd7;
	.param .b64 param11;
	st.param.f64 	[param11], %fd8;
	.param .b64 param12;
	st.param.f64 	[param12], %fd9;
	.param .b64 param13;
	st.param.f64 	[param13], %fd10;
	.param .b64 param14;
	st.param.f64 	[param14], %fd11;
	.param .b64 param15;
	st.param.f64 	[param15], %fd12;
	.param .b32 param16;
	st.param.b32 	[param16], %r187;
	.param .b32 param17;
	st.param.b32 	[param17], %r190;
	.param .b32 param18;
	st.param.b32 	[param18], %r193;
	.param .b32 param19;
	st.param.b32 	[param19], 0;
	.param .b64 retval0;
	call.uni (retval0), 
	_Z27nwdft_compute_eri_primitiveddddddddddddddddiiii, 
	(
	param0, 
	param1, 
	param2, 
	param3, 
	param4, 
	param5, 
	param6, 
	param7, 
	param8, 
	param9, 
	param10, 
	param11, 
	param12, 
	param13, 
	param14, 
	param15, 
	param16, 
	param17, 
	param18, 
	param19
	);
	ld.param.f64 	%fd168, [retval0];
	} // callseq 13
	mul.f64 	%fd170, %fd168, %fd36;
	mul.f64 	%fd171, %fd170, %fd40;
	mul.f64 	%fd172, %fd171, %fd43;
	add.s32 	%r194, %r231, %r23;
	cvta.to.global.u64 	%rd94, %rd130;
	mul.wide.s32 	%rd95, %r194, 8;
	add.s64 	%rd96, %rd94, %rd95;
	ld.global.f64 	%fd173, [%rd96];
	fma.rn.f64 	%fd199, %fd172, %fd173, %fd199;
$L__BB1_41:
	add.s32 	%r228, %r228, 1;
	setp.ne.s32 	%p69, %r228, %r82;
	@%p69 bra 	$L__BB1_33;
	add.s32 	%r227, %r227, 1;
	setp.eq.s32 	%p70, %r227, %r9;
	@%p70 bra 	$L__BB1_43;
	bra.uni 	$L__BB1_32;
$L__BB1_43:
	add.s32 	%r226, %r226, 1;
	setp.eq.s32 	%p71, %r226, %r4;
	@%p71 bra 	$L__BB1_44;
	bra.uni 	$L__BB1_30;
$L__BB1_44:
	mul.f64 	%fd200, %fd199, 0d3FE0000000000000;
$L__BB1_45:
	ld.param.u32 	%r211, [_Z22nwdft_compute_K_kerneliP5ShellPdS1_S1_S1_iii_param_6];
	ld.param.u64 	%rd134, [_Z22nwdft_compute_K_kerneliP5ShellPdS1_S1_S1_iii_param_5];
	ld.param.u64 	%rd132, [_Z22nwdft_compute_K_kerneliP5ShellPdS1_S1_S1_iii_param_4];
	add.s32 	%r195, %r215, %r12;
	mad.lo.s32 	%r196, %r24, %r211, %r195;
	cvta.to.global.u64 	%rd97, %rd132;
	mul.wide.s32 	%rd98, %r196, 8;
	add.s64 	%rd99, %rd97, %rd98;
	ld.global.f64 	%fd174, [%rd99];
	mul.f64 	%fd175, %fd200, %fd174;
	cvta.to.global.u64 	%rd100, %rd134;
	add.s32 	%r197, %r216, %r18;
	add.s32 	%r198, %r214, %r7;
	mad.lo.s32 	%r199, %r197, %r211, %r198;
	mul.wide.s32 	%rd101, %r199, 8;
	add.s64 	%rd102, %rd100, %rd101;
	atom.global.add.f64 	%fd176, [%rd102], %fd175;
	mad.lo.s32 	%r200, %r198, %r211, %r197;
	mul.wide.s32 	%rd103, %r200, 8;
	add.s64 	%rd104, %rd100, %rd103;
	atom.global.add.f64 	%fd177, [%rd104], %fd175;
$L__BB1_46:
	setp.ne.s32 	%p72, %r81, 0;
	add.s32 	%r216, %r216, 1;
	setp.eq.s32 	%p73, %r81, 1;
	setp.eq.s32 	%p74, %r81, 2;
	selp.b32 	%r201, 6, 10, %p74;
	selp.b32 	%r202, 3, %r201, %p73;
	setp.gt.u32 	%p75, %r202, %r216;
	and.pred  	%p76, %p72, %p75;
	@%p76 bra 	$L__BB1_7;
	setp.ne.s32 	%p77, %r8, 0;
	add.s32 	%r215, %r215, 1;
	setp.eq.s32 	%p78, %r8, 1;
	setp.eq.s32 	%p79, %r8, 2;
	selp.b32 	%r204, 6, 10, %p79;
	selp.b32 	%r205, 3, %r204, %p78;
	setp.gt.u32 	%p80, %r205, %r215;
	and.pred  	%p81, %p77, %p80;
	@%p81 bra 	$L__BB1_6;
	setp.ne.s32 	%p82, %r3, 0;
	add.s32 	%r214, %r214, 1;
	setp.eq.s32 	%p83, %r3, 1;
	setp.eq.s32 	%p84, %r3, 2;
	selp.b32 	%r207, 6, 10, %p84;
	selp.b32 	%r208, 3, %r207, %p83;
	setp.gt.u32 	%p85, %r208, %r214;
	and.pred  	%p86, %p82, %p85;
	@%p86 bra 	$L__BB1_5;
	add.s32 	%r213, %r213, 1;
	setp.ne.s32 	%p87, %r213, %r68;
	@%p87 bra 	$L__BB1_4;
	add.s32 	%r212, %r212, 1;
	setp.ne.s32 	%p88, %r212, %r68;
	@%p88 bra 	$L__BB1_3;
$L__BB1_51:
	ret;

}


// ===== COMPILED SASS (sm_100) =====

	.target	sm_100

	.elftype	@"ET_EXEC"


//--------------------- .note.nv.tkinfo           --------------------------
	.section	.note.nv.tkinfo,"",@"SHT_NOTE"
	.sectionflags	@"SHF_NOTE_NV_TKINFO"
	.tkinfo
        /*0018*/ 	.word	0x00000002
        /*0030*/ 	.string	""
        /*0030*/ 	.string	"ptxas"
        /*0030*/ 	.string	"Cuda compilation tools, release 13.0, V13.0.88"
        /*0030*/ 	.string	"Build cuda_13.0.r13.0/compiler.36424714_0"
        /*0030*/ 	.string	"-arch sm_100 -m 64 "



//--------------------- .note.nv.cuinfo           --------------------------
	.section	.note.nv.cuinfo,"",@"SHT_NOTE"
	.sectionflags	@"SHF_NOTE_NV_CUINFO"
        /*0018*/ 	.short	0x0002
        /*001a*/ 	.short	0x0064
        /*001c*/ 	.short	0x0082
	.zero		2


//--------------------- .nv.info                  --------------------------
	.section	.nv.info,"",@"SHT_CUDA_INFO"
	.align	4


	//----- nvinfo : EIATTR_REGCOUNT
	.align		4
        /*0000*/ 	.byte	0x04, 0x2f
        /*0002*/ 	.short	(.L_1 - .L_0)
	.align		4
.L_0:
        /*0004*/ 	.word	index@(_Z22nwdft_compute_K_kerneliP5ShellPdS1_S1_S1_iii)
        /*0008*/ 	.word	0x000000ff


	//----- nvinfo : EIATTR_FRAME_SIZE
	.align		4
.L_1:
        /*000c*/ 	.byte	0x04, 0x11
        /*000e*/ 	.short	(.L_3 - .L_2)
	.align		4
.L_2:
        /*0010*/ 	.word	index@($__internal_2_$__cuda_sm20_dsqrt_rn_f64_mediumpath_v1)
        /*0014*/ 	.word	0x00001080


	//----- nvinfo : EIATTR_FRAME_SIZE
	.align		4
.L_3:
        /*0018*/ 	.byte	0x04, 0x11
        /*001a*/ 	.short	(.L_5 - .L_4)
	.align		4
.L_4:
        /*001c*/ 	.word	index@($__internal_1_$__cuda_sm20_div_rn_f64_full)
        /*0020*/ 	.word	0x00001080


	//----- nvinfo : EIATTR_FRAME_SIZE
	.align		4
.L_5:
        /*0024*/ 	.byte	0x04, 0x11
        /*0026*/ 	.short	(.L_7 - .L_6)
	.align		4
.L_6:
        /*0028*/ 	.word	index@($__internal_0_$__cuda_sm20_dblrcp_rn_slowpath_v3)
        /*002c*/ 	.word	0x00001080


	//----- nvinfo : EIATTR_FRAME_SIZE
	.align		4
.L_7:
        /*0030*/ 	.byte	0x04, 0x11
        /*0032*/ 	.short	(.L_9 - .L_8)
	.align		4
.L_8:
        /*0034*/ 	.word	index@($_Z22nwdft_compute_K_kerneliP5ShellPdS1_S1_S1_iii$_Z27nwdft_compute_eri_primitiveddddddddddddddddiiii)
        /*0038*/ 	.word	0x00001080


	//----- nvinfo : EIATTR_FRAME_SIZE
	.align		4
.L_9:
        /*003c*/ 	.byte	0x04, 0x11
        /*003e*/ 	.short	(.L_11 - .L_10)
	.align		4
.L_10:
        /*0040*/ 	.word	index@(_Z22nwdft_compute_K_kerneliP5ShellPdS1_S1_S1_iii)
        /*0044*/ 	.word	0x00001080


	//----- nvinfo : EIATTR_MIN_STACK_SIZE
	.align		4
.L_11:
        /*0048*/ 	.byte	0x04, 0x12
        /*004a*/ 	.short	(.L_13 - .L_12)
	.align		4
.L_12:
        /*004c*/ 	.word	index@(_Z22nwdft_compute_K_kerneliP5ShellPdS1_S1_S1_iii)
        /*0050*/ 	.word	0x00001080
.L_13:


//--------------------- .nv.compat                --------------------------
	.section	.nv.compat,"",@"SHT_CUDA_COMPAT_INFO"
	.align	4
        /*0000*/ 	.byte	0x02, 0x09, 0x00, 0x00, 0x02, 0x02, 0x01, 0x00, 0x02, 0x05, 0x05, 0x00, 0x03, 0x07, 0x01, 0x01
        /*0010*/ 	.byte	0x02, 0x03, 0x00, 0x00, 0x02, 0x06, 0x01, 0x00, 0x04, 0x0b, 0x08, 0x00, 0x01, 0x00, 0x00, 0x00
        /*0020*/ 	.byte	0x00, 0x00, 0x00, 0x00


//--------------------- .nv.info._Z22nwdft_compute_K_kerneliP5ShellPdS1_S1_S1_iii --------------------------
	.section	.nv.info._Z22nwdft_compute_K_kerneliP5ShellPdS1_S1_S1_iii,"",@"SHT_CUDA_INFO"
	.sectionflags	@""
	.align	4


	//----- nvinfo : EIATTR_CUDA_API_VERSION
	.align		4
        /*0000*/ 	.byte	0x04, 0x37
        /*0002*/ 	.short	(.L_15 - .L_14)
.L_14:
        /*0004*/ 	.word	0x00000082


	//----- nvinfo : EIATTR_KPARAM_INFO
	.align		4
.L_15:
        /*0008*/ 	.byte	0x04, 0x17
        /*000a*/ 	.short	(.L_17 - .L_16)
.L_16:
        /*000c*/ 	.word	0x00000000
        /*0010*/ 	.short	0x0008
        /*0012*/ 	.short	0x0038
        /*0014*/ 	.byte	0x00, 0xf0, 0x11, 0x00


	//----- nvinfo : EIATTR_KPARAM_INFO
	.align		4
.L_17:
        /*0018*/ 	.byte	0x04, 0x17
        /*001a*/ 	.short	(.L_19 - .L_18)
.L_18:
        /*001c*/ 	.word	0x00000000
        /*0020*/ 	.short	0x0007
        /*0022*/ 	.short	0x0034
        /*0024*/ 	.byte	0x00, 0xf0, 0x11, 0x00


	//----- nvinfo : EIATTR_KPARAM_INFO
	.align		4
.L_19:
        /*0028*/ 	.byte	0x04, 0x17
        /*002a*/ 	.short	(.L_21 - .L_20)
.L_20:
        /*002c*/ 	.word	0x00000000
        /*0030*/ 	.short	0x0006
        /*0032*/ 	.short	0x0030
        /*0034*/ 	.byte	0x00, 0xf0, 0x11, 0x00


	//----- nvinfo : EIATTR_KPARAM_INFO
	.align		4
.L_21:
        /*0038*/ 	.byte	0x04, 0x17
        /*003a*/ 	.short	(.L_23 - .L_22)
.L_22:
        /*003c*/ 	.word	0x00000000
        /*0040*/ 	.short	0x0005
        /*0042*/ 	.short	0x0028
        /*0044*/ 	.byte	0x00, 0xf5, 0x21, 0x00


	//----- nvinfo : EIATTR_KPARAM_INFO
	.align		4
.L_23:
        /*0048*/ 	.byte	0x04, 0x17
        /*004a*/ 	.short	(.L_25 - .L_24)
.L_24:
        /*004c*/ 	.word	0x00000000
        /*0050*/ 	.short	0x0004
        /*0052*/ 	.short	0x0020
        /*0054*/ 	.byte	0x00, 0xf5, 0x21, 0x00


	//----- nvinfo : EIATTR_KPARAM_INFO
	.align		4
.L_25:
        /*0058*/ 	.byte	0x04, 0x17
        /*005a*/ 	.short	(.L_27 - .L_26)
.L_26:
        /*005c*/ 	.word	0x00000000
        /*0060*/ 	.short	0x0003
        /*0062*/ 	.short	0x0018
        /*0064*/ 	.byte	0x00, 0xf5, 0x21, 0x00


	//----- nvinfo : EIATTR_KPARAM_INFO
	.align		4
.L_27:
        /*0068*/ 	.byte	0x04, 0x17
        /*006a*/ 	.short	(.L_29 - .L_28)
.L_28:
        /*006c*/ 	.word	0x00000000
        /*0070*/ 	.short	0x0002
        /*0072*/ 	.short	0x0010
        /*0074*/ 	.byte	0x00, 0xf5, 0x21, 0x00


	//----- nvinfo : EIATTR_KPARAM_INFO
	.align		4
.L_29:
        /*0078*/ 	.byte	0x04, 0x17
        /*007a*/ 	.short	(.L_31 - .L_30)
.L_30:
        /*007c*/ 	.word	0x00000000
        /*0080*/ 	.short	0x0001
        /*0082*/ 	.short	0x0008
        /*0084*/ 	.byte	0x00, 0xf5, 0x21, 0x00


	//----- nvinfo : EIATTR_KPARAM_INFO
	.align		4
.L_31:
        /*0088*/ 	.byte	0x04, 0x17
        /*008a*/ 	.short	(.L_33 - .L_32)
.L_32:
        /*008c*/ 	.word	0x00000000
        /*0090*/ 	.short	0x0000
        /*0092*/ 	.short	0x0000
        /*0094*/ 	.byte	0x00, 0xf0, 0x11, 0x00


	//----- nvinfo : EIATTR_SPARSE_MMA_MASK
	.align		4
.L_33:
        /*0098*/ 	.byte	0x03, 0x50
        /*009a*/ 	.short	0x0000


	//----- nvinfo : EIATTR_MAXREG_COUNT
	.align		4
        /*009c*/ 	.byte	0x03, 0x1b
        /*009e*/ 	.short	0x00ff


	//----- nvinfo : EIATTR_ANNOTATIONS
	.align		4
        /*00a0*/ 	.byte	0x04, 0x55
        /*00a2*/ 	.short	(.L_35 - .L_34)


	//   ....[0]....
.L_34:
        /*00a4*/ 	.word	0x00000001
        /*00a8*/ 	.byte	0x80, 0x03, 0x00, 0x00, 0x01, 0x00, 0x00, 0x00, 0x90, 0x03, 0x00, 0x00, 0x01, 0x00, 0x00, 0x00
        /* <DEDUP_REMOVED lines=106> */
        /*0758*/ 	.byte	0xe0, 0xfa, 0x01, 0x00


	//----- nvinfo : EIATTR_MERCURY_ISA_VERSION
	.align		4
.L_35:
        /*075c*/ 	.byte	0x03, 0x5f
        /*075e*/ 	.short	0x0101


	//----- nvinfo : EIATTR_VRC_CTA_INIT_COUNT
	.align		4
        /*0760*/ 	.byte	0x02, 0x4a
	.zero		1
	.zero		1


	//----- nvinfo : EIATTR_EXIT_INSTR_OFFSETS
	.align		4
        /*0764*/ 	.byte	0x04, 0x1c
        /*0766*/ 	.short	(.L_37 - .L_36)


	//   ....[0]....
.L_36:
        /*0768*/ 	.word	0x000000d0


	//   ....[1]....
        /*076c*/ 	.word	0x00000270


	//   ....[2]....
        /*0770*/ 	.word	0x000046e0


	//----- nvinfo : EIATTR_INDIRECT_BRANCH_TARGETS
	.align		4
.L_37:
        /*0774*/ 	.byte	0x04, 0x34
        /*0776*/ 	.short	(.L_39 - .L_38)


	//   ....[0]....
.L_38:
        /*0778*/ 	.word	.L_x_1158@srel
        /*077c*/ 	.short	0x0
        /*077e*/ 	.short	0x0
        /*0780*/ 	.word	0x3
        /*0784*/ 	.word	.L_x_1159@srel
        /*0788*/ 	.word	.L_x_1160@srel
        /*078c*/ 	.word	.L_x_1161@srel


	//   ....[1]....
        /*0790*/ 	.word	.L_x_1162@srel
        /*0794*/ 	.short	0x0
        /*0796*/ 	.short	0x0
        /*0798*/ 	.word	0x4
        /*079c*/ 	.word	.L_x_1163@srel
        /*07a0*/ 	.word	.L_x_1164@srel
        /*07a4*/ 	.word	.L_x_1165@srel
        /*07a8*/ 	.word	.L_x_1164@srel


	//   ....[2]....
        /*07ac*/ 	.word	.L_x_1167@srel
        /*07b0*/ 	.short	0x0
        /*07b2*/ 	.short	0x0
        /*07b4*/ 	.word	0x3
        /*07b8*/ 	.word	.L_x_1168@srel
        /*07bc*/ 	.word	.L_x_1169@srel
        /*07c0*/ 	.word	.L_x_1170@srel


	//   ....[3]....
        /*07c4*/ 	.word	.L_x_1171@srel
        /*07c8*/ 	.short	0x0
        /*07ca*/ 	.short	0x0
        /*07cc*/ 	.word	0x3
        /*07d0*/ 	.word	.L_x_1172@srel
        /*07d4*/ 	.word	.L_x_1173@srel
        /*07d8*/ 	.word	.L_x_1174@srel


	//   ....[4]....
        /*07dc*/ 	.word	.L_x_1175@srel
        /*07e0*/ 	.short	0x0
        /*07e2*/ 	.short	0x0
        /*07e4*/ 	.word	0x3
        /*07e8*/ 	.word	.L_x_1176@srel
        /*07ec*/ 	.word	.L_x_1177@srel
        /*07f0*/ 	.word	.L_x_1178@srel


	//   ....[5]....
        /*07f4*/ 	.word	.L_x_1179@srel
        /*07f8*/ 	.short	0x0
        /*07fa*/ 	.short	0x0
        /*07fc*/ 	.word	0x3
        /*0800*/ 	.word	.L_x_1180@srel
        /*0804*/ 	.word	.L_x_1181@srel
        /*0808*/ 	.word	.L_x_1182@srel


	//   ....[6]....
        /*080c*/ 	.word	.L_x_1183@srel
        /*0810*/ 	.short	0x0
        /*0812*/ 	.short	0x0
        /*0814*/ 	.word	0x3
        /*0818*/ 	.word	.L_x_1184@srel
        /*081c*/ 	.word	.L_x_1185@srel
        /*0820*/ 	.word	.L_x_1186@srel


	//   ....[7]....
        /* <DEDUP_REMOVED lines=8> */


	//   ....[8]....
        /* <DEDUP_REMOVED lines=8> */


	//   ....[9]....
        /* <DEDUP_REMOVED lines=8> */


	//   ....[10]....
        /* <DEDUP_REMOVED lines=8> */


	//   ....[11]....
        /* <DEDUP_REMOVED lines=8> */


	//   ....[12]....
        /*08b0*/ 	.word	.L_x_1212@srel
        /*08b4*/ 	.short	0x0
        /*08b6*/ 	.short	0x0
        /*08b8*/ 	.word	0x3
        /*08bc*/ 	.word	.L_x_1213@srel
        /*08c0*/ 	.word	.L_x_1214@srel
        /*08c4*/ 	.word	.L_x_1215@srel


	//   ....[13]....
        /* <DEDUP_REMOVED lines=8> */


	//   ....[14]....
        /*08e4*/ 	.word	.L_x_1221@srel
        /*08e8*/ 	.short	0x0
        /*08ea*/ 	.short	0x0
        /*08ec*/ 	.word	0x3
        /*08f0*/ 	.word	.L_x_1222@srel
        /*08f4*/ 	.word	.L_x_1223@srel
        /*08f8*/ 	.word	.L_x_1224@srel


	//   ....[15]....
        /* <DEDUP_REMOVED lines=8> */


	//   ....[16]....
        /*0918*/ 	.word	.L_x_1230@srel
        /*091c*/ 	.short	0x0
        /*091e*/ 	.short	0x0
        /*0920*/ 	.word	0x3
        /*0924*/ 	.word	.L_x_1231@srel
        /*0928*/ 	.word	.L_x_1232@srel
        /*092c*/ 	.word	.L_x_1233@srel


	//   ....[17]....
        /* <DEDUP_REMOVED lines=8> */


	//   ....[18]....
        /*094c*/ 	.word	.L_x_1239@srel
        /*0950*/ 	.short	0x0
        /*0952*/ 	.short	0x0
        /*0954*/ 	.word	0x3
        /*0958*/ 	.word	.L_x_1240@srel
        /*095c*/ 	.word	.L_x_1241@srel
        /*0960*/ 	.word	.L_x_1242@srel


	//   ....[19]....
        /* <DEDUP_REMOVED lines=8> */


	//   ....[20]....
        /*0980*/ 	.word	.L_x_1248@srel
        /*0984*/ 	.short	0x0
        /*0986*/ 	.short	0x0
        /*0988*/ 	.word	0x3
        /*098c*/ 	.word	.L_x_1249@srel
        /*0990*/ 	.word	.L_x_1250@srel
        /*0994*/ 	.word	.L_x_1251@srel


	//   ....[21]....
        /* <DEDUP_REMOVED lines=8> */


	//   ....[22]....
        /*09b4*/ 	.word	.L_x_1257@srel
        /*09b8*/ 	.short	0x0
        /*09ba*/ 	.short	0x0
        /*09bc*/ 	.word	0x3
        /*09c0*/ 	.word	.L_x_1258@srel
        /*09c4*/ 	.word	.L_x_1259@srel
        /*09c8*/ 	.word	.L_x_1260@srel


	//   ....[23]....
        /* <DEDUP_REMOVED lines=8> */


	//   ....[24]....
        /*09e8*/ 	.word	.L_x_1266@srel
        /*09ec*/ 	.short	0x0
        /*09ee*/ 	.short	0x0
        /*09f0*/ 	.word	0x3
        /*09f4*/ 	.word	.L_x_1267@srel
        /*09f8*/ 	.word	.L_x_1268@srel
        /*09fc*/ 	.word	.L_x_1269@srel


	//   ....[25]....
        /* <DEDUP_REMOVED lines=8> */


	//   ....[26]....
        /*0a1c*/ 	.word	.L_x_1275@srel
        /*0a20*/ 	.short	0x0
        /*0a22*/ 	.short	0x0
        /*0a24*/ 	.word	0x3
        /*0a28*/ 	.word	.L_x_1276@srel
        /*0a2c*/ 	.word	.L_x_1277@srel
        /*0a30*/ 	.word	.L_x_1278@srel


	//   ....[27]....
        /* <DEDUP_REMOVED lines=8> */


	//   ....[28]....
        /*0a50*/ 	.word	.L_x_1284@srel
        /*0a54*/ 	.short	0x0
        /*0a56*/ 	.short	0x0
        /*0a58*/ 	.word	0x3
        /*0a5c*/ 	.word	.L_x_1285@srel
        /*0a60*/ 	.word	.L_x_1286@srel
        /*0a64*/ 	.word	.L_x_1287@srel


	//   ....[29]....
        /* <DEDUP_REMOVED lines=8> */


	//   ....[30]....
        /*0a84*/ 	.word	.L_x_1293@srel
        /*0a88*/ 	.short	0x0
        /*0a8a*/ 	.short	0x0
        /*0a8c*/ 	.word	0x3
        /*0a90*/ 	.word	.L_x_1294@srel
        /*0a94*/ 	.word	.L_x_1295@srel
        /*0a98*/ 	.word	.L_x_1296@srel


	//   ....[31]....
        /*0a9c*/ 	.word	.L_x_1297@srel
        /*0aa0*/ 	.short	0x0
        /*0aa2*/ 	.short	0x0
        /*0aa4*/ 	.word	0x3
        /*0aa8*/ 	.word	.L_x_1298@srel
        /*0aac*/ 	.word	.L_x_1299@srel
        /*0ab0*/ 	.word	.L_x_1089@srel


	//   ....[32]....
        /*0ab4*/ 	.word	.L_x_1301@srel
        /*0ab8*/ 	.short	0x0
        /*0aba*/ 	.short	0x0
        /*0abc*/ 	.word	0x3
        /*0ac0*/ 	.word	.L_x_1302@srel
        /*0ac4*/ 	.word	.L_x_1303@srel
        /*0ac8*/ 	.word	.L_x_1304@srel


	//----- nvinfo : EIATTR_CRS_STACK_SIZE
	.align		4
.L_39:
        /*0acc*/ 	.byte	0x04, 0x1e
        /*0ace*/ 	.short	(.L_41 - .L_40)
.L_40:
        /*0ad0*/ 	.word	0x00000000


	//----- nvinfo : EIATTR_CBANK_PARAM_SIZE
	.align		4
.L_41:
        /*0ad4*/ 	.byte	0x03, 0x19
        /*0ad6*/ 	.short	0x003c


	//----- nvinfo : EIATTR_PARAM_CBANK
	.align		4
        /*0ad8*/ 	.byte	0x04, 0x0a
        /*0ada*/ 	.short	(.L_43 - .L_42)
	.align		4
.L_42:
        /*0adc*/ 	.word	index@(.nv.constant0._Z22nwdft_compute_K_kerneliP5ShellPdS1_S1_S1_iii)
        /*0ae0*/ 	.short	0x0380
        /*0ae2*/ 	.short	0x003c


	//----- nvinfo : EIATTR_SW_WAR
	.align		4
.L_43:
        /*0ae4*/ 	.byte	0x04, 0x36
        /*0ae6*/ 	.short	(.L_45 - .L_44)
.L_44:
        /*0ae8*/ 	.word	0x00000008
.L_45:


//--------------------- .nv.callgraph             --------------------------
	.section	.nv.callgraph,"",@"SHT_CUDA_CALLGRAPH"
	.align	4
	.sectionentsize	8
	.align		4
        /*0000*/ 	.word	0x00000000
	.align		4
        /*0004*/ 	.word	0xffffffff
	.align		4
        /*0008*/ 	.word	0x00000000
	.align		4
        /*000c*/ 	.word	0xfffffffe
	.align		4
        /*0010*/ 	.word	0x00000000
	.align		4
        /*0014*/ 	.word	0xfffffffd
	.align		4
        /*0018*/ 	.word	0x00000000
	.align		4
        /*001c*/ 	.word	0xfffffffc


//--------------------- .nv.constant2._Z22nwdft_compute_K_kerneliP5ShellPdS1_S1_S1_iii --------------------------
	.section	.nv.constant2._Z22nwdft_compute_K_kerneliP5ShellPdS1_S1_S1_iii,"a",@progbits
	.sectionflags	@""
	.align	4
.nv.constant2._Z22nwdft_compute_K_kerneliP5ShellPdS1_S1_S1_iii:
        /* <DEDUP_REMOVED lines=28> */
        /*01c0*/ 	.byte	0x90, 0x62, 0x02, 0x00, 0x90, 0x5f, 0x02, 0x00


//--------------------- .text._Z22nwdft_compute_K_kerneliP5ShellPdS1_S1_S1_iii --------------------------
	.section	.text._Z22nwdft_compute_K_kerneliP5ShellPdS1_S1_S1_iii,"ax",@progbits
	.align	128
        .global         _Z22nwdft_compute_K_kerneliP5ShellPdS1_S1_S1_iii
        .type           _Z22nwdft_compute_K_kerneliP5ShellPdS1_S1_S1_iii,@function
        .size           _Z22nwdft_compute_K_kerneliP5ShellPdS1_S1_S1_iii,(.L_x_1308 - _Z22nwdft_compute_K_kerneliP5ShellPdS1_S1_S1_iii)
        .other          _Z22nwdft_compute_K_kerneliP5ShellPdS1_S1_S1_iii,@"STO_CUDA_ENTRY STV_DEFAULT"
_Z22nwdft_compute_K_kerneliP5ShellPdS1_S1_S1_iii:
.text._Z22nwdft_compute_K_kerneliP5ShellPdS1_S1_S1_iii:
[----:B------:R-:W0:Y:S01]  /*0000*/  LDC R1, c[0x0][0x37c] ;  /* 0x0000df00ff017b82 */ /* 0x000e220000000800 */
[----:B------:R-:W1:Y:S07]  /*0010*/  S2R R0, SR_TID.X ;  /* 0x0000000000007919 */ /* 0x000e6e0000002100 */
[----:B------:R-:W1:Y:S01]  /*0020*/  S2UR UR4, SR_CTAID.X ;  /* 0x00000000000479c3 */ /* 0x000e620000002500 */
[----:B------:R-:W2:Y:S01]  /*0030*/  LDCU UR6, c[0x0][0x380] ;  /* 0x00007000ff0677ac */ /* 0x000ea20008000800 */
[----:B0-----:R-:W-:Y:S01]  /*0040*/  VIADD R1, R1, 0xffffef80 ;  /* 0xffffef8001017836 */ /* 0x001fe20000000000 */
[----:B------:R-:W0:Y:S05]  /*0050*/  S2R R3, SR_TID.Y ;  /* 0x0000000000037919 */ /* 0x000e2a0000002200 */
[----:B------:R-:W1:Y:S08]  /*0060*/  LDC R7, c[0x0][0x360] ;  /* 0x0000d800ff077b82 */ /* 0x000e700000000800 */
[----:B------:R-:W0:Y:S08]  /*0070*/  S2UR UR5, SR_CTAID.Y ;  /* 0x00000000000579c3 */ /* 0x000e300000002600 */
[----:B------:R-:W0:Y:S01]  /*0080*/  LDC R2, c[0x0][0x364] ;  /* 0x0000d900ff027b82 */ /* 0x000e220000000800 */
[----:B-1----:R-:W-:-:S02]  /*0090*/  IMAD R7, R7, UR4, R0 ;  /* 0x0000000407077c24 */ /* 0x002fc4000f8e0200 */
[----:B0-----:R-:W-:-:S05]  /*00a0*/  IMAD R0, R2, UR5, R3 ;  /* 0x0000000502007c24 */ /* 0x001fca000f8e0203 */
[----:B------:R-:W-:-:S04]  /*00b0*/  VIMNMX R2, PT, PT, R7, R0, !PT ;  /* 0x0000000007027248 */ /* 0x000fc80007fe0100 */
[----:B--2---:R-:W-:-:S13]  /*00c0*/  ISETP.GE.AND P0, PT, R2, UR6, PT ;  /* 0x0000000602007c0c */ /* 0x004fda000bf06270 */
[----:B------:R-:W-:Y:S05]  /*00d0*/  @P0 EXIT ;  /* 0x000000000000094d */ /* 0x000fea0003800000 */
[----:B------:R-:W0:Y:S01]  /*00e0*/  LDC R8, c[0x0][0x3b8] ;  /* 0x0000ee00ff087b82 */ /* 0x000e220000000800 */
[----:B------:R-:W-:Y:S01]  /*00f0*/  IMAD R4, R7, UR6, R0 ;  /* 0x0000000607047c24 */ /* 0x000fe2000f8e0200 */
[----:B------:R-:W1:Y:S04]  /*0100*/  LDCU UR4, c[0x0][0x3b4] ;  /* 0x00007680ff0477ac */ /* 0x000e680008000800 */
[----:B------:R-:W-:Y:S02]  /*0110*/  ISETP.GE.AND P2, PT, R4, RZ, PT ;  /* 0x000000ff0400720c */ /* 0x000fe40003f46270 */
[----:B0-----:R-:W-:-:S04]  /*0120*/  IABS R9, R8 ;  /* 0x0000000800097213 */ /* 0x001fc80000000000 */
[----:B------:R-:W0:Y:S08]  /*0130*/  I2F.RP R5, R9 ;  /* 0x0000000900057306 */ /* 0x000e300000209400 */
[----:B0-----:R-:W0:Y:S02]  /*0140*/  MUFU.RCP R5, R5 ;  /* 0x0000000500057308 */ /* 0x001e240000001000 */
[----:B0-----:R-:W-:-:S06]  /*0150*/  VIADD R2, R5, 0xffffffe ;  /* 0x0ffffffe05027836 */ /* 0x001fcc0000000000 */
[----:B------:R0:W2:Y:S02]  /*0160*/  F2I.FTZ.U32.TRUNC.NTZ R3, R2 ;  /* 0x0000000200037305 */ /* 0x0000a4000021f000 */
[----:B0-----:R-:W-:Y:S02]  /*0170*/  IMAD.MOV.U32 R2, RZ, RZ, RZ ;  /* 0x000000ffff027224 */ /* 0x001fe400078e00ff */
[----:B--2---:R-:W-:-:S04]  /*0180*/  IMAD.MOV R6, RZ, RZ, -R3 ;  /* 0x000000ffff067224 */ /* 0x004fc800078e0a03 */
[----:B------:R-:W-:Y:S01]  /*0190*/  IMAD R11, R6, R9, RZ ;  /* 0x00000009060b7224 */ /* 0x000fe200078e02ff */
[----:B------:R-:W-:-:S03]  /*01a0*/  IABS R6, R4 ;  /* 0x0000000400067213 */ /* 0x000fc60000000000 */
[----:B------:R-:W-:-:S06]  /*01b0*/  IMAD.HI.U32 R3, R3, R11, R2 ;  /* 0x0000000b03037227 */ /* 0x000fcc00078e0002 */
[----:B------:R-:W-:-:S04]  /*01c0*/  IMAD.HI.U32 R3, R3, R6, RZ ;  /* 0x0000000603037227 */ /* 0x000fc800078e00ff */
[----:B------:R-:W-:-:S04]  /*01d0*/  IMAD.MOV R3, RZ, RZ, -R3 ;  /* 0x000000ffff037224 */ /* 0x000fc800078e0a03 */
[----:B------:R-:W-:-:S05]  /*01e0*/  IMAD R2, R9, R3, R6 ;  /* 0x0000000309027224 */ /* 0x000fca00078e0206 */
[----:B------:R-:W-:-:S13]  /*01f0*/  ISETP.GT.U32.AND P0, PT, R9, R2, PT ;  /* 0x000000020900720c */ /* 0x000fda0003f04070 */
[----:B------:R-:W-:Y:S01]  /*0200*/  @!P0 IMAD.IADD R2, R2, 0x1, -R9 ;  /* 0x0000000102028824 */ /* 0x000fe200078e0a09 */
[----:B------:R-:W-:-:S04]  /*0210*/  ISETP.NE.AND P0, PT, R8, RZ, PT ;  /* 0x000000ff0800720c */ /* 0x000fc80003f05270 */
[----:B------:R-:W-:-:S13]  /*0220*/  ISETP.GT.U32.AND P1, PT, R9, R2, PT ;  /* 0x000000020900720c */ /* 0x000fda0003f24070 */
[----:B------:R-:W-:-:S04]  /*0230*/  @!P1 IMAD.IADD R2, R2, 0x1, -R9 ;  /* 0x0000000102029824 */ /* 0x000fc800078e0a09 */
[----:B------:R-:W-:Y:S01]  /*0240*/  @!P2 IMAD.MOV R2, RZ, RZ, -R2 ;  /* 0x000000ffff02a224 */ /* 0x000fe200078e0a02 */
[----:B------:R-:W-:-:S04]  /*0250*/  @!P0 LOP3.LUT R2, RZ, R8, RZ, 0x33, !PT ;  /* 0x00000008ff028212 */ /* 0x000fc800078e33ff */
[----:B-1----:R-:W-:-:S13]  /*0260*/  ISETP.NE.AND P0, PT, R2, UR4, PT ;  /* 0x0000000402007c0c */ /* 0x002fda000bf05270 */
[----:B------:R-:W-:Y:S05]  /*0270*/  @P0 EXIT ;  /* 0x000000000000094d */ /* 0x000fea0003800000 */
[----:B------:R-:W0:Y:S01]  /*0280*/  LDC.64 R4, c[0x0][0x388] ;  /* 0x0000e200ff047b82 */ /* 0x000e220000000a00 */
[----:B------:R-:W1:Y:S01]  /*0290*/  LDCU.64 UR6, c[0x0][0x358] ;  /* 0x00006b00ff0677ac */ /* 0x000e620008000a00 */
[----:B0-----:R-:W-:-:S04]  /*02a0*/  IMAD.WIDE R2, R7, 0x30, R4 ;  /* 0x0000003007027825 */ /* 0x001fc800078e0204 */
[----:B------:R-:W-:Y:S01]  /*02b0*/  IMAD.WIDE.U32 R4, R0, 0x30, R4 ;  /* 0x0000003000047825 */ /* 0x000fe200078e0004 */
[----:B-1----:R-:W2:Y:S04]  /*02c0*/  LDG.E R8, desc[UR6][R2.64+0x28] ;  /* 0x0000280602087981 */ /* 0x002ea8000c1e1900 */
[----:B------:R0:W5:Y:S04]  /*02d0*/  LDG.E.64 R146, desc[UR6][R2.64] ;  /* 0x0000000602927981 */ /* 0x000168000c1e1b00 */
[----:B------:R0:W5:Y:S04]  /*02e0*/  LDG.E.64 R144, desc[UR6][R2.64+0x8] ;  /* 0x0000080602907981 */ /* 0x000168000c1e1b00 */
[----:B------:R0:W5:Y:S04]  /*02f0*/  LDG.E.64 R142, desc[UR6][R2.64+0x10] ;  /* 0x00001006028e7981 */ /* 0x000168000c1e1b00 */
[----:B------:R0:W5:Y:S04]  /*0300*/  LDG.E.64 R210, desc[UR6][R2.64+0x18] ;  /* 0x0000180602d27981 */ /* 0x000168000c1e1b00 */
[----:B------:R-:W3:Y:S04]  /*0310*/  LDG.E.64 R6, desc[UR6][R2.64+0x20] ;  /* 0x0000200602067981 */ /* 0x000ee8000c1e1b00 */
[----:B------:R-:W4:Y:S04]  /*0320*/  LDG.E R0, desc[UR6][R4.64+0x28] ;  /* 0x0000280604007981 */ /* 0x000f28000c1e1900 */
[----:B------:R0:W5:Y:S04]  /*0330*/  LDG.E.64 R140, desc[UR6][R4.64] ;  /* 0x00000006048c7981 */ /* 0x000168000c1e1b00 */
[----:B------:R-:W4:Y:S04]  /*0340*/  LDG.E.64 R2, desc[UR6][R4.64+0x20] ;  /* 0x0000200604027981 */ /* 0x000f28000c1e1b00 */
[----:B------:R0:W5:Y:S04]  /*0350*/  LDG.E.64 R138, desc[UR6][R4.64+0x8] ;  /* 0x00000806048a7981 */ /* 0x000168000c1e1b00 */
[----:B------:R0:W5:Y:S04]  /*0360*/  LDG.E.64 R136, desc[UR6][R4.64+0x10] ;  /* 0x0000100604887981 */ /* 0x000168000c1e1b00 */
[----:B------:R0:W5:Y:S04]  /*0370*/  LDG.E.64 R208, desc[UR6][R4.64+0x18] ;  /* 0x0000180604d07981 */ /* 0x000168000c1e1b00 */
[----:B------:R0:W-:Y:S04]  /*0380*/  STL [R1+0x1070], RZ ;  /* 0x001070ff01007387 */ /* 0x0001e80000100800 */
[----:B--2---:R0:W-:Y:S04]  /*0390*/  STL [R1+0x1048], R8 ;  /* 0x0010480801007387 */ /* 0x0041e80000100800 */
[----:B---3--:R0:W-:Y:S04]  /*03a0*/  STL.64 [R1+0x1008], R6 ;  /* 0x0010080601007387 */ /* 0x0081e80000100a00 */
[----:B----4-:R0:W-:Y:S04]  /*03b0*/  STL [R1+0x104c], R0 ;  /* 0x00104c0001007387 */ /* 0x0101e80000100800 */
[----:B------:R0:W-:Y:S02]  /*03c0*/  STL.64 [R1+0x1028], R2 ;  /* 0x0010280201007387 */ /* 0x0001e40000100a00 */
.L_x_47:
[----:B0-----:R-:W2:Y:S01]  /*03d0*/  LDL.LU R4, [R1+0x1070] ;  /* 0x0010700001047983 */ /* 0x001ea20000300800 */
[----:B------:R-:W2:Y:S01]  /*03e0*/  LDC.64 R2, c[0x0][0x388] ;  /* 0x0000e200ff027b82 */ /* 0x000ea20000000a00 */
[----:B------:R-:W0:Y:S01]  /*03f0*/  LDCU UR4, c[0x0][0x380] ;  /* 0x00007000ff0477ac */ /* 0x000e220008000800 */
[----:B--2---:R-:W-:-:S05]  /*0400*/  IMAD.WIDE.U32 R2, R4, 0x30, R2 ;  /* 0x0000003004027825 */ /* 0x004fca00078e0002 */
[----:B------:R-:W2:Y:S04]  /*0410*/  LDG.E.64 R186, desc[UR6][R2.64+0x18] ;  /* 0x0000180602ba7981 */ /* 0x000ea8000c1e1b00 */
[----:B------:R-:W3:Y:S04]  /*0420*/  LDG.E R5, desc[UR6][R2.64+0x28] ;  /* 0x0000280602057981 */ /* 0x000ee8000c1e1900 */
[----:B------:R-:W4:Y:S01]  /*0430*/  LDG.E.64 R6, desc[UR6][R2.64+0x20] ;  /* 0x0000200602067981 */ /* 0x000f22000c1e1b00 */
[----:B------:R-:W-:-:S03]  /*0440*/  VIADD R4, R4, 0x1 ;  /* 0x0000000104047836 */ /* 0x000fc60000000000 */
[----:B-----5:R-:W5:Y:S04]  /*0450*/  LDG.E.64 R134, desc[UR6][R2.64] ;  /* 0x0000000602867981 */ /* 0x020f68000c1e1b00 */
[----:B------:R-:W5:Y:S04]  /*0460*/  LDG.E.64 R132, desc[UR6][R2.64+0x8] ;  /* 0x0000080602847981 */ /* 0x000f68000c1e1b00 */
[----:B------:R2:W5:Y:S04]  /*0470*/  LDG.E.64 R130, desc[UR6][R2.64+0x10] ;  /* 0x0000100602827981 */ /* 0x000568000c1e1b00 */
[----:B------:R1:W-:Y:S04]  /*0480*/  STL [R1+0x1070], R4 ;  /* 0x0010700401007387 */ /* 0x0003e80000100800 */
[----:B------:R1:W-:Y:S01]  /*0490*/  STL [R1+0x1068], RZ ;  /* 0x001068ff01007387 */ /* 0x0003e20000100800 */
[----:B0-----:R-:W-:-:S02]  /*04a0*/  ISETP.NE.AND P0, PT, R4, UR4, PT ;  /* 0x0000000404007c0c */ /* 0x001fc4000bf05270 */
[----:B------:R-:W-:Y:S01]  /*04b0*/  LOP3.LUT R0, R0, 0xf7ffffff, RZ, 0xc0, !PT ;  /* 0xf7ffffff00007812 */ /* 0x000fe200078ec0ff */
[----:B------:R-:W-:Y:S10]  /*04c0*/  BSSY B9, `(.L_x_0) ;  /* 0x000041f000097945 */ /* 0x000ff40003800000 */
[----:B------:R-:W-:-:S02]  /*04d0*/  @P0 LOP3.LUT R0, R0, 0x8000000, RZ, 0xfc, !PT ;  /* 0x0800000000000812 */ /* 0x000fc400078efcff */
[----:B--2---:R-:W-:Y:S01]  /*04e0*/  VIMNMX R2, PT, PT, R211, R187, PT ;  /* 0x000000bbd3027248 */ /* 0x004fe20003fe0100 */
[----:B---3--:R1:W-:Y:S04]  /*04f0*/  STL [R1+0x1044], R5 ;  /* 0x0010440501007387 */ /* 0x0083e80000100800 */
[----:B------:R1:W-:Y:S04]  /*0500*/  STL [R1+0x106c], R2 ;  /* 0x00106c0201007387 */ /* 0x0003e80000100800 */
[----:B----4-:R1:W-:Y:S02]  /*0510*/  STL.64 [R1+0x1020], R6 ;  /* 0x0010200601007387 */ /* 0x0103e40000100a00 */
.L_x_46:
[----:B-1----:R-:W2:Y:S01]  /*0520*/  LDL.LU R5, [R1+0x1068] ;  /* 0x0010680001057983 */ /* 0x002ea20000300800 */
[----:B------:R-:W2:Y:S01]  /*0530*/  LDC.64 R2, c[0x0][0x388] ;  /* 0x0000e200ff027b82 */ /* 0x000ea20000000a00 */
[----:B------:R-:W0:Y:S02]  /*0540*/  LDCU UR4, c[0x0][0x380] ;  /* 0x00007000ff0477ac */ /* 0x000e240008000800 */
[----:B------:R-:W3:Y:S01]  /*0550*/  LDL R4, [R1+0x106c] ;  /* 0x00106c0001047983 */ /* 0x000ee20000100800 */
[----:B--2---:R-:W-:-:S05]  /*0560*/  IMAD.WIDE.U32 R2, R5, 0x30, R2 ;  /* 0x0000003005027825 */ /* 0x004fca00078e0002 */
[----:B------:R-:W2:Y:S04]  /*0570*/  LDG.E.64 R212, desc[UR6][R2.64+0x18] ;  /* 0x0000180602d47981 */ /* 0x000ea8000c1e1b00 */
[----:B------:R-:W4:Y:S04]  /*0580*/  LDG.E R6, desc[UR6][R2.64+0x28] ;  /* 0x0000280602067981 */ /* 0x000f28000c1e1900 */
[----:B-----5:R1:W5:Y:S04]  /*0590*/  LDG.E.64 R128, desc[UR6][R2.64] ;  /* 0x0000000602807981 */ /* 0x020368000c1e1b00 */
[----:B------:R1:W5:Y:S04]  /*05a0*/  LDG.E.64 R126, desc[UR6][R2.64+0x8] ;  /* 0x00000806027e7981 */ /* 0x000368000c1e1b00 */
[----:B------:R1:W5:Y:S04]  /*05b0*/  LDG.E.64 R124, desc[UR6][R2.64+0x10] ;  /* 0x00001006027c7981 */ /* 0x000368000c1e1b00 */
[----:B------:R1:W5:Y:S01]  /*05c0*/  LDG.E.64 R214, desc[UR6][R2.64+0x20] ;  /* 0x0000200602d67981 */ /* 0x000362000c1e1b00 */
[----:B------:R-:W-:Y:S01]  /*05d0*/  VIADD R5, R5, 0x1 ;  /* 0x0000000105057836 */ /* 0x000fe20000000000 */
[----:B------:R-:W-:Y:S01]  /*05e0*/  LOP3.LUT R0, R0, 0xfbffffff, RZ, 0xc0, !PT ;  /* 0xfbffffff00007812 */ /* 0x000fe200078ec0ff */
[----:B------:R-:W-:Y:S01]  /*05f0*/  BSSY B8, `(.L_x_1) ;  /* 0x0000409000087945 */ /* 0x000fe20003800000 */
[----:B------:R1:W-:Y:S02]  /*0600*/  STL [R1+0xfe0], RZ ;  /* 0x000fe0ff01007387 */ /* 0x0003e40000100800 */
[----:B0-----:R-:W-:-:S02]  /*0610*/  ISETP.NE.AND P2, PT, R5, UR4, PT ;  /* 0x0000000405007c0c */ /* 0x001fc4000bf45270 */
[----:B------:R1:W-:Y:S11]  /*0620*/  STL [R1+0x1068], R5 ;  /* 0x0010680501007387 */ /* 0x0003f60000100800 */
[----:B------:R-:W-:-:S04]  /*0630*/  @P2 LOP3.LUT R0, R0, 0x4000000, RZ, 0xfc, !PT ;  /* 0x0400000000002812 */ /* 0x000fc800078efcff */
[----:B------:R-:W-:Y:S02]  /*0640*/  LOP3.LUT R0, R0, 0xfdffffff, RZ, 0xc0, !PT ;  /* 0xfdffffff00007812 */ /* 0x000fe400078ec0ff */
[----:B--2---:R-:W-:-:S04]  /*0650*/  ISETP.GE.AND P0, PT, R213, 0x1, PT ;  /* 0x00000001d500780c */ /* 0x004fc80003f06270 */
[----:B------:R-:W-:Y:S01]  /*0660*/  ISETP.LT.OR P1, PT, R187, 0x1, !P0 ;  /* 0x00000001bb00780c */ /* 0x000fe20004721670 */
[----:B----4-:R1:W-:Y:S01]  /*0670*/  STL [R1+0x1050], R6 ;  /* 0x0010500601007387 */ /* 0x0103e20000100800 */
[----:B---3--:R-:W-:-:S11]  /*0680*/  ISETP.LT.OR P0, PT, R4, 0x1, !P0 ;  /* 0x000000010400780c */ /* 0x008fd60004701670 */
[----:B------:R-:W-:-:S04]  /*0690*/  @P1 LOP3.LUT R0, R0, 0x2000000, RZ, 0xfc, !PT ;  /* 0x0200000000001812 */ /* 0x000fc800078efcff */
[----:B------:R-:W-:-:S04]  /*06a0*/  LOP3.LUT R0, R0, 0xfeffffff, RZ, 0xc0, !PT ;  /* 0xfeffffff00007812 */ /* 0x000fc800078ec0ff */
[----:B-1----:R-:W-:-:S07]  /*06b0*/  @P0 LOP3.LUT R0, R0, 0x1000000, RZ, 0xfc, !PT ;  /* 0x0100000000000812 */ /* 0x002fce00078efcff */
.L_x_45:
[----:B------:R-:W-:Y:S01]  /*06c0*/  BSSY B7, `(.L_x_2) ;  /* 0x00003f1000077945 */ /* 0x000fe20003800000 */
[----:B-----5:R-:W-:-:S07]  /*06d0*/  IMAD.MOV.U32 R252, RZ, RZ, RZ ;  /* 0x000000fffffc7224 */ /* 0x020fce00078e00ff */
.L_x_44:
[----:B------:R-:W-:Y:S01]  /*06e0*/  BSSY B6, `(.L_x_3) ;  /* 0x00003e6000067945 */ /* 0x000fe20003800000 */
[----:B-----5:R-:W-:-:S07]  /*06f0*/  IMAD.MOV.U32 R236, RZ, RZ, RZ ;  /* 0x000000ffffec7224 */ /* 0x020fce00078e00ff */
.L_x_43:
[----:B------:R-:W-:Y:S01]  /*0700*/  ISETP.NE.AND P0, PT, R212, RZ, PT ;  /* 0x000000ffd400720c */ /* 0x000fe20003f05270 */
[----:B------:R-:W-:Y:S05]  /*0710*/  YIELD ;  /* 0x0000000000007946 */ /* 0x000fea0003800000 */
[----:B------:R-:W-:Y:S07]  /*0720*/  BSSY B5, `(.L_x_4) ;  /* 0x00003d8000057945 */ /* 0x000fee0003800000 */
[----:B-----5:R-:W-:Y:S05]  /*0730*/  @!P0 BRA `(.L_x_5) ;  /* 0x0000001c00f88947 */ /* 0x020fea0003800000 */
[----:B------:R0:W-:Y:S01]  /*0740*/  STL [R1+0xfec], RZ ;  /* 0x000fecff01007387 */ /* 0x0001e20000100800 */
[----:B------:R-:W-:Y:S01]  /*0750*/  BSSY B4, `(.L_x_6) ;  /* 0x00001fb000047945 */ /* 0x000fe20003800000 */
.L_x_24:
[----:B------:R-:W-:Y:S05]  /*0760*/  YIELD ;  /* 0x0000000000007946 */ /* 0x000fea0003800000 */
[----:B------:R-:W-:Y:S01]  /*0770*/  BSSY.RECONVERGENT B0, `(.L_x_7) ;  /* 0x00001d7000007945 */ /* 0x000fe20003800200 */
[----:B------:R-:W-:Y:S02]  /*0780*/  LOP3.LUT P0, RZ, R0, 0x2000000, RZ, 0xc0, !PT ;  /* 0x0200000000ff7812 */ /* 0x000fe4000780c0ff */
[----:B------:R-:W-:Y:S02]  /*0790*/  CS2R R246, SRZ ;  /* 0x0000000000f67805 */ /* 0x000fe4000001ff00 */
[----:B------:R-:W-:Y:S01]  /*07a0*/  ISETP.LT.OR P0, PT, R211, 0x1, P0 ;  /* 0x00000001d300780c */ /* 0x000fe20000701670 */
[----:B-1----:R-:W1:Y:S05]  /*07b0*/  BMOV.32.CLEAR R2, B0 ;  /* 0x0000000000027355 */ /* 0x002e6a0000100000 */
[----:B-1----:R1:W-:Y:S07]  /*07c0*/  STL [R1+0x1064], R2 ;  /* 0x0010640201007387 */ /* 0x0023ee0000100800 */
[----:B-----5:R-:W-:Y:S05]  /*07d0*/  @P0 BRA `(.L_x_8) ;  /* 0x0000001c00380947 */ /* 0x020fea0003800000 */
[----:B------:R-:W-:Y:S05]  /*07e0*/  BMOV.32.CLEAR RZ, B0 ;  /* 0x0000000000ff7355 */ /* 0x000fea0000100000 */
[----:B------:R-:W-:Y:S01]  /*07f0*/  BSSY.RECONVERGENT B0, `(.L_x_9) ;  /* 0x00001cb000007945 */ /* 0x000fe20003800200 */
[----:B------:R2:W-:Y:S01]  /*0800*/  STL [R1+0x1004], RZ ;  /* 0x001004ff01007387 */ /* 0x0005e20000100800 */
[----:B------:R-:W-:Y:S02]  /*0810*/  CS2R R246, SRZ ;  /* 0x0000000000f67805 */ /* 0x000fe4000001ff00 */
[----:B-1----:R-:W1:Y:S05]  /*0820*/  BMOV.32.CLEAR R2, B0 ;  /* 0x0000000000027355 */ /* 0x002e6a0000100000 */
[----:B-1----:R2:W-:Y:S02]  /*0830*/  STL [R1+0x1060], R2 ;  /* 0x0010600201007387 */ /* 0x0025e40000100800 */
.L_x_22:
[----:B------:R-:W-:Y:S05]  /*0840*/  BMOV.32.CLEAR RZ, B0 ;  /* 0x0000000000ff7355 */ /* 0x000fea0000100000 */
[----:B------:R-:W-:Y:S01]  /*0850*/  BSSY.RECONVERGENT B0, `(.L_x_10) ;  /* 0x00001bd000007945 */ /* 0x000fe20003800200 */
[----:B------:R-:W-:-:S03]  /*0860*/  ISETP.GE.AND P0, PT, R209, 0x1, PT ;  /* 0x00000001d100780c */ /* 0x000fc60003f06270 */
[----:B--2---:R-:W1:Y:S05]  /*0870*/  BMOV.32.CLEAR R2, B0 ;  /* 0x0000000000027355 */ /* 0x004e6a0000100000 */
[----:B-1----:R1:W-:Y:S05]  /*0880*/  STL [R1+0x105c], R2 ;  /* 0x00105c0201007387 */ /* 0x0023ea0000100800 */
[----:B0----5:R-:W-:Y:S05]  /*0890*/  @!P0 BRA `(.L_x_11) ;  /* 0x0000001800d88947 */ /* 0x021fea0003800000 */
[----:B------:R-:W2:Y:S01]  /*08a0*/  LDL R3, [R1+0x1008] ;  /* 0x0010080001037983 */ /* 0x000ea20000100800 */
[----:B------:R-:W3:Y:S03]  /*08b0*/  LDC.64 R166, c[0x0][0x390] ;  /* 0x0000e400ffa67b82 */ /* 0x000ee60000000a00 */
[----:B------:R-:W2:Y:S04]  /*08c0*/  LDL R4, [R1+0x1004] ;  /* 0x0010040001047983 */ /* 0x000ea80000100800 */
[----:B-1----:R-:W4:Y:S01]  /*08d0*/  LDL R2, [R1+0x100c] ;  /* 0x00100c0001027983 */ /* 0x002f220000100800 */
[----:B------:R-:W1:Y:S03]  /*08e0*/  LDC.64 R244, c[0x0][0x398] ;  /* 0x0000e600fff47b82 */ /* 0x000e660000000a00 */
[----:B------:R0:W-:Y:S01]  /*08f0*/  STL [R1+0x1018], RZ ;  /* 0x001018ff01007387 */ /* 0x0001e20000100800 */
[----:B--2---:R-:W-:-:S02]  /*0900*/  IMAD.IADD R3, R3, 0x1, R4 ;  /* 0x0000000103037824 */ /* 0x004fc400078e0204 */
[----:B----4-:R-:W-:Y:S02]  /*0910*/  IMAD.IADD R5, R2, 0x1, R4 ;  /* 0x0000000102057824 */ /* 0x010fe400078e0204 */
[----:B---3--:R-:W-:-:S04]  /*0920*/  IMAD.WIDE R166, R3, 0x8, R166 ;  /* 0x0000000803a67825 */ /* 0x008fc800078e02a6 */
[----:B-1----:R-:W-:Y:S02]  /*0930*/  IMAD.WIDE R244, R5, 0x8, R244 ;  /* 0x0000000805f47825 */ /* 0x002fe400078e02f4 */
[----:B------:R-:W5:Y:S04]  /*0940*/  LDG.E.64 R166, desc[UR6][R166.64] ;  /* 0x00000006a6a67981 */ /* 0x000f68000c1e1b00 */
[----:B0-----:R-:W5:Y:S02]  /*0950*/  LDG.E.64 R244, desc[UR6][R244.64] ;  /* 0x00000006f4f47981 */ /* 0x001f64000c1e1b00 */
.L_x_21:
[----:B0-----:R-:W2:Y:S01]  /*0960*/  LDL R3, [R1+0x1028] ;  /* 0x0010280001037983 */ /* 0x001ea20000100800 */
[----:B------:R-:W0:Y:S03]  /*0970*/  LDC.64 R164, c[0x0][0x390] ;  /* 0x0000e400ffa47b82 */ /* 0x000e260000000a00 */
[----:B------:R-:W3:Y:S04]  /*0980*/  LDL R4, [R1+0x102c] ;  /* 0x00102c0001047983 */ /* 0x000ee80000100800 */
[----:B-1----:R-:W2:Y:S01]  /*0990*/  LDL.LU R2, [R1+0x1018] ;  /* 0x0010180001027983 */ /* 0x002ea20000300800 */
[----:B------:R-:W1:Y:S01]  /*09a0*/  LDC.64 R240, c[0x0][0x398] ;  /* 0x0000e600fff07b82 */ /* 0x000e620000000a00 */
[----:B------:R-:W-:Y:S05]  /*09b0*/  BMOV.32.CLEAR RZ, B0 ;  /* 0x0000000000ff7355 */ /* 0x000fea0000100000 */
[----:B------:R-:W-:Y:S01]  /*09c0*/  BSSY.RECONVERGENT B0, `(.L_x_12) ;  /* 0x00001a1000007945 */ /* 0x000fe20003800200 */
[----:B------:R-:W-:Y:S01]  /*09d0*/  STL [R1+0x1014], RZ ;  /* 0x001014ff01007387 */ /* 0x000fe20000100800 */
[----:B--2---:R-:W-:-:S02]  /*09e0*/  IMAD.IADD R3, R3, 0x1, R2 ;  /* 0x0000000103037824 */ /* 0x004fc400078e0202 */
[----:B---3--:R-:W-:Y:S02]  /*09f0*/  IMAD.IADD R5, R4, 0x1, R2 ;  /* 0x0000000104057824 */ /* 0x008fe400078e0202 */
[----:B0-----:R-:W-:-:S04]  /*0a00*/  IMAD.WIDE R164, R3, 0x8, R164 ;  /* 0x0000000803a47825 */ /* 0x001fc800078e02a4 */
[----:B-1----:R-:W-:Y:S02]  /*0a10*/  IMAD.WIDE R240, R5, 0x8, R240 ;  /* 0x0000000805f07825 */ /* 0x002fe400078e02f0 */
[----:B-----5:R-:W5:Y:S04]  /*0a20*/  LDG.E.64 R164, desc[UR6][R164.64] ;  /* 0x00000006a4a47981 */ /* 0x020f68000c1e1b00 */
[----:B------:R-:W5:Y:S01]  /*0a30*/  LDG.E.64 R240, desc[UR6][R240.64] ;  /* 0x00000006f0f07981 */ /* 0x000f62000c1e1b00 */
[----:B------:R-:W-:Y:S01]  /*0a40*/  VIADD R2, R2, 0x1 ;  /* 0x0000000102027836 */ /* 0x000fe20000000000 */
[----:B------:R-:W-:-:S04]  /*0a50*/  LOP3.LUT R0, R0, 0xff7fffff, RZ, 0xc0, !PT ;  /* 0xff7fffff00007812 */ /* 0x000fc800078ec0ff */
[----:B------:R0:W-:Y:S01]  /*0a60*/  STL [R1+0x1018], R2 ;  /* 0x0010180201007387 */ /* 0x0001e20000100800 */
[----:B------:R-:W-:Y:S02]  /*0a70*/  ISETP.NE.AND P0, PT, R2, R209, PT ;  /* 0x000000d10200720c */ /* 0x000fe40003f05270 */
[----:B0-----:R-:W0:Y:S11]  /*0a80*/  BMOV.32.CLEAR R2, B0 ;  /* 0x0000000000027355 */ /* 0x001e360000100000 */
[----:B------:R-:W-:Y:S01]  /*0a90*/  @P0 LOP3.LUT R0, R0, 0x800000, RZ, 0xfc, !PT ;  /* 0x0080000000000812 */ /* 0x000fe200078efcff */
[----:B0-----:R0:W-:Y:S06]  /*0aa0*/  STL [R1+0x1058], R2 ;  /* 0x0010580201007387 */ /* 0x0011ec0000100800 */
.L_x_20:
[----:B0-----:R-:W2:Y:S01]  /*0ab0*/  LDL R3, [R1+0x1020] ;  /* 0x0010200001037983 */ /* 0x001ea20000100800 */
[----:B-1---5:R-:W1:Y:S03]  /*0ac0*/  LDC.64 R162, c[0x0][0x390] ;  /* 0x0000e400ffa27b82 */ /* 0x022e660000000a00 */
[----:B------:R-:W3:Y:S04]  /*0ad0*/  LDL R4, [R1+0x1024] ;  /* 0x0010240001047983 */ /* 0x000ee80000100800 */
[----:B0-----:R-:W2:Y:S01]  /*0ae0*/  LDL.LU R2, [R1+0x1014] ;  /* 0x0010140001027983 */ /* 0x001ea20000300800 */
[----:B------:R-:W0:Y:S01]  /*0af0*/  LDC.64 R238, c[0x0][0x398] ;  /* 0x0000e600ffee7b82 */ /* 0x000e220000000a00 */
[----:B------:R-:W-:Y:S05]  /*0b00*/  BMOV.32.CLEAR RZ, B0 ;  /* 0x0000000000ff7355 */ /* 0x000fea0000100000 */
[----:B------:R-:W-:Y:S01]  /*0b10*/  BSSY.RECONVERGENT B0, `(.L_x_13) ;  /* 0x00000d0000007945 */ /* 0x000fe20003800200 */
[----:B------:R-:W-:Y:S01]  /*0b20*/  STL [R1+0x1000], RZ ;  /* 0x001000ff01007387 */ /* 0x000fe20000100800 */
[----:B------:R-:W-:Y:S01]  /*0b30*/  ISETP.GE.U32.AND P0, PT, R213, 0x4, PT ;  /* 0x00000004d500780c */ /* 0x000fe20003f06070 */
[----:B--2---:R-:W-:-:S02]  /*0b40*/  IMAD.IADD R3, R3, 0x1, R2 ;  /* 0x0000000103037824 */ /* 0x004fc400078e0202 */
[----:B---3--:R-:W-:Y:S02]  /*0b50*/  IMAD.IADD R5, R4, 0x1, R2 ;  /* 0x0000000104057824 */ /* 0x008fe400078e0202 */
[----:B-1----:R-:W-:-:S04]  /*0b60*/  IMAD.WIDE R162, R3, 0x8, R162 ;  /* 0x0000000803a27825 */ /* 0x002fc800078e02a2 */
[----:B0-----:R-:W-:Y:S02]  /*0b70*/  IMAD.WIDE R238, R5, 0x8, R238 ;  /* 0x0000000805ee7825 */ /* 0x001fe400078e02ee */
        /* <DEDUP_REMOVED lines=8> */
[----:B0-----:R0:W-:Y:S01]  /*0c00*/  STL [R1+0x1054], R2 ;  /* 0x0010540201007387 */ /* 0x0011e20000100800 */
[----:B------:R-:W-:Y:S05]  /*0c10*/  @!P0 BRA `(.L_x_14) ;  /* 0x0000000800f48947 */ /* 0x000fea0003800000 */
[----:B0-----:R-:W-:Y:S01]  /*0c20*/  LOP3.LUT R2, R213, 0x7ffffffc, RZ, 0xc0, !PT ;  /* 0x7ffffffcd5027812 */ /* 0x001fe200078ec0ff */
[----:B------:R0:W-:Y:S04]  /*0c30*/  STL [R1+0x1040], R215 ;  /* 0x001040d701007387 */ /* 0x0001e80000100800 */
[----:B------:R-:W-:Y:S01]  /*0c40*/  IMAD.MOV R2, RZ, RZ, -R2 ;  /* 0x000000ffff027224 */ /* 0x000fe200078e0a02 */
[----:B------:R0:W-:Y:S04]  /*0c50*/  STL [R1+0x103c], R214 ;  /* 0x00103cd601007387 */ /* 0x0001e80000100800 */
[----:B------:R0:W-:Y:S02]  /*0c60*/  STL [R1+0x1038], R2 ;  /* 0x0010380201007387 */ /* 0x0001e40000100800 */
.L_x_15:
[----:B------:R-:W2:Y:S01]  /*0c70*/  LDL R6, [R1+0x103c] ;  /* 0x00103c0001067983 */ /* 0x000ea20000100800 */
[----:B0-----:R-:W2:Y:S03]  /*0c80*/  LDC.64 R2, c[0x0][0x390] ;  /* 0x0000e400ff027b82 */ /* 0x001ea60000000a00 */
[----:B------:R-:W3:Y:S04]  /*0c90*/  LDL R5, [R1+0xfec] ;  /* 0x000fec0001057983 */ /* 0x000ee80000100800 */
[----:B------:R-:W4:Y:S04]  /*0ca0*/  LDL R4, [R1+0xfe0] ;  /* 0x000fe00001047983 */ /* 0x000f280000100800 */
[----:B------:R-:W3:Y:S01]  /*0cb0*/  LDL R8, [R1+0x1040] ;  /* 0x0010400001087983 */ /* 0x000ee20000100800 */
[----:B------:R-:W-:Y:S01]  /*0cc0*/  ISETP.NE.AND P0, PT, R212, 0x1, PT ;  /* 0x00000001d400780c */ /* 0x000fe20003f05270 */
[----:B------:R-:W-:Y:S05]  /*0cd0*/  BMOV.32.CLEAR RZ, B0 ;  /* 0x0000000000ff7355 */ /* 0x000fea0000100000 */
[----:B------:R-:W-:Y:S01]  /*0ce0*/  IMAD.MOV.U32 R10, RZ, RZ, R166 ;  /* 0x000000ffff0a7224 */ /* 0x000fe200078e00a6 */
[----:B------:R-:W-:Y:S01]  /*0cf0*/  MOV R237, 0x1030 ;  /* 0x0000103000ed7802 */ /* 0x000fe20000000f00 */
[----:B------:R-:W-:-:S02]  /*0d00*/  IMAD.MOV.U32 R11, RZ, RZ, R167 ;  /* 0x000000ffff0b7224 */ /* 0x000fc400078e00a7 */
[----:B------:R-:W-:Y:S02]  /*0d10*/  IMAD.MOV.U32 R32, RZ, RZ, R164 ;  /* 0x000000ffff207224 */ /* 0x000fe400078e00a4 */
[----:B------:R-:W-:Y:S02]  /*0d20*/  IMAD.MOV.U32 R33, RZ, RZ, R165 ;  /* 0x000000ffff217224 */ /* 0x000fe400078e00a5 */
[----:B-----5:R-:W-:Y:S02]  /*0d30*/  IMAD.MOV.U32 R28, RZ, RZ, R162 ;  /* 0x000000ffff1c7224 */ /* 0x020fe400078e00a2 */
[----:B------:R-:W-:Y:S02]  /*0d40*/  IMAD.MOV.U32 R29, RZ, RZ, R163 ;  /* 0x000000ffff1d7224 */ /* 0x000fe400078e00a3 */
[----:B------:R-:W-:Y:S02]  /*0d50*/  IMAD.MOV.U32 R22, RZ, RZ, R134 ;  /* 0x000000ffff167224 */ /* 0x000fe400078e0086 */
[----:B------:R-:W-:-:S02]  /*0d60*/  IMAD.MOV.U32 R23, RZ, RZ, R135 ;  /* 0x000000ffff177224 */ /* 0x000fc400078e0087 */
[----:B------:R-:W-:Y:S02]  /*0d70*/  IMAD.MOV.U32 R18, RZ, RZ, R132 ;  /* 0x000000ffff127224 */ /* 0x000fe400078e0084 */
[----:B------:R-:W-:Y:S02]  /*0d80*/  IMAD.MOV.U32 R19, RZ, RZ, R133 ;  /* 0x000000ffff137224 */ /* 0x000fe400078e0085 */
[----:B------:R-:W-:Y:S02]  /*0d90*/  IMAD.MOV.U32 R16, RZ, RZ, R130 ;  /* 0x000000ffff107224 */ /* 0x000fe400078e0082 */
[----:B------:R-:W-:Y:S02]  /*0da0*/  IMAD.MOV.U32 R17, RZ, RZ, R131 ;  /* 0x000000ffff117224 */ /* 0x000fe400078e0083 */
[----:B------:R-:W-:Y:S02]  /*0db0*/  IMAD.MOV.U32 R14, RZ, RZ, R128 ;  /* 0x000000ffff0e7224 */ /* 0x000fe400078e0080 */
[----:B------:R-:W-:-:S02]  /*0dc0*/  IMAD.MOV.U32 R15, RZ, RZ, R129 ;  /* 0x000000ffff0f7224 */ /* 0x000fc400078e0081 */
[----:B------:R-:W-:Y:S02]  /*0dd0*/  IMAD.MOV.U32 R30, RZ, RZ, R126 ;  /* 0x000000ffff1e7224 */ /* 0x000fe400078e007e */
[----:B------:R-:W-:Y:S02]  /*0de0*/  IMAD.MOV.U32 R31, RZ, RZ, R127 ;  /* 0x000000ffff1f7224 */ /* 0x000fe400078e007f */
[----:B------:R-:W-:Y:S02]  /*0df0*/  IMAD.MOV.U32 R12, RZ, RZ, R124 ;  /* 0x000000ffff0c7224 */ /* 0x000fe400078e007c */
[----:B------:R-:W-:Y:S02]  /*0e00*/  IMAD.MOV.U32 R13, RZ, RZ, R125 ;  /* 0x000000ffff0d7224 */ /* 0x000fe400078e007d */
[----:B--2---:R-:W-:-:S05]  /*0e10*/  IMAD.WIDE R6, R6, 0x8, R2 ;  /* 0x0000000806067825 */ /* 0x004fca00078e0202 */
[----:B------:R3:W-:Y:S04]  /*0e20*/  STL.64 [R1+0xff8], R6 ;  /* 0x000ff80601007387 */ /* 0x0007e80000100a00 */
[----:B------:R3:W5:Y:S01]  /*0e30*/  LDG.E.64 R20, desc[UR6][R6.64] ;  /* 0x0000000606147981 */ /* 0x000762000c1e1b00 */
[----:B----4-:R-:W-:Y:S02]  /*0e40*/  VIADD R2, R4, 0x1 ;  /* 0x0000000104027836 */ /* 0x010fe40000000000 */
[C---:B---3--:R-:W-:Y:S02]  /*0e50*/  VIADD R7, R5.reuse, 0x1 ;  /* 0x0000000105077836 */ /* 0x048fe40000000000 */
[----:B------:R-:W-:Y:S01]  /*0e60*/  @P0 VIADD R7, R5, 0x4 ;  /* 0x0000000405070836 */ /* 0x000fe20000000000 */
[----:B------:R-:W-:-:S04]  /*0e70*/  ISETP.NE.AND P0, PT, R210, 0x1, PT ;  /* 0x00000001d200780c */ /* 0x000fc80003f05270 */
[----:B------:R-:W-:Y:S09]  /*0e80*/  STL [R1+0x1010], R7 ;  /* 0x0010100701007387 */ /* 0x000ff20000100800 */
[----:B------:R-:W-:Y:S01]  /*0e90*/  @P0 VIADD R2, R4, 0x4 ;  /* 0x0000000404020836 */ /* 0x000fe20000000000 */
[----:B------:R-:W-:Y:S01]  /*0ea0*/  ISETP.NE.AND P0, PT, R210, RZ, PT ;  /* 0x000000ffd200720c */ /* 0x000fe20003f05270 */
[----:B------:R-:W-:-:S03]  /*0eb0*/  VIADD R4, R236, 0x1 ;  /* 0x00000001ec047836 */ /* 0x000fc60000000000 */
[----:B------:R-:W-:Y:S01]  /*0ec0*/  SEL R6, R2, RZ, P0 ;  /* 0x000000ff02067207 */ /* 0x000fe20000000000 */
[----:B------:R-:W-:Y:S01]  /*0ed0*/  VIADD R2, R252, 0x1 ;  /* 0x00000001fc027836 */ /* 0x000fe20000000000 */
[----:B------:R-:W-:-:S03]  /*0ee0*/  ISETP.NE.AND P0, PT, R208, 0x1, PT ;  /* 0x00000001d000780c */ /* 0x000fc60003f05270 */
[----:B------:R-:W-:Y:S10]  /*0ef0*/  STL [R1+0x1034], R6 ;  /* 0x0010340601007387 */ /* 0x000ff40000100800 */
[----:B------:R-:W-:Y:S01]  /*0f00*/  @P0 VIADD R2, R252, 0x4 ;  /* 0x00000004fc020836 */ /* 0x000fe20000000000 */
[----:B------:R-:W-:-:S04]  /*0f10*/  ISETP.NE.AND P0, PT, R208, RZ, PT ;  /* 0x000000ffd000720c */ /* 0x000fc80003f05270 */
[----:B------:R-:W-:Y:S02]  /*0f20*/  SEL R5, R2, RZ, P0 ;  /* 0x000000ff02057207 */ /* 0x000fe40000000000 */
[----:B------:R-:W-:Y:S02]  /*0f30*/  LOP3.LUT R2, R213, 0x7ffffffc, RZ, 0xc0, !PT ;  /* 0x7ffffffcd5027812 */ /* 0x000fe400078ec0ff */
[----:B------:R-:W-:Y:S01]  /*0f40*/  ISETP.NE.AND P0, PT, R186, 0x1, PT ;  /* 0x00000001ba00780c */ /* 0x000fe20003f05270 */
[----:B------:R-:W-:Y:S04]  /*0f50*/  STL [R1+0x1030], R5 ;  /* 0x0010300501007387 */ /* 0x000fe80000100800 */
[----:B------:R0:W-:Y:S08]  /*0f60*/  STL [R1+0x1000], R2 ;  /* 0x0010000201007387 */ /* 0x0001f00000100800 */
[----:B------:R-:W-:Y:S01]  /*0f70*/  @P0 VIADD R4, R236, 0x4 ;  /* 0x00000004ec040836 */ /* 0x000fe20000000000 */
[----:B------:R-:W-:Y:S01]  /*0f80*/  ISETP.NE.AND P0, PT, R186, RZ, PT ;  /* 0x000000ffba00720c */ /* 0x000fe20003f05270 */
[----:B0-----:R-:W0:Y:S03]  /*0f90*/  LDC.64 R2, c[0x0][0x398] ;  /* 0x0000e600ff027b82 */ /* 0x001e260000000a00 */
[----:B------:R-:W-:-:S05]  /*0fa0*/  SEL R4, R4, RZ, P0 ;  /* 0x000000ff04047207 */ /* 0x000fca0000000000 */
[----:B------:R1:W-:Y:S01]  /*0fb0*/  STL [R1+0x101c], R4 ;  /* 0x00101c0401007387 */ /* 0x0003e20000100800 */
[----:B0-----:R-:W-:-:S05]  /*0fc0*/  IMAD.WIDE R2, R8, 0x8, R2 ;  /* 0x0000000808027825 */ /* 0x001fca00078e0202 */
[----:B------:R1:W-:Y:S01]  /*0fd0*/  STL.64 [R1+0xff0], R2 ;  /* 0x000ff00201007387 */ /* 0x0003e20000100a00 */
[----:B------:R-:W-:Y:S02]  /*0fe0*/  IMAD.MOV.U32 R117, RZ, RZ, R7 ;  /* 0x000000ffff757224 */ /* 0x000fe400078e0007 */
[----:B------:R-:W-:Y:S02]  /*0ff0*/  IMAD.MOV.U32 R46, RZ, RZ, R6 ;  /* 0x000000ffff2e7224 */ /* 0x000fe400078e0006 */
[----:B------:R-:W-:Y:S02]  /*1000*/  IMAD.MOV.U32 R47, RZ, RZ, R5 ;  /* 0x000000ffff2f7224 */ /* 0x000fe400078e0005 */
[----:B------:R-:W-:-:S07]  /*1010*/  IMAD.MOV.U32 R116, RZ, RZ, R4 ;  /* 0x000000ffff747224 */ /* 0x000fce00078e0004 */
[----:B-1---5:R-:W-:Y:S05]  /*1020*/  CALL.REL.NOINC `($_Z22nwdft_compute_K_kerneliP5ShellPdS1_S1_S1_iii$_Z27nwdft_compute_eri_primitiveddddddddddddddddiiii) ;  /* 0x0000003400b07944 */ /* 0x022fea0003c00000 */
[----:B------:R-:W2:Y:S04]  /*1030*/  LDL.64 R4, [R1+0xff0] ;  /* 0x000ff00001047983 */ /* 0x000ea80000100a00 */
[----:B------:R-:W3:Y:S04]  /*1040*/  LDL.64 R2, [R1+0xff8] ;  /* 0x000ff80001027983 */ /* 0x000ee80000100a00 */
[----:B------:R-:W5:Y:S04]  /*1050*/  LDL R46, [R1+0x1034] ;  /* 0x00103400012e7983 */ /* 0x000f680000100800 */
[----:B------:R-:W5:Y:S04]  /*1060*/  LDL R47, [R1+0x1030] ;  /* 0x00103000012f7983 */ /* 0x000f680000100800 */
[----:B------:R-:W5:Y:S04]  /*1070*/  LDL R116, [R1+0x101c] ;  /* 0x00101c0001747983 */ /* 0x000f680000100800 */
[----:B------:R-:W5:Y:S04]  /*1080*/  LDL R117, [R1+0x1010] ;  /* 0x0010100001757983 */ /* 0x000f680000100800 */
[----:B--2---:R-:W2:Y:S04]  /*1090*/  LDG.E.64 R4, desc[UR6][R4.64] ;  /* 0x0000000604047981 */ /* 0x004ea8000c1e1b00 */
[----:B---3--:R0:W5:Y:S01]  /*10a0*/  LDG.E.64 R20, desc[UR6][R2.64+0x8] ;  /* 0x0000080602147981 */ /* 0x008162000c1e1b00 */
[----:B------:R-:W-:-:S02]  /*10b0*/  IMAD.MOV.U32 R10, RZ, RZ, R166 ;  /* 0x000000ffff0a7224 */ /* 0x000fc400078e00a6 */
[----:B------:R-:W-:Y:S02]  /*10c0*/  IMAD.MOV.U32 R11, RZ, RZ, R167 ;  /* 0x000000ffff0b7224 */ /* 0x000fe400078e00a7 */
[----:B------:R-:W-:Y:S02]  /*10d0*/  IMAD.MOV.U32 R32, RZ, RZ, R164 ;  /* 0x000000ffff207224 */ /* 0x000fe400078e00a4 */
[----:B------:R-:W-:Y:S02]  /*10e0*/  IMAD.MOV.U32 R33, RZ, RZ, R165 ;  /* 0x000000ffff217224 */ /* 0x000fe400078e00a5 */
[----:B------:R-:W-:Y:S02]  /*10f0*/  IMAD.MOV.U32 R28, RZ, RZ, R162 ;  /* 0x000000ffff1c7224 */ /* 0x000fe400078e00a2 */
[----:B0-----:R-:W-:Y:S02]  /*1100*/  IMAD.MOV.U32 R2, RZ, RZ, R154 ;  /* 0x000000ffff027224 */ /* 0x001fe400078e009a */
[----:B------:R-:W-:-:S02]  /*1110*/  IMAD.MOV.U32 R3, RZ, RZ, R155 ;  /* 0x000000ffff037224 */ /* 0x000fc400078e009b */
[----:B------:R-:W-:Y:S02]  /*1120*/  IMAD.MOV.U32 R29, RZ, RZ, R163 ;  /* 0x000000ffff1d7224 */ /* 0x000fe400078e00a3 */
[----:B------:R-:W-:Y:S02]  /*1130*/  IMAD.MOV.U32 R22, RZ, RZ, R134 ;  /* 0x000000ffff167224 */ /* 0x000fe400078e0086 */
[----:B------:R-:W-:Y:S01]  /*1140*/  DMUL R2, R244, R2 ;  /* 0x00000002f4027228 */ /* 0x000fe20000000000 */
[----:B------:R-:W-:Y:S02]  /*1150*/  IMAD.MOV.U32 R23, RZ, RZ, R135 ;  /* 0x000000ffff177224 */ /* 0x000fe400078e0087 */
[----:B------:R-:W-:Y:S02]  /*1160*/  IMAD.MOV.U32 R18, RZ, RZ, R132 ;  /* 0x000000ffff127224 */ /* 0x000fe400078e0084 */
[----:B------:R-:W-:Y:S02]  /*1170*/  IMAD.MOV.U32 R19, RZ, RZ, R133 ;  /* 0x000000ffff137224 */ /* 0x000fe400078e0085 */
[----:B------:R-:W-:Y:S01]  /*1180*/  IMAD.MOV.U32 R16, RZ, RZ, R130 ;  /* 0x000000ffff107224 */ /* 0x000fe200078e0082 */
[----:B------:R-:W-:Y:S01]  /*1190*/  DMUL R2, R240, R2 ;  /* 0x00000002f0027228 */ /* 0x000fe20000000000 */
[----:B------:R-:W-:-:S02]  /*11a0*/  IMAD.MOV.U32 R17, RZ, RZ, R131 ;  /* 0x000000ffff117224 */ /* 0x000fc400078e0083 */
[----:B------:R-:W-:Y:S02]  /*11b0*/  IMAD.MOV.U32 R14, RZ, RZ, R128 ;  /* 0x000000ffff0e7224 */ /* 0x000fe400078e0080 */
[----:B------:R-:W-:Y:S02]  /*11c0*/  IMAD.MOV.U32 R15, RZ, RZ, R129 ;  /* 0x000000ffff0f7224 */ /* 0x000fe400078e0081 */
[----:B------:R-:W-:Y:S01]  /*11d0*/  IMAD.MOV.U32 R30, RZ, RZ, R126 ;  /* 0x000000ffff1e7224 */ /* 0x000fe200078e007e */
[----:B------:R-:W-:Y:S01]  /*11e0*/  DMUL R2, R238, R2 ;  /* 0x00000002ee027228 */ /* 0x000fe20000000000 */
[----:B------:R-:W-:Y:S05]  /*11f0*/  BMOV.32.CLEAR RZ, B0 ;  /* 0x0000000000ff7355 */ /* 0x000fea0000100000 */
[----:B------:R-:W-:Y:S01]  /*1200*/  IMAD.MOV.U32 R31, RZ, RZ, R127 ;  /* 0x000000ffff1f7224 */ /* 0x000fe200078e007f */
[----:B------:R-:W-:Y:S01]  /*1210*/  MOV R237, 0x1260 ;  /* 0x0000126000ed7802 */ /* 0x000fe20000000f00 */
[----:B------:R-:W-:-:S02]  /*1220*/  IMAD.MOV.U32 R12, RZ, RZ, R124 ;  /* 0x000000ffff0c7224 */ /* 0x000fc400078e007c */
[----:B------:R-:W-:Y:S01]  /*1230*/  IMAD.MOV.U32 R13, RZ, RZ, R125 ;  /* 0x000000ffff0d7224 */ /* 0x000fe200078e007d */
[----:B--2---:R-:W-:-:S11]  /*1240*/  DFMA R246, R2, R4, R246 ;  /* 0x0000000402f6722b */ /* 0x004fd600000000f6 */
[----:B-----5:R-:W-:Y:S05]  /*1250*/  CALL.REL.NOINC `($_Z22nwdft_compute_K_kerneliP5ShellPdS1_S1_S1_iii$_Z27nwdft_compute_eri_primitiveddddddddddddddddiiii) ;  /* 0x0000003400247944 */ /* 0x020fea0003c00000 */
        /* <DEDUP_REMOVED lines=36> */
[----:B------:R-:W3:Y:S04]  /*14a0*/  LDL.LU.64 R4, [R1+0xff8] ;  /* 0x000ff80001047983 */ /* 0x000ee80000300a00 */
[----:B------:R-:W5:Y:S04]  /*14b0*/  LDL.LU R46, [R1+0x1034] ;  /* 0x00103400012e7983 */ /* 0x000f680000300800 */
[----:B------:R-:W5:Y:S04]  /*14c0*/  LDL.LU R47, [R1+0x1030] ;  /* 0x00103000012f7983 */ /* 0x000f680000300800 */
[----:B------:R-:W5:Y:S04]  /*14d0*/  LDL.LU R116, [R1+0x101c] ;  /* 0x00101c0001747983 */ /* 0x000f680000300800 */
[----:B------:R-:W5:Y:S04]  /*14e0*/  LDL.LU R117, [R1+0x1010] ;  /* 0x0010100001757983 */ /* 0x000f680000300800 */
[----:B--2---:R-:W2:Y:S04]  /*14f0*/  LDG.E.64 R2, desc[UR6][R2.64+0x10] ;  /* 0x0000100602027981 */ /* 0x004ea8000c1e1b00 */
[----:B---3--:R0:W5:Y:S02]  /*1500*/  LDG.E.64 R20, desc[UR6][R4.64+0x18] ;  /* 0x0000180604147981 */ /* 0x008164000c1e1b00 */
[----:B0-----:R-:W-:-:S02]  /*1510*/  IMAD.MOV.U32 R4, RZ, RZ, R154 ;  /* 0x000000ffff047224 */ /* 0x001fc400078e009a */
[----:B------:R-:W-:-:S06]  /*1520*/  IMAD.MOV.U32 R5, RZ, RZ, R155 ;  /* 0x000000ffff057224 */ /* 0x000fcc00078e009b */
[----:B------:R-:W-:-:S08]  /*1530*/  DMUL R4, R244, R4 ;  /* 0x00000004f4047228 */ /* 0x000fd00000000000 */
[----:B------:R-:W-:-:S08]  /*1540*/  DMUL R4, R240, R4 ;  /* 0x00000004f0047228 */ /* 0x000fd00000000000 */
[----:B------:R-:W-:Y:S01]  /*1550*/  DMUL R4, R238, R4 ;  /* 0x00000004ee047228 */ /* 0x000fe20000000000 */
[----:B------:R-:W-:Y:S05]  /*1560*/  BMOV.32.CLEAR RZ, B0 ;  /* 0x0000000000ff7355 */ /* 0x000fea0000100000 */
[----:B------:R-:W-:Y:S01]  /*1570*/  IMAD.MOV.U32 R10, RZ, RZ, R166 ;  /* 0x000000ffff0a7224 */ /* 0x000fe200078e00a6 */
[----:B------:R-:W-:Y:S01]  /*1580*/  MOV R237, 0x16c0 ;  /* 0x000016c000ed7802 */ /* 0x000fe20000000f00 */
        /* <DEDUP_REMOVED lines=16> */
[----:B------:R-:W-:Y:S01]  /*1690*/  IMAD.MOV.U32 R13, RZ, RZ, R125 ;  /* 0x000000ffff0d7224 */ /* 0x000fe200078e007d */
[----:B--2---:R-:W-:-:S11]  /*16a0*/  DFMA R246, R4, R2, R246 ;  /* 0x0000000204f6722b */ /* 0x004fd600000000f6 */
[----:B-----5:R-:W-:Y:S05]  /*16b0*/  CALL.REL.NOINC `($_Z22nwdft_compute_K_kerneliP5ShellPdS1_S1_S1_iii$_Z27nwdft_compute_eri_primitiveddddddddddddddddiiii) ;  /* 0x00000030000c7944 */ /* 0x020fea0003c00000 */
[----:B------:R-:W2:Y:S04]  /*16c0*/  LDL.LU.64 R2, [R1+0xff0] ;  /* 0x000ff00001027983 */ /* 0x000ea80000300a00 */
[----:B------:R-:W3:Y:S04]  /*16d0*/  LDL.LU R8, [R1+0x1038] ;  /* 0x0010380001087983 */ /* 0x000ee80000300800 */
[----:B------:R-:W4:Y:S04]  /*16e0*/  LDL.LU R7, [R1+0x103c] ;  /* 0x00103c0001077983 */ /* 0x000f280000300800 */
[----:B------:R-:W5:Y:S01]  /*16f0*/  LDL.LU R6, [R1+0x1040] ;  /* 0x0010400001067983 */ /* 0x000f620000300800 */
[----:B------:R-:W-:-:S02]  /*1700*/  IMAD.MOV.U32 R4, RZ, RZ, R154 ;  /* 0x000000ffff047224 */ /* 0x000fc400078e009a */
[----:B------:R-:W-:-:S06]  /*1710*/  IMAD.MOV.U32 R5, RZ, RZ, R155 ;  /* 0x000000ffff057224 */ /* 0x000fcc00078e009b */
[----:B------:R-:W-:Y:S01]  /*1720*/  DMUL R4, R244, R4 ;  /* 0x00000004f4047228 */ /* 0x000fe20000000000 */
[----:B--2---:R-:W2:Y:S07]  /*1730*/  LDG.E.64 R2, desc[UR6][R2.64+0x18] ;  /* 0x0000180602027981 */ /* 0x004eae000c1e1b00 */
[----:B------:R-:W-:Y:S01]  /*1740*/  DMUL R4, R240, R4 ;  /* 0x00000004f0047228 */ /* 0x000fe20000000000 */
[----:B---3--:R-:W-:Y:S02]  /*1750*/  VIADD R8, R8, 0x4 ;  /* 0x0000000408087836 */ /* 0x008fe40000000000 */
[----:B----4-:R-:W-:-:S03]  /*1760*/  VIADD R7, R7, 0x4 ;  /* 0x0000000407077836 */ /* 0x010fc60000000000 */
[----:B------:R1:W-:Y:S01]  /*1770*/  STL [R1+0x1038], R8 ;  /* 0x0010380801007387 */ /* 0x0003e20000100800 */
[----:B------:R-:W-:Y:S01]  /*1780*/  ISETP.NE.AND P0, PT, R8, RZ, PT ;  /* 0x000000ff0800720c */ /* 0x000fe20003f05270 */
[----:B------:R-:W-:Y:S01]  /*1790*/  DMUL R4, R238, R4 ;  /* 0x00000004ee047228 */ /* 0x000fe20000000000 */
[----:B-----5:R-:W-:Y:S01]  /*17a0*/  VIADD R6, R6, 0x4 ;  /* 0x0000000406067836 */ /* 0x020fe20000000000 */
[----:B------:R1:W-:Y:S04]  /*17b0*/  STL [R1+0x103c], R7 ;  /* 0x00103c0701007387 */ /* 0x0003e80000100800 */
[----:B------:R1:W-:Y:S02]  /*17c0*/  STL [R1+0x1040], R6 ;  /* 0x0010400601007387 */ /* 0x0003e40000100800 */
[----:B--2---:R-:W-:-:S04]  /*17d0*/  DFMA R246, R4, R2, R246 ;  /* 0x0000000204f6722b */ /* 0x004fc800000000f6 */
[----:B-1----:R-:W-:Y:S07]  /*17e0*/  @P0 BRA `(.L_x_15) ;  /* 0xfffffff400200947 */ /* 0x002fee000383ffff */
.L_x_14:
[----:B0-----:R-:W2:Y:S02]  /*17f0*/  LDL.LU R2, [R1+0x1054] ;  /* 0x0010540001027983 */ /* 0x001ea40000300800 */
[----:B--2---:R0:W-:Y:S05]  /*1800*/  BMOV.32 B0, R2 ;  /* 0x0000000200007356 */ /* 0x0041ea0000000000 */
[----:B------:R-:W-:Y:S05]  /*1810*/  BSYNC.RECONVERGENT B0 ;  /* 0x0000000000007941 */ /* 0x000fea0003800200 */
.L_x_13:
[----:B------:R-:W-:Y:S05]  /*1820*/  BMOV.32.CLEAR RZ, B0 ;  /* 0x0000000000ff7355 */ /* 0x000fea0000100000 */
[----:B------:R-:W-:Y:S01]  /*1830*/  BSSY.RECONVERGENT B0, `(.L_x_16) ;  /* 0x00000b5000007945 */ /* 0x000fe20003800200 */
[----:B0-----:R-:W-:-:S03]  /*1840*/  LOP3.LUT P0, R2, R213, 0x3, RZ, 0xc0, !PT ;  /* 0x00000003d5027812 */ /* 0x001fc6000780c0ff */
[----:B------:R-:W0:Y:S05]  /*1850*/  BMOV.32.CLEAR R3, B0 ;  /* 0x0000000000037355 */ /* 0x000e2a0000100000 */
[----:B0-----:R0:W-:Y:S05]  /*1860*/  STL [R1+0x103c], R3 ;  /* 0x00103c0301007387 */ /* 0x0011ea0000100800 */
[----:B------:R-:W-:Y:S05]  /*1870*/  @!P0 BRA `(.L_x_17) ;  /* 0x0000000800b88947 */ /* 0x000fea0003800000 */
[----:B------:R-:W-:Y:S05]  /*1880*/  BMOV.32.CLEAR RZ, B0 ;  /* 0x0000000000ff7355 */ /* 0x000fea0000100000 */
[----:B------:R-:W-:Y:S01]  /*1890*/  BSSY.RECONVERGENT B0, `(.L_x_18) ;  /* 0x0000070000007945 */ /* 0x000fe20003800200 */
[----:B------:R-:W-:-:S03]  /*18a0*/  ISETP.NE.AND P0, PT, R2, 0x1, PT ;  /* 0x000000010200780c */ /* 0x000fc60003f05270 */
[----:B------:R-:W1:Y:S05]  /*18b0*/  BMOV.32.CLEAR R2, B0 ;  /* 0x0000000000027355 */ /* 0x000e6a0000100000 */
[----:B-1----:R1:W-:Y:S05]  /*18c0*/  STL [R1+0x1038], R2 ;  /* 0x0010380201007387 */ /* 0x0023ea0000100800 */
[----:B------:R-:W-:Y:S05]  /*18d0*/  @!P0 BRA `(.L_x_19) ;  /* 0x0000000400a48947 */ /* 0x000fea0003800000 */
[----:B------:R-:W2:Y:S01]  /*18e0*/  LDL R7, [R1+0xfec] ;  /* 0x000fec0001077983 */ /* 0x000ea20000100800 */
[----:B01----:R-:W0:Y:S03]  /*18f0*/  LDC.64 R2, c[0x0][0x390] ;  /* 0x0000e400ff027b82 */ /* 0x003e260000000a00 */
[----:B------:R-:W3:Y:S04]  /*1900*/  LDL R5, [R1+0x1000] ;  /* 0x0010000001057983 */ /* 0x000ee80000100800 */
[----:B------:R-:W4:Y:S01]  /*1910*/  LDL R4, [R1+0xfe0] ;  /* 0x000fe00001047983 */ /* 0x000f220000100800 */
        /* <DEDUP_REMOVED lines=21> */
[C---:B--2---:R-:W-:Y:S02]  /*1a70*/  VIADD R6, R7.reuse, 0x1 ;  /* 0x0000000107067836 */ /* 0x044fe40000000000 */
[----:B------:R-:W-:Y:S01]  /*1a80*/  @P0 VIADD R6, R7, 0x4 ;  /* 0x0000000407060836 */ /* 0x000fe20000000000 */
[----:B------:R-:W-:Y:S01]  /*1a90*/  ISETP.NE.AND P0, PT, R210, 0x1, PT ;  /* 0x00000001d200780c */ /* 0x000fe20003f05270 */
[----:B---3--:R-:W-:-:S04]  /*1aa0*/  IMAD.IADD R5, R214, 0x1, R5 ;  /* 0x00000001d6057824 */ /* 0x008fc800078e0205 */
[----:B0-----:R-:W-:-:S05]  /*1ab0*/  IMAD.WIDE R2, R5, 0x8, R2 ;  /* 0x0000000805027825 */ /* 0x001fca00078e0202 */
[----:B------:R4:W-:Y:S04]  /*1ac0*/  STL.64 [R1+0xff8], R2 ;  /* 0x000ff80201007387 */ /* 0x0009e80000100a00 */
[----:B------:R4:W5:Y:S02]  /*1ad0*/  LDG.E.64 R20, desc[UR6][R2.64] ;  /* 0x0000000602147981 */ /* 0x000964000c1e1b00 */
[C---:B----4-:R-:W-:Y:S02]  /*1ae0*/  VIADD R2, R4.reuse, 0x1 ;  /* 0x0000000104027836 */ /* 0x050fe40000000000 */
[----:B------:R-:W-:Y:S01]  /*1af0*/  @P0 VIADD R2, R4, 0x4 ;  /* 0x0000000404020836 */ /* 0x000fe20000000000 */
[----:B------:R-:W-:-:S04]  /*1b00*/  ISETP.NE.AND P0, PT, R210, RZ, PT ;  /* 0x000000ffd200720c */ /* 0x000fc80003f05270 */
[----:B------:R-:W-:Y:S02]  /*1b10*/  SEL R5, R2, RZ, P0 ;  /* 0x000000ff02057207 */ /* 0x000fe40000000000 */
[----:B------:R-:W-:Y:S01]  /*1b20*/  ISETP.NE.AND P0, PT, R208, 0x1, PT ;  /* 0x00000001d000780c */ /* 0x000fe20003f05270 */
[----:B------:R-:W-:-:S12]  /*1b30*/  VIADD R2, R252, 0x1 ;  /* 0x00000001fc027836 */ /* 0x000fd80000000000 */
[----:B------:R-:W-:Y:S01]  /*1b40*/  @P0 VIADD R2, R252, 0x4 ;  /* 0x00000004fc020836 */ /* 0x000fe20000000000 */
[----:B------:R-:W-:-:S04]  /*1b50*/  ISETP.NE.AND P0, PT, R208, RZ, PT ;  /* 0x000000ffd000720c */ /* 0x000fc80003f05270 */
[----:B------:R-:W-:Y:S02]  /*1b60*/  SEL R4, R2, RZ, P0 ;  /* 0x000000ff02047207 */ /* 0x000fe40000000000 */
[----:B------:R-:W-:Y:S01]  /*1b70*/  ISETP.NE.AND P0, PT, R186, 0x1, PT ;  /* 0x00000001ba00780c */ /* 0x000fe20003f05270 */
[C---:B------:R-:W-:Y:S01]  /*1b80*/  VIADD R2, R236.reuse, 0x1 ;  /* 0x00000001ec027836 */ /* 0x040fe20000000000 */
[----:B------:R0:W-:Y:S11]  /*1b90*/  STL [R1+0x1010], R6 ;  /* 0x0010100601007387 */ /* 0x0001f60000100800 */
[----:B------:R-:W-:Y:S01]  /*1ba0*/  @P0 VIADD R2, R236, 0x4 ;  /* 0x00000004ec020836 */ /* 0x000fe20000000000 */
[----:B------:R-:W-:-:S04]  /*1bb0*/  ISETP.NE.AND P0, PT, R186, RZ, PT ;  /* 0x000000ffba00720c */ /* 0x000fc80003f05270 */
[----:B------:R-:W-:Y:S01]  /*1bc0*/  SEL R3, R2, RZ, P0 ;  /* 0x000000ff02037207 */ /* 0x000fe20000000000 */
[----:B------:R0:W-:Y:S04]  /*1bd0*/  STL [R1+0x101c], R5 ;  /* 0x00101c0501007387 */ /* 0x0001e80000100800 */
[----:B------:R0:W-:Y:S04]  /*1be0*/  STL [R1+0x1034], R4 ;  /* 0x0010340401007387 */ /* 0x0001e80000100800 */
[----:B------:R0:W-:Y:S01]  /*1bf0*/  STL [R1+0x1030], R3 ;  /* 0x0010300301007387 */ /* 0x0001e20000100800 */
[----:B------:R-:W-:-:S02]  /*1c00*/  IMAD.MOV.U32 R117, RZ, RZ, R6 ;  /* 0x000000ffff757224 */ /* 0x000fc400078e0006 */
[----:B------:R-:W-:Y:S02]  /*1c10*/  IMAD.MOV.U32 R46, RZ, RZ, R5 ;  /* 0x000000ffff2e7224 */ /* 0x000fe400078e0005 */
[----:B------:R-:W-:Y:S02]  /*1c20*/  IMAD.MOV.U32 R47, RZ, RZ, R4 ;  /* 0x000000ffff2f7224 */ /* 0x000fe400078e0004 */
[----:B------:R-:W-:-:S07]  /*1c30*/  IMAD.MOV.U32 R116, RZ, RZ, R3 ;  /* 0x000000ffff747224 */ /* 0x000fce00078e0003 */
[----:B0----5:R-:W-:Y:S05]  /*1c40*/  CALL.REL.NOINC `($_Z22nwdft_compute_K_kerneliP5ShellPdS1_S1_S1_iii$_Z27nwdft_compute_eri_primitiveddddddddddddddddiiii) ;  /* 0x0000002800a87944 */ /* 0x021fea0003c00000 */
[----:B------:R-:W2:Y:S01]  /*1c50*/  LDL R4, [R1+0x1000] ;  /* 0x0010000001047983 */ /* 0x000ea20000100800 */
[----:B------:R-:W0:Y:S03]  /*1c60*/  LDC.64 R2, c[0x0][0x398] ;  /* 0x0000e600ff027b82 */ /* 0x000e260000000a00 */
[----:B------:R-:W3:Y:S04]  /*1c70*/  LDL.LU.64 R6, [R1+0xff8] ;  /* 0x000ff80001067983 */ /* 0x000ee80000300a00 */
[----:B------:R1:W5:Y:S04]  /*1c80*/  LDL.LU R46, [R1+0x101c] ;  /* 0x00101c00012e7983 */ /* 0x0003680000300800 */
[----:B------:R1:W5:Y:S04]  /*1c90*/  LDL.LU R47, [R1+0x1034] ;  /* 0x00103400012f7983 */ /* 0x0003680000300800 */
[----:B------:R1:W5:Y:S04]  /*1ca0*/  LDL.LU R116, [R1+0x1030] ;  /* 0x0010300001747983 */ /* 0x0003680000300800 */
[----:B------:R1:W5:Y:S01]  /*1cb0*/  LDL.LU R117, [R1+0x1010] ;  /* 0x0010100001757983 */ /* 0x0003620000300800 */
[----:B--2---:R-:W-:-:S04]  /*1cc0*/  IMAD.IADD R5, R215, 0x1, R4 ;  /* 0x00000001d7057824 */ /* 0x004fc800078e0204 */
[----:B0-----:R-:W-:Y:S01]  /*1cd0*/  IMAD.WIDE R2, R5, 0x8, R2 ;  /* 0x0000000805027825 */ /* 0x001fe200078e0202 */
[----:B---3--:R1:W5:Y:S04]  /*1ce0*/  LDG.E.64 R20, desc[UR6][R6.64+0x8] ;  /* 0x0000080606147981 */ /* 0x008368000c1e1b00 */
[----:B------:R0:W-:Y:S04]  /*1cf0*/  STL.64 [R1+0xff0], R2 ;  /* 0x000ff00201007387 */ /* 0x0001e80000100a00 */
[----:B0-----:R-:W2:Y:S01]  /*1d00*/  LDG.E.64 R2, desc[UR6][R2.64] ;  /* 0x0000000602027981 */ /* 0x001ea2000c1e1b00 */
[----:B------:R-:W-:-:S02]  /*1d10*/  IMAD.MOV.U32 R4, RZ, RZ, R154 ;  /* 0x000000ffff047224 */ /* 0x000fc400078e009a */
        /* <DEDUP_REMOVED lines=24> */
[----:B-12---:R-:W-:-:S11]  /*1ea0*/  DFMA R246, R4, R2, R246 ;  /* 0x0000000204f6722b */ /* 0x006fd600000000f6 */
[----:B-----5:R-:W-:Y:S05]  /*1eb0*/  CALL.REL.NOINC `($_Z22nwdft_compute_K_kerneliP5ShellPdS1_S1_S1_iii$_Z27nwdft_compute_eri_primitiveddddddddddddddddiiii) ;  /* 0x00000028000c7944 */ /* 0x020fea0003c00000 */
[----:B------:R-:W2:Y:S04]  /*1ec0*/  LDL.LU.64 R2, [R1+0xff0] ;  /* 0x000ff00001027983 */ /* 0x000ea80000300a00 */
[----:B------:R-:W3:Y:S01]  /*1ed0*/  LDL.LU R6, [R1+0x1000] ;  /* 0x0010000001067983 */ /* 0x000ee20000300800 */
[----:B------:R-:W-:Y:S02]  /*1ee0*/  IMAD.MOV.U32 R4, RZ, RZ, R154 ;  /* 0x000000ffff047224 */ /* 0x000fe400078e009a */
[----:B------:R-:W-:-:S06]  /*1ef0*/  IMAD.MOV.U32 R5, RZ, RZ, R155 ;  /* 0x000000ffff057224 */ /* 0x000fcc00078e009b */
[----:B------:R-:W-:Y:S01]  /*1f00*/  DMUL R4, R244, R4 ;  /* 0x00000004f4047228 */ /* 0x000fe20000000000 */
[----:B--2---:R-:W2:Y:S07]  /*1f10*/  LDG.E.64 R2, desc[UR6][R2.64+0x8] ;  /* 0x0000080602027981 */ /* 0x004eae000c1e1b00 */
[----:B------:R-:W-:Y:S01]  /*1f20*/  DMUL R4, R240, R4 ;  /* 0x00000004f0047228 */ /* 0x000fe20000000000 */
[----:B---3--:R-:W-:-:S05]  /*1f30*/  VIADD R6, R6, 0x2 ;  /* 0x0000000206067836 */ /* 0x008fca0000000000 */
[----:B------:R3:W-:Y:S02]  /*1f40*/  STL [R1+0x1000], R6 ;  /* 0x0010000601007387 */ /* 0x0007e40000100800 */
[----:B------:R-:W-:-:S08]  /*1f50*/  DMUL R4, R238, R4 ;  /* 0x00000004ee047228 */ /* 0x000fd00000000000 */
[----:B--23--:R-:W-:-:S11]  /*1f60*/  DFMA R246, R4, R2, R246 ;  /* 0x0000000204f6722b */ /* 0x00cfd600000000f6 */
.L_x_19:
[----:B-1----:R-:W2:Y:S02]  /*1f70*/  LDL.LU R2, [R1+0x1038] ;  /* 0x0010380001027983 */ /* 0x002ea40000300800 */
[----:B--2---:R1:W-:Y:S05]  /*1f80*/  BMOV.32 B0, R2 ;  /* 0x0000000200007356 */ /* 0x0043ea0000000000 */
[----:B------:R-:W-:Y:S05]  /*1f90*/  BSYNC.RECONVERGENT B0 ;  /* 0x0000000000007941 */ /* 0x000fea0003800200 */
.L_x_18:
[----:B-1----:R-:W-:-:S04]  /*1fa0*/  LOP3.LUT R2, R213, 0x1, RZ, 0xc0, !PT ;  /* 0x00000001d5027812 */ /* 0x002fc800078ec0ff */
[----:B------:R-:W-:-:S13]  /*1fb0*/  ISETP.NE.U32.AND P0, PT, R2, 0x1, PT ;  /* 0x000000010200780c */ /* 0x000fda0003f05070 */
[----:B------:R-:W-:Y:S05]  /*1fc0*/  @P0 BRA `(.L_x_17) ;  /* 0x0000000000e40947 */ /* 0x000fea0003800000 */
[----:B0-----:R-:W2:Y:S01]  /*1fd0*/  LDL R3, [R1+0x1000] ;  /* 0x0010000001037983 */ /* 0x001ea20000100800 */
[----:B------:R-:W0:Y:S03]  /*1fe0*/  LDC.64 R20, c[0x0][0x390] ;  /* 0x0000e400ff147b82 */ /* 0x000e260000000a00 */
[----:B------:R-:W3:Y:S04]  /*1ff0*/  LDL R5, [R1+0xfec] ;  /* 0x000fec0001057983 */ /* 0x000ee80000100800 */
[----:B------:R-:W4:Y:S01]  /*2000*/  LDL R4, [R1+0xfe0] ;  /* 0x000fe00001047983 */ /* 0x000f220000100800 */
[----:B------:R-:W-:Y:S01]  /*2010*/  ISETP.NE.AND P0, PT, R212, 0x1, PT ;  /* 0x00000001d400780c */ /* 0x000fe20003f05270 */
[----:B--2---:R-:W-:-:S04]  /*2020*/  IMAD.IADD R3, R214, 0x1, R3 ;  /* 0x00000001d6037824 */ /* 0x004fc800078e0203 */
[----:B0-----:R-:W-:-:S06]  /*2030*/  IMAD.WIDE R20, R3, 0x8, R20 ;  /* 0x0000000803147825 */ /* 0x001fcc00078e0214 */
[----:B------:R-:W5:Y:S01]  /*2040*/  LDG.E.64 R20, desc[UR6][R20.64] ;  /* 0x0000000614147981 */ /* 0x000f62000c1e1b00 */
[C---:B---3--:R-:W-:Y:S01]  /*2050*/  VIADD R117, R5.reuse, 0x1 ;  /* 0x0000000105757836 */ /* 0x048fe20000000000 */
[----:B------:R-:W-:Y:S05]  /*2060*/  BMOV.32.CLEAR RZ, B0 ;  /* 0x0000000000ff7355 */ /* 0x000fea0000100000 */
[----:B------:R-:W-:Y:S01]  /*2070*/  @P0 VIADD R117, R5, 0x4 ;  /* 0x0000000405750836 */ /* 0x000fe20000000000 */
[----:B------:R-:W-:Y:S01]  /*2080*/  ISETP.NE.AND P0, PT, R210, 0x1, PT ;  /* 0x00000001d200780c */ /* 0x000fe20003f05270 */
[----:B----4-:R-:W-:Y:S01]  /*2090*/  VIADD R2, R4, 0x1 ;  /* 0x0000000104027836 */ /* 0x010fe20000000000 */
[----:B------:R-:W-:Y:S01]  /*20a0*/  MOV R237, 0x22b0 ;  /* 0x000022b000ed7802 */ /* 0x000fe20000000f00 */
[----:B-----5:R-:W-:-:S02]  /*20b0*/  IMAD.MOV.U32 R28, RZ, RZ, R162 ;  /* 0x000000ffff1c7224 */ /* 0x020fc400078e00a2 */
[----:B------:R-:W-:Y:S02]  /*20c0*/  IMAD.MOV.U32 R29, RZ, RZ, R163 ;  /* 0x000000ffff1d7224 */ /* 0x000fe400078e00a3 */
[----:B------:R-:W-:Y:S02]  /*20d0*/  IMAD.MOV.U32 R10, RZ, RZ, R166 ;  /* 0x000000ffff0a7224 */ /* 0x000fe400078e00a6 */
[----:B------:R-:W-:Y:S02]  /*20e0*/  IMAD.MOV.U32 R11, RZ, RZ, R167 ;  /* 0x000000ffff0b7224 */ /* 0x000fe400078e00a7 */
[----:B------:R-:W-:Y:S02]  /*20f0*/  IMAD.MOV.U32 R32, RZ, RZ, R164 ;  /* 0x000000ffff207224 */ /* 0x000fe400078e00a4 */
[----:B------:R-:W-:Y:S01]  /*2100*/  @P0 VIADD R2, R4, 0x4 ;  /* 0x0000000404020836 */ /* 0x000fe20000000000 */
[----:B------:R-:W-:Y:S01]  /*2110*/  ISETP.NE.AND P0, PT, R210, RZ, PT ;  /* 0x000000ffd200720c */ /* 0x000fe20003f05270 */
[----:B------:R-:W-:-:S02]  /*2120*/  IMAD.MOV.U32 R33, RZ, RZ, R165 ;  /* 0x000000ffff217224 */ /* 0x000fc400078e00a5 */
[----:B------:R-:W-:Y:S01]  /*2130*/  IMAD.MOV.U32 R22, RZ, RZ, R134 ;  /* 0x000000ffff167224 */ /* 0x000fe200078e0086 */
[----:B------:R-:W-:Y:S01]  /*2140*/  SEL R46, R2, RZ, P0 ;  /* 0x000000ff022e7207 */ /* 0x000fe20000000000 */
[----:B------:R-:W-:Y:S01]  /*2150*/  VIADD R2, R252, 0x1 ;  /* 0x00000001fc027836 */ /* 0x000fe20000000000 */
[----:B------:R-:W-:Y:S01]  /*2160*/  ISETP.NE.AND P0, PT, R208, 0x1, PT ;  /* 0x00000001d000780c */ /* 0x000fe20003f05270 */
[----:B------:R-:W-:Y:S02]  /*2170*/  IMAD.MOV.U32 R23, RZ, RZ, R135 ;  /* 0x000000ffff177224 */ /* 0x000fe400078e0087 */
[----:B------:R-:W-:Y:S02]  /*2180*/  IMAD.MOV.U32 R18, RZ, RZ, R132 ;  /* 0x000000ffff127224 */ /* 0x000fe400078e0084 */
[----:B------:R-:W-:Y:S02]  /*2190*/  IMAD.MOV.U32 R19, RZ, RZ, R133 ;  /* 0x000000ffff137224 */ /* 0x000fe400078e0085 */
[----:B------:R-:W-:-:S02]  /*21a0*/  IMAD.MOV.U32 R16, RZ, RZ, R130 ;  /* 0x000000ffff107224 */ /* 0x000fc400078e0082 */
[----:B------:R-:W-:Y:S02]  /*21b0*/  IMAD.MOV.U32 R17, RZ, RZ, R131 ;  /* 0x000000ffff117224 */ /* 0x000fe400078e0083 */
[----:B------:R-:W-:Y:S02]  /*21c0*/  IMAD.MOV.U32 R14, RZ, RZ, R128 ;  /* 0x000000ffff0e7224 */ /* 0x000fe400078e0080 */
[----:B------:R-:W-:Y:S01]  /*21d0*/  @P0 VIADD R2, R252, 0x4 ;  /* 0x00000004fc020836 */ /* 0x000fe20000000000 */
[----:B------:R-:W-:Y:S01]  /*21e0*/  ISETP.NE.AND P0, PT, R208, RZ, PT ;  /* 0x000000ffd000720c */ /* 0x000fe20003f05270 */
[----:B------:R-:W-:Y:S02]  /*21f0*/  IMAD.MOV.U32 R15, RZ, RZ, R129 ;  /* 0x000000ffff0f7224 */ /* 0x000fe400078e0081 */
[----:B------:R-:W-:Y:S01]  /*2200*/  IMAD.MOV.U32 R30, RZ, RZ, R126 ;  /* 0x000000ffff1e7224 */ /* 0x000fe200078e007e */
[----:B------:R-:W-:Y:S01]  /*2210*/  SEL R47, R2, RZ, P0 ;  /* 0x000000ff022f7207 */ /* 0x000fe20000000000 */
[----:B------:R-:W-:Y:S01]  /*2220*/  VIADD R2, R236, 0x1 ;  /* 0x00000001ec027836 */ /* 0x000fe20000000000 */
[----:B------:R-:W-:Y:S01]  /*2230*/  ISETP.NE.AND P0, PT, R186, 0x1, PT ;  /* 0x00000001ba00780c */ /* 0x000fe20003f05270 */
[----:B------:R-:W-:-:S02]  /*2240*/  IMAD.MOV.U32 R31, RZ, RZ, R127 ;  /* 0x000000ffff1f7224 */ /* 0x000fc400078e007f */
[----:B------:R-:W-:Y:S02]  /*2250*/  IMAD.MOV.U32 R12, RZ, RZ, R124 ;  /* 0x000000ffff0c7224 */ /* 0x000fe400078e007c */
[----:B------:R-:W-:-:S08]  /*2260*/  IMAD.MOV.U32 R13, RZ, RZ, R125 ;  /* 0x000000ffff0d7224 */ /* 0x000fd000078e007d */
[----:B------:R-:W-:Y:S01]  /*2270*/  @P0 VIADD R2, R236, 0x4 ;  /* 0x00000004ec020836 */ /* 0x000fe20000000000 */
[----:B------:R-:W-:-:S04]  /*2280*/  ISETP.NE.AND P0, PT, R186, RZ, PT ;  /* 0x000000ffba00720c */ /* 0x000fc80003f05270 */
[----:B------:R-:W-:-:S09]  /*2290*/  SEL R116, R2, RZ, P0 ;  /* 0x000000ff02747207 */ /* 0x000fd20000000000 */
[----:B------:R-:W-:Y:S05]  /*22a0*/  CALL.REL.NOINC `($_Z22nwdft_compute_K_kerneliP5ShellPdS1_S1_S1_iii$_Z27nwdft_compute_eri_primitiveddddddddddddddddiiii) ;  /* 0x0000002400107944 */ /* 0x000fea0003c00000 */
[----:B------:R-:W2:Y:S01]  /*22b0*/  LDL.LU R4, [R1+0x1000] ;  /* 0x0010000001047983 */ /* 0x000ea20000300800 */
[----:B------:R-:W0:Y:S01]  /*22c0*/  LDC.64 R2, c[0x0][0x398] ;  /* 0x0000e600ff027b82 */ /* 0x000e220000000a00 */
[----:B--2---:R-:W-:-:S04]  /*22d0*/  IMAD.IADD R5, R215, 0x1, R4 ;  /* 0x00000001d7057824 */ /* 0x004fc800078e0204 */
[----:B0-----:R-:W-:-:S06]  /*22e0*/  IMAD.WIDE R2, R5, 0x8, R2 ;  /* 0x0000000805027825 */ /* 0x001fcc00078e0202 */
[----:B------:R-:W2:Y:S01]  /*22f0*/  LDG.E.64 R2, desc[UR6][R2.64] ;  /* 0x0000000602027981 */ /* 0x000ea2000c1e1b00 */
[----:B------:R-:W-:Y:S02]  /*2300*/  IMAD.MOV.U32 R4, RZ, RZ, R154 ;  /* 0x000000ffff047224 */ /* 0x000fe400078e009a */
[----:B------:R-:W-:-:S06]  /*2310*/  IMAD.MOV.U32 R5, RZ, RZ, R155 ;  /* 0x000000ffff057224 */ /* 0x000fcc00078e009b */
[----:B------:R-:W-:-:S08]  /*2320*/  DMUL R4, R244, R4 ;  /* 0x00000004f4047228 */ /* 0x000fd00000000000 */
[----:B------:R-:W-:-:S08]  /*2330*/  DMUL R4, R240, R4 ;  /* 0x00000004f0047228 */ /* 0x000fd00000000000 */
[----:B------:R-:W-:-:S08]  /*2340*/  DMUL R4, R238, R4 ;  /* 0x00000004ee047228 */ /* 0x000fd00000000000 */
[----:B--2---:R-:W-:-:S11]  /*2350*/  DFMA R246, R4, R2, R246 ;  /* 0x0000000204f6722b */ /* 0x004fd600000000f6 */
.L_x_17:
[----:B------:R-:W2:Y:S02]  /*2360*/  LDL.LU R2, [R1+0x103c] ;  /* 0x00103c0001027983 */ /* 0x000ea40000300800 */
[----:B--2---:R1:W-:Y:S05]  /*2370*/  BMOV.32 B0, R2 ;  /* 0x0000000200007356 */ /* 0x0043ea0000000000 */
[----:B------:R-:W-:Y:S05]  /*2380*/  BSYNC.RECONVERGENT B0 ;  /* 0x0000000000007941 */ /* 0x000fea0003800200 */
.L_x_16:
[----:B------:R-:W-:-:S13]  /*2390*/  LOP3.LUT P0, RZ, R0, 0x400000, RZ, 0xc0, !PT ;  /* 0x0040000000ff7812 */ /* 0x000fda000780c0ff */
[----:B------:R-:W-:Y:S05]  /*23a0*/  @P0 BRA `(.L_x_20) ;  /* 0xffffffe400c00947 */ /* 0x000fea000383ffff */
[----:B-1----:R-:W2:Y:S02]  /*23b0*/  LDL.LU R2, [R1+0x1058] ;  /* 0x0010580001027983 */ /* 0x002ea40000300800 */
[----:B--2---:R1:W-:Y:S05]  /*23c0*/  BMOV.32 B0, R2 ;  /* 0x0000000200007356 */ /* 0x0043ea0000000000 */
[----:B------:R-:W-:Y:S05]  /*23d0*/  BSYNC.RECONVERGENT B0 ;  /* 0x0000000000007941 */ /* 0x000fea0003800200 */
.L_x_12:
[----:B------:R-:W-:-:S13]  /*23e0*/  LOP3.LUT P0, RZ, R0, 0x800000, RZ, 0xc0, !PT ;  /* 0x0080000000ff7812 */ /* 0x000fda000780c0ff */
[----:B------:R-:W-:Y:S05]  /*23f0*/  @P0 BRA `(.L_x_21) ;  /* 0xffffffe400580947 */ /* 0x000fea000383ffff */
.L_x_11:
[----:B-1----:R-:W2:Y:S02]  /*2400*/  LDL.LU R2, [R1+0x105c] ;  /* 0x00105c0001027983 */ /* 0x002ea40000300800 */
[----:B--2---:R1:W-:Y:S05]  /*2410*/  BMOV.32 B0, R2 ;  /* 0x0000000200007356 */ /* 0x0043ea0000000000 */
[----:B------:R-:W-:Y:S05]  /*2420*/  BSYNC.RECONVERGENT B0 ;  /* 0x0000000000007941 */ /* 0x000fea0003800200 */
.L_x_10:
[----:B-1----:R-:W2:Y:S02]  /*2430*/  LDL.LU R2, [R1+0x1004] ;  /* 0x0010040001027983 */ /* 0x002ea40000300800 */
[----:B--2---:R-:W-:-:S05]  /*2440*/  VIADD R2, R2, 0x1 ;  /* 0x0000000102027836 */ /* 0x004fca0000000000 */
[----:B------:R1:W-:Y:S01]  /*2450*/  STL [R1+0x1004], R2 ;  /* 0x0010040201007387 */ /* 0x0003e20000100800 */
[----:B------:R-:W-:-:S13]  /*2460*/  ISETP.NE.AND P0, PT, R2, R211, PT ;  /* 0x000000d30200720c */ /* 0x000fda0003f05270 */
[----:B-1----:R-:W-:Y:S05]  /*2470*/  @P0 BRA `(.L_x_22) ;  /* 0xffffffe000f00947 */ /* 0x002fea000383ffff */
[----:B------:R-:W2:Y:S02]  /*2480*/  LDL.LU R2, [R1+0x1060] ;  /* 0x0010600001027983 */ /* 0x000ea40000300800 */
[----:B--2---:R1:W-:Y:S05]  /*2490*/  BMOV.32 B0, R2 ;  /* 0x0000000200007356 */ /* 0x0043ea0000000000 */
[----:B------:R-:W-:Y:S05]  /*24a0*/  BSYNC.RECONVERGENT B0 ;  /* 0x0000000000007941 */ /* 0x000fea0003800200 */
.L_x_9:
[----:B------:R-:W-:-:S11]  /*24b0*/  DMUL R246, R246, 0.5 ;  /* 0x3fe00000f6f67828 */ /* 0x000fd60000000000 */
.L_x_8:
[----:B-1----:R-:W2:Y:S02]  /*24c0*/  LDL.LU R2, [R1+0x1064] ;  /* 0x0010640001027983 */ /* 0x002ea40000300800 */
[----:B--2---:R1:W-:Y:S05]  /*24d0*/  BMOV.32 B0, R2 ;  /* 0x0000000200007356 */ /* 0x0043ea0000000000 */
[----:B------:R-:W-:Y:S05]  /*24e0*/  BSYNC.RECONVERGENT B0 ;  /* 0x0000000000007941 */ /* 0x000fea0003800200 */
.L_x_7:
[----:B------:R-:W2:Y:S01]  /*24f0*/  LDL R4, [R1+0x1050] ;  /* 0x0010500001047983 */ /* 0x000ea20000100800 */
[----:B01----:R-:W0:Y:S01]  /*2500*/  LDC.64 R2, c[0x0][0x3a0] ;  /* 0x0000e800ff027b82 */ /* 0x003e220000000a00 */
[----:B------:R-:W1:Y:S02]  /*2510*/  LDCU UR4, c[0x0][0x3b0] ;  /* 0x00007600ff0477ac */ /* 0x000e640008000800 */
[----:B------:R-:W3:Y:S04]  /*2520*/  LDL R5, [R1+0x104c] ;  /* 0x00104c0001057983 */ /* 0x000ee80000100800 */
[----:B------:R-:W2:Y:S01]  /*2530*/  LDL.LU R8, [R1+0xfec] ;  /* 0x000fec0001087983 */ /* 0x000ea20000300800 */
[----:B------:R-:W4:Y:S03]  /*2540*/  LDC.64 R6, c[0x0][0x3a8] ;  /* 0x0000ea00ff067b82 */ /* 0x000f260000000a00 */
[----:B------:R-:W4:Y:S04]  /*2550*/  LDL R11, [R1+0x1044] ;  /* 0x00104400010b7983 */ /* 0x000f280000100800 */
[----:B------:R-:W4:Y:S04]  /*2560*/  LDL R10, [R1+0xfe0] ;  /* 0x000fe000010a7983 */ /* 0x000f280000100800 */
[----:B------:R-:W4:Y:S01]  /*2570*/  LDL R9, [R1+0x1048] ;  /* 0x0010480001097983 */ /* 0x000f220000100800 */
[----:B---3--:R-:W-:-:S02]  /*2580*/  IMAD.IADD R5, R5, 0x1, R252 ;  /* 0x0000000105057824 */ /* 0x008fc400078e02fc */
[----:B--2---:R-:W-:-:S04]  /*2590*/  IMAD.IADD R4, R4, 0x1, R8 ;  /* 0x0000000104047824 */ /* 0x004fc800078e0208 */
[----:B-1----:R-:W-:-:S04]  /*25a0*/  IMAD R5, R4, UR4, R5 ;  /* 0x0000000404057c24 */ /* 0x002fc8000f8e0205 */
[----:B0-----:R-:W-:-:S06]  /*25b0*/  IMAD.WIDE R2, R5, 0x8, R2 ;  /* 0x0000000805027825 */ /* 0x001fcc00078e0202 */
[----:B------:R-:W2:Y:S01]  /*25c0*/  LDG.E.64 R2, desc[UR6][R2.64] ;  /* 0x0000000602027981 */ /* 0x000ea2000c1e1b00 */
[C---:B------:R-:W-:Y:S02]  /*25d0*/  ISETP.NE.AND P0, PT, R212.reuse, 0x2, PT ;  /* 0x00000002d400780c */ /* 0x040fe40003f05270 */
[----:B------:R-:W-:Y:S01]  /*25e0*/  ISETP.NE.AND P1, PT, R212, 0x1, PT ;  /* 0x00000001d400780c */ /* 0x000fe20003f25270 */
[----:B----4-:R-:W-:Y:S02]  /*25f0*/  IMAD.IADD R4, R11, 0x1, R236 ;  /* 0x000000010b047824 */ /* 0x010fe400078e02ec */
[----:B------:R-:W-:-:S04]  /*2600*/  IMAD.IADD R5, R9, 0x1, R10 ;  /* 0x0000000109057824 */ /* 0x000fc800078e020a */
[----:B------:R-:W-:Y:S02]  /*2610*/  IMAD R9, R4, UR4, R5 ;  /* 0x0000000404097c24 */ /* 0x000fe4000f8e0205 */
[----:B------:R-:W-:Y:S02]  /*2620*/  IMAD R11, R5, UR4, R4 ;  /* 0x00000004050b7c24 */ /* 0x000fe4000f8e0204 */
[----:B------:R-:W-:-:S04]  /*2630*/  IMAD.WIDE R4, R9, 0x8, R6 ;  /* 0x0000000809047825 */ /* 0x000fc800078e0206 */
[----:B------:R-:W-:Y:S01]  /*2640*/  IMAD.WIDE R6, R11, 0x8, R6 ;  /* 0x000000080b067825 */ /* 0x000fe200078e0206 */
[----:B--2---:R-:W-:-:S03]  /*2650*/  DMUL R246, R2, R246 ;  /* 0x000000f602f67228 */ /* 0x004fc60000000000 */
[----:B------:R-:W-:Y:S02]  /*2660*/  IMAD.MOV.U32 R2, RZ, RZ, 0x6 ;  /* 0x00000006ff027424 */ /* 0x000fe400078e00ff */
[----:B------:R-:W-:-:S03]  /*2670*/  VIADD R3, R8, 0x1 ;  /* 0x0000000108037836 */ /* 0x000fc60000000000 */
[----:B------:R-:W-:Y:S01]  /*2680*/  SEL R2, R2, 0xa, !P0 ;  /* 0x0000000a02027807 */ /* 0x000fe20004000000 */
[----:B------:R0:W-:Y:S03]  /*2690*/  REDG.E.ADD.F64.RN.STRONG.GPU desc[UR6][R4.64], R246 ;  /* 0x000000f6040079a6 */ /* 0x0001e6000c12ff06 */
[----:B------:R-:W-:Y:S01]  /*26a0*/  SEL R2, R2, 0x3, P1 ;  /* 0x0000000302027807 */ /* 0x000fe20000800000 */
[----:B------:R0:W-:Y:S03]  /*26b0*/  REDG.E.ADD.F64.RN.STRONG.GPU desc[UR6][R6.64], R246 ;  /* 0x000000f6060079a6 */ /* 0x0001e6000c12ff06 */
[----:B------:R-:W-:-:S13]  /*26c0*/  ISETP.NE.AND P0, PT, R3, R2, PT ;  /* 0x000000020300720c */ /* 0x000fda0003f05270 */
[----:B0-----:R-:W-:Y:S05]  /*26d0*/  @!P0 BRA `(.L_x_23) ;  /* 0x0000000000088947 */ /* 0x001fea0003800000 */
[----:B------:R1:W-:Y:S01]  /*26e0*/  STL [R1+0xfec], R3 ;  /* 0x000fec0301007387 */ /* 0x0003e20000100800 */
[----:B------:R-:W-:Y:S05]  /*26f0*/  BRA `(.L_x_24) ;  /* 0xffffffe000187947 */ /* 0x000fea000383ffff */
.L_x_23:
[----:B------:R-:W-:Y:S05]  /*2700*/  BSYNC B4 ;  /* 0x0000000000047941 */ /* 0x000fea0003800000 */
.L_x_6:
[----:B------:R-:W-:Y:S05]  /*2710*/  BRA `(.L_x_25) ;  /* 0x0000001c00607947 */ /* 0x000fea0003800000 */
.L_x_5:
[----:B------:R-:W-:Y:S01]  /*2720*/  LOP3.LUT P0, RZ, R0, 0x1000000, RZ, 0xc0, !PT ;  /* 0x0100000000ff7812 */ /* 0x000fe2000780c0ff */
[----:B------:R-:W-:Y:S01]  /*2730*/  BSSY.RECONVERGENT B4, `(.L_x_26) ;  /* 0x00001c1000047945 */ /* 0x000fe20003800200 */
[----:B------:R-:W-:-:S11]  /*2740*/  CS2R R246, SRZ ;  /* 0x0000000000f67805 */ /* 0x000fd6000001ff00 */
[----:B------:R-:W-:Y:S05]  /*2750*/  @P0 BRA `(.L_x_27) ;  /* 0x0000001800f80947 */ /* 0x000fea0003800000 */
[----:B------:R-:W-:Y:S01]  /*2760*/  BSSY.RECONVERGENT B0, `(.L_x_28) ;  /* 0x00001bc000007945 */ /* 0x000fe20003800200 */
[----:B------:R0:W-:Y:S01]  /*2770*/  STL [R1+0x1000], RZ ;  /* 0x001000ff01007387 */ /* 0x0001e20000100800 */
[----:B------:R-:W-:Y:S02]  /*2780*/  CS2R R246, SRZ ;  /* 0x0000000000f67805 */ /* 0x000fe4000001ff00 */
[----:B------:R-:W1:Y:S05]  /*2790*/  BMOV.32.CLEAR R2, B0 ;  /* 0x0000000000027355 */ /* 0x000e6a0000100000 */
[----:B-1----:R0:W-:Y:S02]  /*27a0*/  STL [R1+0x1040], R2 ;  /* 0x0010400201007387 */ /* 0x0021e40000100800 */
.L_x_42:
[----:B------:R-:W-:Y:S05]  /*27b0*/  BMOV.32.CLEAR RZ, B0 ;  /* 0x0000000000ff7355 */ /* 0x000fea0000100000 */
[----:B------:R-:W-:Y:S01]  /*27c0*/  BSSY.RECONVERGENT B0, `(.L_x_29) ;  /* 0x00001ae000007945 */ /* 0x000fe20003800200 */
[----:B------:R-:W-:-:S03]  /*27d0*/  ISETP.GE.AND P0, PT, R209, 0x1, PT ;  /* 0x00000001d100780c */ /* 0x000fc60003f06270 */
[----:B0-----:R-:W0:Y:S05]  /*27e0*/  BMOV.32.CLEAR R2, B0 ;  /* 0x0000000000027355 */ /* 0x001e2a0000100000 */
[----:B0-----:R0:W-:Y:S05]  /*27f0*/  STL [R1+0x103c], R2 ;  /* 0x00103c0201007387 */ /* 0x0011ea0000100800 */
[----:B-1---5:R-:W-:Y:S05]  /*2800*/  @!P0 BRA `(.L_x_30) ;  /* 0x00000018009c8947 */ /* 0x022fea0003800000 */
[----:B------:R-:W2:Y:S01]  /*2810*/  LDL R3, [R1+0x1008] ;  /* 0x0010080001037983 */ /* 0x000ea20000100800 */
[----:B------:R-:W1:Y:S03]  /*2820*/  LDC.64 R166, c[0x0][0x390] ;  /* 0x0000e400ffa67b82 */ /* 0x000e660000000a00 */
[----:B------:R-:W2:Y:S04]  /*2830*/  LDL R4, [R1+0x1000] ;  /* 0x0010000001047983 */ /* 0x000ea80000100800 */
[----:B0-----:R-:W3:Y:S01]  /*2840*/  LDL R2, [R1+0x100c] ;  /* 0x00100c0001027983 */ /* 0x001ee20000100800 */
[----:B------:R-:W0:Y:S03]  /*2850*/  LDC.64 R244, c[0x0][0x398] ;  /* 0x0000e600fff47b82 */ /* 0x000e260000000a00 */
[----:B------:R4:W-:Y:S01]  /*2860*/  STL [R1+0x1010], RZ ;  /* 0x001010ff01007387 */ /* 0x0009e20000100800 */
[----:B--2---:R-:W-:-:S02]  /*2870*/  IMAD.IADD R3, R3, 0x1, R4 ;  /* 0x0000000103037824 */ /* 0x004fc400078e0204 */
[----:B---3--:R-:W-:Y:S02]  /*2880*/  IMAD.IADD R5, R2, 0x1, R4 ;  /* 0x0000000102057824 */ /* 0x008fe400078e0204 */
[----:B-1----:R-:W-:-:S04]  /*2890*/  IMAD.WIDE R166, R3, 0x8, R166 ;  /* 0x0000000803a67825 */ /* 0x002fc800078e02a6 */
[----:B0-----:R-:W-:Y:S02]  /*28a0*/  IMAD.WIDE R244, R5, 0x8, R244 ;  /* 0x0000000805f47825 */ /* 0x001fe400078e02f4 */
[----:B------:R-:W5:Y:S04]  /*28b0*/  LDG.E.64 R166, desc[UR6][R166.64] ;  /* 0x00000006a6a67981 */ /* 0x000f68000c1e1b00 */
[----:B----4-:R-:W5:Y:S02]  /*28c0*/  LDG.E.64 R244, desc[UR6][R244.64] ;  /* 0x00000006f4f47981 */ /* 0x010f64000c1e1b00 */
.L_x_41:
[----:B0-2---:R-:W2:Y:S01]  /*28d0*/  LDL R3, [R1+0x1028] ;  /* 0x0010280001037983 */ /* 0x005ea20000100800 */
[----:B------:R-:W0:Y:S03]  /*28e0*/  LDC.64 R164, c[0x0][0x390] ;  /* 0x0000e400ffa47b82 */ /* 0x000e260000000a00 */
[----:B------:R-:W3:Y:S04]  /*28f0*/  LDL R4, [R1+0x102c] ;  /* 0x00102c0001047983 */ /* 0x000ee80000100800 */
[----:B------:R-:W2:Y:S01]  /*2900*/  LDL.LU R2, [R1+0x1010] ;  /* 0x0010100001027983 */ /* 0x000ea20000300800 */
[----:B-1----:R-:W1:Y:S01]  /*2910*/  LDC.64 R240, c[0x0][0x398] ;  /* 0x0000e600fff07b82 */ /* 0x002e620000000a00 */
        /* <DEDUP_REMOVED lines=16> */
.L_x_40:
[----:B0-2---:R-:W2:Y:S01]  /*2a20*/  LDL R3, [R1+0x1020] ;  /* 0x0010200001037983 */ /* 0x005ea20000100800 */
        /* <DEDUP_REMOVED lines=22> */
[----:B------:R-:W-:Y:S05]  /*2b90*/  BMOV.32.CLEAR RZ, B0 ;  /* 0x0000000000ff7355 */ /* 0x000fea0000100000 */
[----:B------:R-:W-:Y:S01]  /*2ba0*/  BSSY.RECONVERGENT B0, `(.L_x_34) ;  /* 0x00000b3000007945 */ /* 0x000fe20003800200 */
[----:B------:R1:W-:Y:S03]  /*2bb0*/  STL [R1+0xfec], RZ ;  /* 0x000fecff01007387 */ /* 0x0003e60000100800 */
[----:B0-----:R-:W0:Y:S05]  /*2bc0*/  BMOV.32.CLEAR R2, B0 ;  /* 0x0000000000027355 */ /* 0x001e2a0000100000 */
[----:B0-----:R1:W-:Y:S02]  /*2bd0*/  STL [R1+0x1030], R2 ;  /* 0x0010300201007387 */ /* 0x0013e40000100800 */
.L_x_35:
[----:B------:R-:W2:Y:S01]  /*2be0*/  LDL R5, [R1+0xfec] ;  /* 0x000fec0001057983 */ /* 0x000ea20000100800 */
[----:B-1----:R-:W0:Y:S03]  /*2bf0*/  LDC.64 R2, c[0x0][0x390] ;  /* 0x0000e400ff027b82 */ /* 0x002e260000000a00 */
        /* <DEDUP_REMOVED lines=22> */
[----:B------:R-:W-:Y:S02]  /*2d60*/  IMAD.MOV.U32 R117, RZ, RZ, RZ ;  /* 0x000000ffff757224 */ /* 0x000fe400078e00ff */
[----:B--2---:R-:W-:-:S04]  /*2d70*/  IMAD.IADD R5, R214, 0x1, R5 ;  /* 0x00000001d6057824 */ /* 0x004fc800078e0205 */
[----:B0-----:R-:W-:-:S05]  /*2d80*/  IMAD.WIDE R2, R5, 0x8, R2 ;  /* 0x0000000805027825 */ /* 0x001fca00078e0202 */
[----:B------:R3:W-:Y:S04]  /*2d90*/  STL.64 [R1+0xff8], R2 ;  /* 0x000ff80201007387 */ /* 0x0007e80000100a00 */
[----:B------:R3:W5:Y:S02]  /*2da0*/  LDG.E.64 R20, desc[UR6][R2.64] ;  /* 0x0000000602147981 */ /* 0x000764000c1e1b00 */
[C---:B---3--:R-:W-:Y:S02]  /*2db0*/  VIADD R2, R4.reuse, 0x1 ;  /* 0x0000000104027836 */ /* 0x048fe40000000000 */
[----:B------:R-:W-:Y:S01]  /*2dc0*/  @P0 VIADD R2, R4, 0x4 ;  /* 0x0000000404020836 */ /* 0x000fe20000000000 */
[----:B------:R-:W-:-:S04]  /*2dd0*/  ISETP.NE.AND P0, PT, R210, RZ, PT ;  /* 0x000000ffd200720c */ /* 0x000fc80003f05270 */
[----:B------:R-:W-:Y:S01]  /*2de0*/  SEL R5, R2, RZ, P0 ;  /* 0x000000ff02057207 */ /* 0x000fe20000000000 */
[----:B------:R-:W-:Y:S01]  /*2df0*/  VIADD R2, R252, 0x1 ;  /* 0x00000001fc027836 */ /* 0x000fe20000000000 */
[----:B------:R-:W-:-:S03]  /*2e00*/  ISETP.NE.AND P0, PT, R208, 0x1, PT ;  /* 0x00000001d000780c */ /* 0x000fc60003f05270 */
[----:B------:R0:W-:Y:S01]  /*2e10*/  STL [R1+0x101c], R5 ;  /* 0x00101c0501007387 */ /* 0x0001e20000100800 */
[----:B------:R-:W-:-:S09]  /*2e20*/  IMAD.MOV.U32 R46, RZ, RZ, R5 ;  /* 0x000000ffff2e7224 */ /* 0x000fd200078e0005 */
        /* <DEDUP_REMOVED lines=9> */
[----:B------:R-:W-:-:S05]  /*2ec0*/  SEL R3, R2, RZ, P0 ;  /* 0x000000ff02037207 */ /* 0x000fca0000000000 */
[----:B------:R0:W-:Y:S01]  /*2ed0*/  STL [R1+0x1014], R3 ;  /* 0x0010140301007387 */ /* 0x0001e20000100800 */
[----:B------:R-:W-:-:S07]  /*2ee0*/  IMAD.MOV.U32 R116, RZ, RZ, R3 ;  /* 0x000000ffff747224 */ /* 0x000fce00078e0003 */
[----:B0----5:R-:W-:Y:S05]  /*2ef0*/  CALL.REL.NOINC `($_Z22nwdft_compute_K_kerneliP5ShellPdS1_S1_S1_iii$_Z27nwdft_compute_eri_primitiveddddddddddddddddiiii) ;  /* 0x0000001400fc7944 */ /* 0x021fea0003c00000 */
[----:B------:R-:W2:Y:S01]  /*2f00*/  LDL R4, [R1+0xfec] ;  /* 0x000fec0001047983 */ /* 0x000ea20000100800 */
[----:B------:R-:W0:Y:S03]  /*2f10*/  LDC.64 R2, c[0x0][0x398] ;  /* 0x0000e600ff027b82 */ /* 0x000e260000000a00 */
[----:B------:R-:W3:Y:S04]  /*2f20*/  LDL.64 R6, [R1+0xff8] ;  /* 0x000ff80001067983 */ /* 0x000ee80000100a00 */
[----:B------:R-:W5:Y:S04]  /*2f30*/  LDL R46, [R1+0x101c] ;  /* 0x00101c00012e7983 */ /* 0x000f680000100800 */
[----:B------:R-:W5:Y:S04]  /*2f40*/  LDL R47, [R1+0x1018] ;  /* 0x00101800012f7983 */ /* 0x000f680000100800 */
[----:B------:R-:W5:Y:S01]  /*2f50*/  LDL R116, [R1+0x1014] ;  /* 0x0010140001747983 */ /* 0x000f620000100800 */
[----:B--2---:R-:W-:-:S04]  /*2f60*/  IMAD.IADD R5, R215, 0x1, R4 ;  /* 0x00000001d7057824 */ /* 0x004fc800078e0204 */
[----:B0-----:R-:W-:Y:S01]  /*2f70*/  IMAD.WIDE R2, R5, 0x8, R2 ;  /* 0x0000000805027825 */ /* 0x001fe200078e0202 */
[----:B---3--:R-:W5:Y:S04]  /*2f80*/  LDG.E.64 R20, desc[UR6][R6.64+0x8] ;  /* 0x0000080606147981 */ /* 0x008f68000c1e1b00 */
[----:B------:R0:W2:Y:S04]  /*2f90*/  LDG.E.64 R4, desc[UR6][R2.64] ;  /* 0x0000000602047981 */ /* 0x0000a8000c1e1b00 */
[----:B------:R0:W-:Y:S02]  /*2fa0*/  STL.64 [R1+0xff0], R2 ;  /* 0x000ff00201007387 */ /* 0x0001e40000100a00 */
        /* <DEDUP_REMOVED lines=25> */
[----:B------:R-:W-:Y:S01]  /*3140*/  IMAD.MOV.U32 R117, RZ, RZ, RZ ;  /* 0x000000ffff757224 */ /* 0x000fe200078e00ff */
[----:B--2---:R-:W-:-:S11]  /*3150*/  DFMA R246, R2, R4, R246 ;  /* 0x0000000402f6722b */ /* 0x004fd600000000f6 */
[----:B-----5:R-:W-:Y:S05]  /*3160*/  CALL.REL.NOINC `($_Z22nwdft_compute_K_kerneliP5ShellPdS1_S1_S1_iii$_Z27nwdft_compute_eri_primitiveddddddddddddddddiiii) ;  /* 0x0000001400607944 */ /* 0x020fea0003c00000 */
[----:B------:R-:W2:Y:S04]  /*3170*/  LDL.64 R2, [R1+0xff0] ;  /* 0x000ff00001027983 */ /* 0x000ea80000100a00 */
[----:B------:R-:W3:Y:S04]  /*3180*/  LDL.64 R4, [R1+0xff8] ;  /* 0x000ff80001047983 */ /* 0x000ee80000100a00 */
        /* <DEDUP_REMOVED lines=29> */
[----:B------:R-:W-:Y:S02]  /*3360*/  IMAD.MOV.U32 R13, RZ, RZ, R125 ;  /* 0x000000ffff0d7224 */ /* 0x000fe400078e007d */
[----:B------:R-:W-:Y:S01]  /*3370*/  IMAD.MOV.U32 R117, RZ, RZ, RZ ;  /* 0x000000ffff757224 */ /* 0x000fe200078e00ff */
[----:B--2---:R-:W-:-:S11]  /*3380*/  DFMA R246, R4, R2, R246 ;  /* 0x0000000204f6722b */ /* 0x004fd600000000f6 */
[----:B-----5:R-:W-:Y:S05]  /*3390*/  CALL.REL.NOINC `($_Z22nwdft_compute_K_kerneliP5ShellPdS1_S1_S1_iii$_Z27nwdft_compute_eri_primitiveddddddddddddddddiiii) ;  /* 0x0000001000d47944 */ /* 0x020fea0003c00000 */
[----:B------:R-:W2:Y:S04]  /*33a0*/  LDL.64 R2, [R1+0xff0] ;  /* 0x000ff00001027983 */ /* 0x000ea80000100a00 */
[----:B------:R-:W3:Y:S04]  /*33b0*/  LDL.LU.64 R4, [R1+0xff8] ;  /* 0x000ff80001047983 */ /* 0x000ee80000300a00 */
        /* <DEDUP_REMOVED lines=33> */
[----:B------:R-:W2:Y:S04]  /*35d0*/  LDL.LU.64 R2, [R1+0xff0] ;  /* 0x000ff00001027983 */ /* 0x000ea80000300a00 */
[----:B------:R-:W3:Y:S01]  /*35e0*/  LDL.LU R7, [R1+0xfec] ;  /* 0x000fec0001077983 */ /* 0x000ee20000300800 */
[----:B------:R-:W-:Y:S02]  /*35f0*/  IMAD.MOV.U32 R4, RZ, RZ, R154 ;  /* 0x000000ffff047224 */ /* 0x000fe400078e009a */
[----:B------:R-:W-:-:S06]  /*3600*/  IMAD.MOV.U32 R5, RZ, RZ, R155 ;  /* 0x000000ffff057224 */ /* 0x000fcc00078e009b */
[----:B------:R-:W-:Y:S01]  /*3610*/  DMUL R4, R4, R244 ;  /* 0x000000f404047228 */ /* 0x000fe20000000000 */
[----:B------:R-:W-:Y:S01]  /*3620*/  LOP3.LUT R6, R213, 0x7ffffffc, RZ, 0xc0, !PT ;  /* 0x7ffffffcd5067812 */ /* 0x000fe200078ec0ff */
[----:B--2---:R-:W2:Y:S06]  /*3630*/  LDG.E.64 R2, desc[UR6][R2.64+0x18] ;  /* 0x0000180602027981 */ /* 0x004eac000c1e1b00 */
[----:B------:R-:W-:Y:S01]  /*3640*/  DMUL R4, R240, R4 ;  /* 0x00000004f0047228 */ /* 0x000fe20000000000 */
[----:B---3--:R-:W-:-:S05]  /*3650*/  VIADD R7, R7, 0x4 ;  /* 0x0000000407077836 */ /* 0x008fca0000000000 */
[----:B------:R0:W-:Y:S01]  /*3660*/  STL [R1+0xfec], R7 ;  /* 0x000fec0701007387 */ /* 0x0001e20000100800 */
[----:B------:R-:W-:Y:S01]  /*3670*/  ISETP.NE.AND P0, PT, R7, R6, PT ;  /* 0x000000060700720c */ /* 0x000fe20003f05270 */
[----:B------:R-:W-:-:S08]  /*3680*/  DMUL R4, R238, R4 ;  /* 0x00000004ee047228 */ /* 0x000fd00000000000 */
[----:B--2---:R-:W-:-:S04]  /*3690*/  DFMA R246, R4, R2, R246 ;  /* 0x0000000204f6722b */ /* 0x004fc800000000f6 */
[----:B0-----:R-:W-:Y:S07]  /*36a0*/  @P0 BRA `(.L_x_35) ;  /* 0xfffffff4004c0947 */ /* 0x001fee000383ffff */
[----:B------:R-:W2:Y:S02]  /*36b0*/  LDL.LU R7, [R1+0x1030] ;  /* 0x0010300001077983 */ /* 0x000ea40000300800 */
[----:B--2---:R0:W-:Y:S05]  /*36c0*/  BMOV.32 B0, R7 ;  /* 0x0000000700007356 */ /* 0x0041ea0000000000 */
[----:B------:R-:W-:Y:S05]  /*36d0*/  BSYNC.RECONVERGENT B0 ;  /* 0x0000000000007941 */ /* 0x000fea0003800200 */
.L_x_34:
[----:B------:R1:W-:Y:S02]  /*36e0*/  STL [R1+0xfec], R6 ;  /* 0x000fec0601007387 */ /* 0x0003e40000100800 */
.L_x_33:
[----:B0-----:R-:W2:Y:S02]  /*36f0*/  LDL.LU R2, [R1+0x1034] ;  /* 0x0010340001027983 */ /* 0x001ea40000300800 */
[----:B--2---:R0:W-:Y:S05]  /*3700*/  BMOV.32 B0, R2 ;  /* 0x0000000200007356 */ /* 0x0041ea0000000000 */
[----:B------:R-:W-:Y:S05]  /*3710*/  BSYNC.RECONVERGENT B0 ;  /* 0x0000000000007941 */ /* 0x000fea0003800200 */
.L_x_32:
        /* <DEDUP_REMOVED lines=9> */
[----:B------:R-:W2:Y:S05]  /*37b0*/  BMOV.32.CLEAR R2, B0 ;  /* 0x0000000000027355 */ /* 0x000eaa0000100000 */
[----:B--2---:R2:W-:Y:S05]  /*37c0*/  STL [R1+0x1030], R2 ;  /* 0x0010300201007387 */ /* 0x0045ea0000100800 */
[----:B------:R-:W-:Y:S05]  /*37d0*/  @!P0 BRA `(.L_x_39) ;  /* 0x0000000400908947 */ /* 0x000fea0003800000 */
[----:B------:R-:W3:Y:S01]  /*37e0*/  LDL R5, [R1+0xfec] ;  /* 0x000fec0001057983 */ /* 0x000ee20000100800 */
[----:B0-2---:R-:W0:Y:S03]  /*37f0*/  LDC.64 R2, c[0x0][0x390] ;  /* 0x0000e400ff027b82 */ /* 0x005e260000000a00 */
[----:B------:R-:W2:Y:S01]  /*3800*/  LDL R4, [R1+0xfe0] ;  /* 0x000fe00001047983 */ /* 0x000ea20000100800 */
        /* <DEDUP_REMOVED lines=22> */
[----:B---3--:R-:W-:-:S04]  /*3970*/  IMAD.IADD R5, R214, 0x1, R5 ;  /* 0x00000001d6057824 */ /* 0x008fc800078e0205 */
[----:B0-----:R-:W-:-:S05]  /*3980*/  IMAD.WIDE R2, R5, 0x8, R2 ;  /* 0x0000000805027825 */ /* 0x001fca00078e0202 */
[----:B------:R2:W-:Y:S04]  /*3990*/  STL.64 [R1+0xff8], R2 ;  /* 0x000ff80201007387 */ /* 0x0005e80000100a00 */
[----:B------:R2:W5:Y:S02]  /*39a0*/  LDG.E.64 R20, desc[UR6][R2.64] ;  /* 0x0000000602147981 */ /* 0x000564000c1e1b00 */
[C---:B--2---:R-:W-:Y:S02]  /*39b0*/  VIADD R2, R4.reuse, 0x1 ;  /* 0x0000000104027836 */ /* 0x044fe40000000000 */
        /* <DEDUP_REMOVED lines=19> */
[----:B01---5:R-:W-:Y:S05]  /*3af0*/  CALL.REL.NOINC `($_Z22nwdft_compute_K_kerneliP5ShellPdS1_S1_S1_iii$_Z27nwdft_compute_eri_primitiveddddddddddddddddiiii) ;  /* 0x0000000800fc7944 */ /* 0x023fea0003c00000 */
[----:B------:R-:W2:Y:S01]  /*3b00*/  LDL R4, [R1+0xfec] ;  /* 0x000fec0001047983 */ /* 0x000ea20000100800 */
[----:B------:R-:W0:Y:S03]  /*3b10*/  LDC.64 R2, c[0x0][0x398] ;  /* 0x0000e600ff027b82 */ /* 0x000e260000000a00 */
[----:B------:R-:W3:Y:S04]  /*3b20*/  LDL.LU.64 R6, [R1+0xff8] ;  /* 0x000ff80001067983 */ /* 0x000ee80000300a00 */
        /* <DEDUP_REMOVED lines=47> */
.L_x_39:
[----:B--2---:R-:W2:Y:S02]  /*3e20*/  LDL.LU R2, [R1+0x1030] ;  /* 0x0010300001027983 */ /* 0x004ea40000300800 */
[----:B--2---:R2:W-:Y:S05]  /*3e30*/  BMOV.32 B0, R2 ;  /* 0x0000000200007356 */ /* 0x0045ea0000000000 */
[----:B------:R-:W-:Y:S05]  /*3e40*/  BSYNC.RECONVERGENT B0 ;  /* 0x0000000000007941 */ /* 0x000fea0003800200 */
.L_x_38:
[----:B--2---:R-:W-:-:S04]  /*3e50*/  LOP3.LUT R2, R213, 0x1, RZ, 0xc0, !PT ;  /* 0x00000001d5027812 */ /* 0x004fc800078ec0ff */
[----:B------:R-:W-:-:S13]  /*3e60*/  ISETP.NE.U32.AND P0, PT, R2, 0x1, PT ;  /* 0x000000010200780c */ /* 0x000fda0003f05070 */
[----:B------:R-:W-:Y:S05]  /*3e70*/  @P0 BRA `(.L_x_37) ;  /* 0x0000000000d80947 */ /* 0x000fea0003800000 */
[----:B0-----:R-:W2:Y:S01]  /*3e80*/  LDL R3, [R1+0xfec] ;  /* 0x000fec0001037983 */ /* 0x001ea20000100800 */
[----:B------:R-:W0:Y:S03]  /*3e90*/  LDC.64 R20, c[0x0][0x390] ;  /* 0x0000e400ff147b82 */ /* 0x000e260000000a00 */
[----:B------:R-:W3:Y:S01]  /*3ea0*/  LDL R4, [R1+0xfe0] ;  /* 0x000fe00001047983 */ /* 0x000ee20000100800 */
[----:B------:R-:W-:Y:S01]  /*3eb0*/  ISETP.NE.AND P0, PT, R210, 0x1, PT ;  /* 0x00000001d200780c */ /* 0x000fe20003f05270 */
[----:B--2---:R-:W-:-:S04]  /*3ec0*/  IMAD.IADD R3, R214, 0x1, R3 ;  /* 0x00000001d6037824 */ /* 0x004fc800078e0203 */
[----:B0-----:R-:W-:-:S06]  /*3ed0*/  IMAD.WIDE R20, R3, 0x8, R20 ;  /* 0x0000000803147825 */ /* 0x001fcc00078e0214 */
[----:B------:R-:W5:Y:S01]  /*3ee0*/  LDG.E.64 R20, desc[UR6][R20.64] ;  /* 0x0000000614147981 */ /* 0x000f62000c1e1b00 */
[C---:B---3--:R-:W-:Y:S01]  /*3ef0*/  VIADD R2, R4.reuse, 0x1 ;  /* 0x0000000104027836 */ /* 0x048fe20000000000 */
[----:B------:R-:W-:Y:S05]  /*3f00*/  BMOV.32.CLEAR RZ, B0 ;  /* 0x0000000000ff7355 */ /* 0x000fea0000100000 */
[----:B------:R-:W-:Y:S01]  /*3f10*/  @P0 VIADD R2, R4, 0x4 ;  /* 0x0000000404020836 */ /* 0x000fe20000000000 */
[----:B------:R-:W-:Y:S01]  /*3f20*/  ISETP.NE.AND P0, PT, R210, RZ, PT ;  /* 0x000000ffd200720c */ /* 0x000fe20003f05270 */
[----:B-----5:R-:W-:Y:S01]  /*3f30*/  IMAD.MOV.U32 R28, RZ, RZ, R162 ;  /* 0x000000ffff1c7224 */ /* 0x020fe200078e00a2 */
[----:B------:R-:W-:Y:S01]  /*3f40*/  MOV R237, 0x4130 ;  /* 0x0000413000ed7802 */ /* 0x000fe20000000f00 */
[----:B------:R-:W-:Y:S01]  /*3f50*/  IMAD.MOV.U32 R29, RZ, RZ, R163 ;  /* 0x000000ffff1d7224 */ /* 0x000fe200078e00a3 */
[----:B------:R-:W-:Y:S01]  /*3f60*/  SEL R46, R2, RZ, P0 ;  /* 0x000000ff022e7207 */ /* 0x000fe20000000000 */
[----:B------:R-:W-:Y:S01]  /*3f70*/  VIADD R2, R252, 0x1 ;  /* 0x00000001fc027836 */ /* 0x000fe20000000000 */
[----:B------:R-:W-:Y:S01]  /*3f80*/  ISETP.NE.AND P0, PT, R208, 0x1, PT ;  /* 0x00000001d000780c */ /* 0x000fe20003f05270 */
[----:B------:R-:W-:-:S02]  /*3f90*/  IMAD.MOV.U32 R10, RZ, RZ, R166 ;  /* 0x000000ffff0a7224 */ /* 0x000fc400078e00a6 */
[----:B------:R-:W-:Y:S02]  /*3fa0*/  IMAD.MOV.U32 R11, RZ, RZ, R167 ;  /* 0x000000ffff0b7224 */ /* 0x000fe400078e00a7 */
        /* <DEDUP_REMOVED lines=22> */
[----:B------:R-:W-:-:S08]  /*4110*/  IMAD.MOV.U32 R117, RZ, RZ, RZ ;  /* 0x000000ffff757224 */ /* 0x000fd000078e00ff */
[----:B-1----:R-:W-:Y:S05]  /*4120*/  CALL.REL.NOINC `($_Z22nwdft_compute_K_kerneliP5ShellPdS1_S1_S1_iii$_Z27nwdft_compute_eri_primitiveddddddddddddddddiiii) ;  /* 0x0000000400707944 */ /* 0x002fea0003c00000 */
        /* <DEDUP_REMOVED lines=11> */
.L_x_37:
[----:B------:R-:W2:Y:S02]  /*41e0*/  LDL.LU R2, [R1+0x1034] ;  /* 0x0010340001027983 */ /* 0x000ea40000300800 */
[----:B--2---:R2:W-:Y:S05]  /*41f0*/  BMOV.32 B0, R2 ;  /* 0x0000000200007356 */ /* 0x0045ea0000000000 */
[----:B------:R-:W-:Y:S05]  /*4200*/  BSYNC.RECONVERGENT B0 ;  /* 0x0000000000007941 */ /* 0x000fea0003800200 */
.L_x_36:
[----:B------:R-:W-:-:S13]  /*4210*/  LOP3.LUT P0, RZ, R0, 0x400000, RZ, 0xc0, !PT ;  /* 0x0040000000ff7812 */ /* 0x000fda000780c0ff */
[----:B------:R-:W-:Y:S05]  /*4220*/  @P0 BRA `(.L_x_40) ;  /* 0xffffffe400fc0947 */ /* 0x000fea000383ffff */
[----:B--2---:R-:W2:Y:S02]  /*4230*/  LDL.LU R2, [R1+0x1038] ;  /* 0x0010380001027983 */ /* 0x004ea40000300800 */
[----:B--2---:R2:W-:Y:S05]  /*4240*/  BMOV.32 B0, R2 ;  /* 0x0000000200007356 */ /* 0x0045ea0000000000 */
[----:B------:R-:W-:Y:S05]  /*4250*/  BSYNC.RECONVERGENT B0 ;  /* 0x0000000000007941 */ /* 0x000fea0003800200 */
.L_x_31:
[----:B------:R-:W-:-:S13]  /*4260*/  LOP3.LUT P0, RZ, R0, 0x800000, RZ, 0xc0, !PT ;  /* 0x0080000000ff7812 */ /* 0x000fda000780c0ff */
[----:B------:R-:W-:Y:S05]  /*4270*/  @P0 BRA `(.L_x_41) ;  /* 0xffffffe400940947 */ /* 0x000fea000383ffff */
.L_x_30:
[----:B0-2---:R-:W2:Y:S02]  /*4280*/  LDL.LU R2, [R1+0x103c] ;  /* 0x00103c0001027983 */ /* 0x005ea40000300800 */
[----:B--2---:R0:W-:Y:S05]  /*4290*/  BMOV.32 B0, R2 ;  /* 0x0000000200007356 */ /* 0x0041ea0000000000 */
[----:B------:R-:W-:Y:S05]  /*42a0*/  BSYNC.RECONVERGENT B0 ;  /* 0x0000000000007941 */ /* 0x000fea0003800200 */
.L_x_29:
[----:B0-----:R-:W2:Y:S02]  /*42b0*/  LDL.LU R2, [R1+0x1000] ;  /* 0x0010000001027983 */ /* 0x001ea40000300800 */
[----:B--2---:R-:W-:-:S05]  /*42c0*/  VIADD R2, R2, 0x1 ;  /* 0x0000000102027836 */ /* 0x004fca0000000000 */
[----:B------:R2:W-:Y:S01]  /*42d0*/  STL [R1+0x1000], R2 ;  /* 0x0010000201007387 */ /* 0x0005e20000100800 */
[----:B------:R-:W-:-:S13]  /*42e0*/  ISETP.NE.AND P0, PT, R2, R211, PT ;  /* 0x000000d30200720c */ /* 0x000fda0003f05270 */
[----:B--2---:R-:W-:Y:S05]  /*42f0*/  @P0 BRA `(.L_x_42) ;  /* 0xffffffe4002c0947 */ /* 0x004fea000383ffff */
[----:B------:R-:W2:Y:S02]  /*4300*/  LDL.LU R2, [R1+0x1040] ;  /* 0x0010400001027983 */ /* 0x000ea40000300800 */
[----:B--2---:R0:W-:Y:S05]  /*4310*/  BMOV.32 B0, R2 ;  /* 0x0000000200007356 */ /* 0x0041ea0000000000 */
[----:B------:R-:W-:Y:S05]  /*4320*/  BSYNC.RECONVERGENT B0 ;  /* 0x0000000000007941 */ /* 0x000fea0003800200 */
.L_x_28:
[----:B------:R-:W-:-:S11]  /*4330*/  DMUL R246, R246, 0.5 ;  /* 0x3fe00000f6f67828 */ /* 0x000fd60000000000 */
.L_x_27:
[----:B------:R-:W-:Y:S05]  /*4340*/  BSYNC.RECONVERGENT B4 ;  /* 0x0000000000047941 */ /* 0x000fea0003800200 */
.L_x_26:
[----:B------:R-:W2:Y:S01]  /*4350*/  LDL R5, [R1+0x104c] ;  /* 0x00104c0001057983 */ /* 0x000ea20000100800 */
[----:B0-----:R-:W0:Y:S01]  /*4360*/  LDC.64 R2, c[0x0][0x3a0] ;  /* 0x0000e800ff027b82 */ /* 0x001e220000000a00 */
[----:B------:R-:W3:Y:S02]  /*4370*/  LDCU UR4, c[0x0][0x3b0] ;  /* 0x00007600ff0477ac */ /* 0x000ee40008000800 */
[----:B------:R-:W3:Y:S04]  /*4380*/  LDL R4, [R1+0x1050] ;  /* 0x0010500001047983 */ /* 0x000ee80000100800 */
[----:B-1----:R-:W4:Y:S04]  /*4390*/  LDL R6, [R1+0x1044] ;  /* 0x0010440001067983 */ /* 0x002f280000100800 */
[----:B------:R-:W4:Y:S04]  /*43a0*/  LDL R8, [R1+0xfe0] ;  /* 0x000fe00001087983 */ /* 0x000f280000100800 */
[----:B------:R-:W4:Y:S01]  /*43b0*/  LDL R7, [R1+0x1048] ;  /* 0x0010480001077983 */ /* 0x000f220000100800 */
[----:B--2---:R-:W-:-:S04]  /*43c0*/  IMAD.IADD R5, R5, 0x1, R252 ;  /* 0x0000000105057824 */ /* 0x004fc800078e02fc */
[----:B---3--:R-:W-:-:S04]  /*43d0*/  IMAD R5, R4, UR4, R5 ;  /* 0x0000000404057c24 */ /* 0x008fc8000f8e0205 */
[----:B0-----:R-:W-:Y:S02]  /*43e0*/  IMAD.WIDE R2, R5, 0x8, R2 ;  /* 0x0000000805027825 */ /* 0x001fe400078e0202 */
[----:B------:R-:W0:Y:S04]  /*43f0*/  LDC.64 R4, c[0x0][0x3a8] ;  /* 0x0000ea00ff047b82 */ /* 0x000e280000000a00 */
[----:B------:R-:W2:Y:S01]  /*4400*/  LDG.E.64 R2, desc[UR6][R2.64] ;  /* 0x0000000602027981 */ /* 0x000ea2000c1e1b00 */
[----:B----4-:R-:W-:Y:S02]  /*4410*/  IMAD.IADD R6, R6, 0x1, R236 ;  /* 0x0000000106067824 */ /* 0x010fe400078e02ec */
[----:B------:R-:W-:-:S04]  /*4420*/  IMAD.IADD R7, R7, 0x1, R8 ;  /* 0x0000000107077824 */ /* 0x000fc800078e0208 */
[----:B------:R-:W-:Y:S02]  /*4430*/  IMAD R9, R6, UR4, R7 ;  /* 0x0000000406097c24 */ /* 0x000fe4000f8e0207 */
[----:B------:R-:W-:Y:S02]  /*4440*/  IMAD R11, R7, UR4, R6 ;  /* 0x00000004070b7c24 */ /* 0x000fe4000f8e0206 */
[----:B0-----:R-:W-:-:S04]  /*4450*/  IMAD.WIDE R6, R9, 0x8, R4 ;  /* 0x0000000809067825 */ /* 0x001fc800078e0204 */
[----:B------:R-:W-:Y:S01]  /*4460*/  IMAD.WIDE R4, R11, 0x8, R4 ;  /* 0x000000080b047825 */ /* 0x000fe200078e0204 */
[----:B--2---:R-:W-:-:S07]  /*4470*/  DMUL R246, R2, R246 ;  /* 0x000000f602f67228 */ /* 0x004fce0000000000 */
[----:B------:R0:W-:Y:S04]  /*4480*/  REDG.E.ADD.F64.RN.STRONG.GPU desc[UR6][R6.64], R246 ;  /* 0x000000f6060079a6 */ /* 0x0001e8000c12ff06 */
[----:B------:R0:W-:Y:S02]  /*4490*/  REDG.E.ADD.F64.RN.STRONG.GPU desc[UR6][R4.64], R246 ;  /* 0x000000f6040079a6 */ /* 0x0001e4000c12ff06 */
.L_x_25:
[----:B------:R-:W-:Y:S05]  /*44a0*/  BSYNC B5 ;  /* 0x0000000000057941 */ /* 0x000fea0003800000 */
.L_x_4:
[----:B0-----:R-:W-:Y:S01]  /*44b0*/  IMAD.MOV.U32 R4, RZ, RZ, 0x6 ;  /* 0x00000006ff047424 */ /* 0x001fe200078e00ff */
[----:B------:R-:W-:Y:S01]  /*44c0*/  ISETP.NE.AND P0, PT, R186, 0x2, PT ;  /* 0x00000002ba00780c */ /* 0x000fe20003f05270 */
[----:B------:R-:W-:Y:S01]  /*44d0*/  VIADD R236, R236, 0x1 ;  /* 0x00000001ecec7836 */ /* 0x000fe20000000000 */
[----:B------:R-:W-:Y:S02]  /*44e0*/  ISETP.NE.AND P1, PT, R186, 0x1, PT ;  /* 0x00000001ba00780c */ /* 0x000fe40003f25270 */
[----:B------:R-:W-:-:S04]  /*44f0*/  SEL R2, R4, 0xa, !P0 ;  /* 0x0000000a04027807 */ /* 0x000fc80004000000 */
[----:B------:R-:W-:Y:S02]  /*4500*/  SEL R3, R2, 0x3, P1 ;  /* 0x0000000302037807 */ /* 0x000fe40000800000 */
[----:B------:R-:W-:Y:S02]  /*4510*/  ISETP.NE.AND P1, PT, R186, RZ, PT ;  /* 0x000000ffba00720c */ /* 0x000fe40003f25270 */
[----:B------:R-:W-:-:S13]  /*4520*/  ISETP.GT.U32.AND P0, PT, R3, R236, PT ;  /* 0x000000ec0300720c */ /* 0x000fda0003f04070 */
[----:B------:R-:W-:Y:S05]  /*4530*/  @P0 BRA P1, `(.L_x_43) ;  /* 0xffffffc000700947 */ /* 0x000fea000083ffff */
[----:B------:R-:W-:Y:S05]  /*4540*/  BSYNC B6 ;  /* 0x0000000000067941 */ /* 0x000fea0003800000 */
.L_x_3:
        /* <DEDUP_REMOVED lines=9> */
.L_x_2:
[----:B------:R-:W2:Y:S01]  /*45e0*/  LDL.LU R5, [R1+0xfe0] ;  /* 0x000fe00001057983 */ /* 0x000ea20000300800 */
[C---:B------:R-:W-:Y:S02]  /*45f0*/  ISETP.NE.AND P0, PT, R210.reuse, 0x2, PT ;  /* 0x00000002d200780c */ /* 0x040fe40003f05270 */
[----:B------:R-:W-:Y:S02]  /*4600*/  ISETP.NE.AND P1, PT, R210, 0x1, PT ;  /* 0x00000001d200780c */ /* 0x000fe40003f25270 */
[----:B------:R-:W-:-:S04]  /*4610*/  SEL R2, R4, 0xa, !P0 ;  /* 0x0000000a04027807 */ /* 0x000fc80004000000 */
[----:B------:R-:W-:Y:S02]  /*4620*/  SEL R2, R2, 0x3, P1 ;  /* 0x0000000302027807 */ /* 0x000fe40000800000 */
[----:B------:R-:W-:Y:S01]  /*4630*/  ISETP.NE.AND P1, PT, R210, RZ, PT ;  /* 0x000000ffd200720c */ /* 0x000fe20003f25270 */
[----:B--2---:R-:W-:-:S05]  /*4640*/  VIADD R5, R5, 0x1 ;  /* 0x0000000105057836 */ /* 0x004fca0000000000 */
[----:B------:R0:W-:Y:S01]  /*4650*/  STL [R1+0xfe0], R5 ;  /* 0x000fe00501007387 */ /* 0x0001e20000100800 */
[----:B------:R-:W-:-:S13]  /*4660*/  ISETP.GT.U32.AND P0, PT, R2, R5, PT ;  /* 0x000000050200720c */ /* 0x000fda0003f04070 */
[----:B0-----:R-:W-:Y:S05]  /*4670*/  @P0 BRA P1, `(.L_x_45) ;  /* 0xffffffc000100947 */ /* 0x001fea000083ffff */
[----:B------:R-:W-:Y:S05]  /*4680*/  BSYNC B8 ;  /* 0x0000000000087941 */ /* 0x000fea0003800000 */
.L_x_1:
[----:B------:R-:W-:-:S13]  /*4690*/  LOP3.LUT P2, RZ, R0, 0x4000000, RZ, 0xc0, !PT ;  /* 0x0400000000ff7812 */ /* 0x000fda000784c0ff */
[----:B------:R-:W-:Y:S05]  /*46a0*/  @P2 BRA `(.L_x_46) ;  /* 0xffffffbc009c2947 */ /* 0x000fea000383ffff */
[----:B------:R-:W-:Y:S05]  /*46b0*/  BSYNC B9 ;  /* 0x0000000000097941 */ /* 0x000fea0003800000 */
.L_x_0:
[----:B------:R-:W-:-:S13]  /*46c0*/  LOP3.LUT P2, RZ, R0, 0x8000000, RZ, 0xc0, !PT ;  /* 0x0800000000ff7812 */ /* 0x000fda000784c0ff */
[----:B------:R-:W-:Y:S05]  /*46d0*/  @P2 BRA `(.L_x_47) ;  /* 0xffffffbc003c2947 */ /* 0x000fea000383ffff */
[----:B------:R-:W-:Y:S05]  /*46e0*/  EXIT ;  /* 0x000000000000794d */ /* 0x000fea0003800000 */
        .type           $_Z22nwdft_compute_K_kerneliP5ShellPdS1_S1_S1_iii$_Z27nwdft_compute_eri_primitiveddddddddddddddddiiii,@function
        .size           $_Z22nwdft_compute_K_kerneliP5ShellPdS1_S1_S1_iii$_Z27nwdft_compute_eri_primitiveddddddddddddddddiiii,($__internal_0_$__cuda_sm20_dblrcp_rn_slowpath_v3 - $_Z22nwdft_compute_K_kerneliP5ShellPdS1_S1_S1_iii$_Z27nwdft_compute_eri_primitiveddddddddddddddddiiii)
$_Z22nwdft_compute_K_kerneliP5ShellPdS1_S1_S1_iii$_Z27nwdft_compute_eri_primitiveddddddddddddddddiiii:
[----:B------:R-:W-:Y:S01]  /*46f0*/  BSSY.RECONVERGENT B0, `(.L_x_48) ;  /* 0x0000047000007945 */ /* 0x000fe20003800200 */
        /* <DEDUP_REMOVED lines=11> */
[----:B------:R-:W-:-:S07]  /*47b0*/  IMAD.MOV.U32 R45, RZ, RZ, R137 ;  /* 0x000000ffff2d7224 */ /* 0x000fce00078e0089 */
.L_x_49:
[----:B------:R-:W-:Y:S02]  /*47c0*/  IMAD.IADD R2, R117, 0x1, R116 ;  /* 0x0000000175027824 */ /* 0x000fe400078e0274 */
[----:B------:R-:W-:Y:S02]  /*47d0*/  IMAD.IADD R3, R47, 0x1, R46 ;  /* 0x000000012f037824 */ /* 0x000fe400078e022e */
[----:B------:R-:W-:Y:S02]  /*47e0*/  IMAD.MOV.U32 R26, RZ, RZ, R28 ;  /* 0x000000ffff1a7224 */ /* 0x000fe400078e001c */
[----:B------:R-:W-:Y:S01]  /*47f0*/  IMAD.MOV.U32 R27, RZ, RZ, R29 ;  /* 0x000000ffff1b7224 */ /* 0x000fe200078e001d */
[----:B------:R-:W-:Y:S01]  /*4800*/  ISETP.GT.AND P0, PT, R2, R3, PT ;  /* 0x000000030200720c */ /* 0x000fe20003f04270 */
        /* <DEDUP_REMOVED lines=51> */
[----:B------:R-:W-:Y:S01]  /*4b40*/  IMAD.MOV.U32 R45, RZ, RZ, R9 ;  /* 0x000000ffff2d7224 */ /* 0x000fe200078e0009 */
[----:B------:R-:W-:Y:S06]  /*4b50*/  @P0 BRA `(.L_x_49) ;  /* 0xfffffffc00180947 */ /* 0x000fec000383ffff */
[----:B------:R-:W-:Y:S05]  /*4b60*/  BSYNC.RECONVERGENT B0 ;  /* 0x0000000000007941 */ /* 0x000fea0003800200 */
.L_x_48:
[----:B------:R-:W-:Y:S01]  /*4b70*/  DADD R148, R28, R20 ;  /* 0x000000001c947229 */ /* 0x000fe20000000014 */
[----:B------:R-:W-:Y:S01]  /*4b80*/  IMAD.MOV.U32 R78, RZ, RZ, 0x1 ;  /* 0x00000001ff4e7424 */ /* 0x000fe200078e00ff */
[----:B------:R-:W-:Y:S01]  /*4b90*/  DMUL R32, R20, R14 ;  /* 0x0000000e14207228 */ /* 0x000fe20000000000 */
[----:B------:R-:W-:Y:S01]  /*4ba0*/  BSSY.RECONVERGENT B0, `(.L_x_50) ;  /* 0x000001c000007945 */ /* 0x000fe20003800200 */
[----:B------:R-:W-:Y:S02]  /*4bb0*/  DADD R150, R24, R26 ;  /* 0x0000000018967229 */ /* 0x000fe4000000001a */
[----:B------:R-:W0:Y:S04]  /*4bc0*/  MUFU.RCP64H R79, R149 ;  /* 0x00000095004f7308 */ /* 0x000e280000001800 */
[----:B------:R-:W-:-:S10]  /*4bd0*/  DFMA R32, R28, R22, R32 ;  /* 0x000000161c20722b */ /* 0x000fd40000000020 */
[----:B------:R-:W-:Y:S01]  /*4be0*/  FSETP.GEU.AND P1, PT, |R33|, 6.5827683646048100446e-37, PT ;  /* 0x036000002100780b */ /* 0x000fe20003f2e200 */
[----:B0-----:R-:W-:-:S08]  /*4bf0*/  DFMA R10, -R148, R78, 1 ;  /* 0x3ff00000940a742b */ /* 0x001fd0000000014e */
[----:B------:R-:W-:-:S08]  /*4c00*/  DFMA R10, R10, R10, R10 ;  /* 0x0000000a0a0a722b */ /* 0x000fd0000000000a */
[----:B------:R-:W-:-:S08]  /*4c10*/  DFMA R78, R78, R10, R78 ;  /* 0x0000000a4e4e722b */ /* 0x000fd0000000004e */
[----:B------:R-:W-:-:S08]  /*4c20*/  DFMA R10, -R148, R78, 1 ;  /* 0x3ff00000940a742b */ /* 0x000fd0000000014e */
[----:B------:R-:W-:-:S08]  /*4c30*/  DFMA R78, R78, R10, R78 ;  /* 0x0000000a4e4e722b */ /* 0x000fd0000000004e */
[----:B------:R-:W-:-:S08]  /*4c40*/  DMUL R10, R32, R78 ;  /* 0x0000004e200a7228 */ /* 0x000fd00000000000 */
[----:B------:R-:W-:-:S08]  /*4c50*/  DFMA R34, -R148, R10, R32 ;  /* 0x0000000a9422722b */ /* 0x000fd00000000120 */
[----:B------:R-:W-:-:S10]  /*4c60*/  DFMA R78, R78, R34, R10 ;  /* 0x000000224e4e722b */ /* 0x000fd4000000000a */
[----:B------:R-:W-:-:S05]  /*4c70*/  FFMA R10, RZ, R149, R79 ;  /* 0x00000095ff0a7223 */ /* 0x000fca000000004f */
[----:B------:R-:W-:Y:S01]  /*4c80*/  FSETP.GT.AND P0, PT, |R10|, 1.469367938527859385e-39, PT ;  /* 0x001000000a00780b */ /* 0x000fe20003f04200 */
[----:B------:R-:W-:-:S04]  /*4c90*/  VIADD R10, R1, 0x150 ;  /* 0x00000150010a7836 */ /* 0x000fc80000000000 */
[----:B------:R-:W-:Y:S01]  /*4ca0*/  IMAD.MOV.U32 R34, RZ, RZ, R10 ;  /* 0x000000ffff227224 */ /* 0x000fe200078e000a */
[----:B------:R-:W-:-:S04]  /*4cb0*/  DADD R10, R148, R150 ;  /* 0x00000000940a7229 */ /* 0x000fc80000000096 */
[----:B------:R0:W-:Y:S03]  /*4cc0*/  STL [R1+0xfe4], R34 ;  /* 0x000fe42201007387 */ /* 0x0001e60000100800 */
[----:B------:R-:W-:Y:S05]  /*4cd0*/  @P0 BRA P1, `(.L_x_51) ;  /* 0x0000000000200947 */ /* 0x000fea0000800000 */
[----:B------:R-:W-:Y:S01]  /*4ce0*/  IMAD.MOV.U32 R44, RZ, RZ, R32 ;  /* 0x000000ffff2c7224 */ /* 0x000fe200078e0020 */
[----:B------:R-:W-:Y:S01]  /*4cf0*/  MOV R88, 0x4d40 ;  /* 0x00004d4000587802 */ /* 0x000fe20000000f00 */
[----:B------:R-:W-:Y:S02]  /*4d00*/  IMAD.MOV.U32 R45, RZ, RZ, R33 ;  /* 0x000000ffff2d7224 */ /* 0x000fe400078e0021 */
[----:B------:R-:W-:Y:S02]  /*4d10*/  IMAD.MOV.U32 R38, RZ, RZ, R148 ;  /* 0x000000ffff267224 */ /* 0x000fe400078e0094 */
[----:B------:R-:W-:-:S07]  /*4d20*/  IMAD.MOV.U32 R39, RZ, RZ, R149 ;  /* 0x000000ffff277224 */ /* 0x000fce00078e0095 */
[----:B0-----:R-:W-:Y:S05]  /*4d30*/  CALL.REL.NOINC `($__internal_1_$__cuda_sm20_div_rn_f64_full) ;  /* 0x0000022800807944 */ /* 0x001fea0003c00000 */
[----:B------:R-:W-:Y:S02]  /*4d40*/  IMAD.MOV.U32 R78, RZ, RZ, R72 ;  /* 0x000000ffff4e7224 */ /* 0x000fe400078e0048 */
[----:B------:R-:W-:-:S07]  /*4d50*/  IMAD.MOV.U32 R79, RZ, RZ, R73 ;  /* 0x000000ffff4f7224 */ /* 0x000fce00078e0049 */
.L_x_51:
[----:B------:R-:W-:Y:S05]  /*4d60*/  BSYNC.RECONVERGENT B0 ;  /* 0x0000000000007941 */ /* 0x000fea0003800200 */
.L_x_50:
[----:B------:R-:W1:Y:S01]  /*4d70*/  MUFU.RCP64H R71, R149 ;  /* 0x0000009500477308 */ /* 0x000e620000001800 */
[----:B------:R-:W-:Y:S01]  /*4d80*/  IMAD.MOV.U32 R70, RZ, RZ, 0x1 ;  /* 0x00000001ff467424 */ /* 0x000fe200078e00ff */
[----:B------:R-:W-:Y:S05]  /*4d90*/  BSSY.RECONVERGENT B0, `(.L_x_52) ;  /* 0x0000017000007945 */ /* 0x000fea0003800200 */
[----:B-1----:R-:W-:-:S08]  /*4da0*/  DFMA R32, -R148, R70, 1 ;  /* 0x3ff000009420742b */ /* 0x002fd00000000146 */
[----:B------:R-:W-:-:S08]  /*4db0*/  DFMA R32, R32, R32, R32 ;  /* 0x000000202020722b */ /* 0x000fd00000000020 */
[----:B------:R-:W-:Y:S02]  /*4dc0*/  DFMA R70, R70, R32, R70 ;  /* 0x000000204646722b */ /* 0x000fe40000000046 */
[----:B------:R-:W-:-:S06]  /*4dd0*/  DMUL R32, R20, R30 ;  /* 0x0000001e14207228 */ /* 0x000fcc0000000000 */
[----:B0-----:R-:W-:Y:S02]  /*4de0*/  DFMA R34, -R148, R70, 1 ;  /* 0x3ff000009422742b */ /* 0x001fe40000000146 */
[----:B------:R-:W-:-:S06]  /*4df0*/  DFMA R32, R28, R18, R32 ;  /* 0x000000121c20722b */ /* 0x000fcc0000000020 */
[----:B------:R-:W-:-:S04]  /*4e00*/  DFMA R70, R70, R34, R70 ;  /* 0x000000224646722b */ /* 0x000fc80000000046 */
[----:B------:R-:W-:-:S04]  /*4e10*/  FSETP.GEU.AND P0, PT, |R33|, 6.5827683646048100446e-37, PT ;  /* 0x036000002100780b */ /* 0x000fc80003f0e200 */
[----:B------:R-:W-:-:S08]  /*4e20*/  DMUL R34, R70, R32 ;  /* 0x0000002046227228 */ /* 0x000fd00000000000 */
[----:B------:R-:W-:-:S08]  /*4e30*/  DFMA R36, -R148, R34, R32 ;  /* 0x000000229424722b */ /* 0x000fd00000000120 */
[----:B------:R-:W-:-:S10]  /*4e40*/  DFMA R70, R70, R36, R34 ;  /* 0x000000244646722b */ /* 0x000fd40000000022 */
[----:B------:R-:W-:-:S05]  /*4e50*/  FFMA R34, RZ, R149, R71 ;  /* 0x00000095ff227223 */ /* 0x000fca0000000047 */
[----:B------:R-:W-:-:S13]  /*4e60*/  FSETP.GT.AND P1, PT, |R34|, 1.469367938527859385e-39, PT ;  /* 0x001000002200780b */ /* 0x000fda0003f24200 */
[----:B------:R-:W-:Y:S05]  /*4e70*/  @P1 BRA P0, `(.L_x_53) ;  /* 0x0000000000201947 */ /* 0x000fea0000000000 */
[----:B------:R-:W-:Y:S01]  /*4e80*/  IMAD.MOV.U32 R44, RZ, RZ, R32 ;  /* 0x000000ffff2c7224 */ /* 0x000fe200078e0020 */
[----:B------:R-:W-:Y:S01]  /*4e90*/  MOV R88, 0x4ee0 ;  /* 0x00004ee000587802 */ /* 0x000fe20000000f00 */
[----:B------:R-:W-:Y:S02]  /*4ea0*/  IMAD.MOV.U32 R45, RZ, RZ, R33 ;  /* 0x000000ffff2d7224 */ /* 0x000fe400078e0021 */
[----:B------:R-:W-:Y:S02]  /*4eb0*/  IMAD.MOV.U32 R38, RZ, RZ, R148 ;  /* 0x000000ffff267224 */ /* 0x000fe400078e0094 */
[----:B------:R-:W-:-:S07]  /*4ec0*/  IMAD.MOV.U32 R39, RZ, RZ, R149 ;  /* 0x000000ffff277224 */ /* 0x000fce00078e0095 */
[----:B------:R-:W-:Y:S05]  /*4ed0*/  CALL.REL.NOINC `($__internal_1_$__cuda_sm20_div_rn_f64_full) ;  /* 0x0000022800187944 */ /* 0x000fea0003c00000 */
[----:B------:R-:W-:Y:S02]  /*4ee0*/  IMAD.MOV.U32 R70, RZ, RZ, R72 ;  /* 0x000000ffff467224 */ /* 0x000fe400078e0048 */
[----:B------:R-:W-:-:S07]  /*4ef0*/  IMAD.MOV.U32 R71, RZ, RZ, R73 ;  /* 0x000000ffff477224 */ /* 0x000fce00078e0049 */
.L_x_53:
[----:B------:R-:W-:Y:S05]  /*4f00*/  BSYNC.RECONVERGENT B0 ;  /* 0x0000000000007941 */ /* 0x000fea0003800200 */
.L_x_52:
[----:B------:R-:W0:Y:S01]  /*4f10*/  MUFU.RCP64H R67, R149 ;  /* 0x0000009500437308 */ /* 0x000e220000001800 */
[----:B------:R-:W-:Y:S01]  /*4f20*/  IMAD.MOV.U32 R66, RZ, RZ, 0x1 ;  /* 0x00000001ff427424 */ /* 0x000fe200078e00ff */
[----:B------:R-:W-:Y:S05]  /*4f30*/  BSSY.RECONVERGENT B0, `(.L_x_54) ;  /* 0x0000017000007945 */ /* 0x000fea0003800200 */
[----:B0-----:R-:W-:-:S08]  /*4f40*/  DFMA R32, -R148, R66, 1 ;  /* 0x3ff000009420742b */ /* 0x001fd00000000142 */
[----:B------:R-:W-:-:S08]  /*4f50*/  DFMA R32, R32, R32, R32 ;  /* 0x000000202020722b */ /* 0x000fd00000000020 */
[----:B------:R-:W-:Y:S02]  /*4f60*/  DFMA R66, R66, R32, R66 ;  /* 0x000000204242722b */ /* 0x000fe40000000042 */
[----:B------:R-:W-:-:S06]  /*4f70*/  DMUL R32, R20, R12 ;  /* 0x0000000c14207228 */ /* 0x000fcc0000000000 */
[----:B------:R-:W-:Y:S02]  /*4f80*/  DFMA R34, -R148, R66, 1 ;  /* 0x3ff000009422742b */ /* 0x000fe40000000142 */
        /* <DEDUP_REMOVED lines=17> */
.L_x_55:
[----:B------:R-:W-:Y:S05]  /*50a0*/  BSYNC.RECONVERGENT B0 ;  /* 0x0000000000007941 */ /* 0x000fea0003800200 */
.L_x_54:
        /* <DEDUP_REMOVED lines=25> */
.L_x_57:
[----:B------:R-:W-:Y:S05]  /*5240*/  BSYNC.RECONVERGENT B0 ;  /* 0x0000000000007941 */ /* 0x000fea0003800200 */
.L_x_56:
        /* <DEDUP_REMOVED lines=25> */
.L_x_59:
[----:B------:R-:W-:Y:S05]  /*53e0*/  BSYNC.RECONVERGENT B0 ;  /* 0x0000000000007941 */ /* 0x000fea0003800200 */
.L_x_58:
        /* <DEDUP_REMOVED lines=25> */
.L_x_61:
[----:B------:R-:W-:Y:S05]  /*5580*/  BSYNC.RECONVERGENT B0 ;  /* 0x0000000000007941 */ /* 0x000fea0003800200 */
.L_x_60:
[----:B------:R-:W0:Y:S01]  /*5590*/  MUFU.RCP64H R33, R149 ;  /* 0x0000009500217308 */ /* 0x000e220000001800 */
[----:B------:R-:W-:Y:S01]  /*55a0*/  IMAD.MOV.U32 R32, RZ, RZ, 0x1 ;  /* 0x00000001ff207424 */ /* 0x000fe200078e00ff */
[----:B------:R-:W-:Y:S01]  /*55b0*/  DMUL R28, R28, -R20 ;  /* 0x800000141c1c7228 */ /* 0x000fe20000000000 */
[----:B------:R-:W-:Y:S01]  /*55c0*/  BSSY.RECONVERGENT B0, `(.L_x_62) ;  /* 0x0000027000007945 */ /* 0x000fe20003800200 */
[----:B------:R-:W-:Y:S02]  /*55d0*/  DADD R184, R18, -R30 ;  /* 0x0000000012b87229 */ /* 0x000fe4000000081e */
[----:B------:R-:W-:Y:S02]  /*55e0*/  DADD R4, -R4, R102 ;  /* 0x0000000004047229 */ /* 0x000fe40000000166 */
[----:B------:R-:W-:Y:S02]  /*55f0*/  DADD R76, R22, -R14 ;  /* 0x00000000164c7229 */ /* 0x000fe4000000080e */
[----:B------:R-:W-:-:S02]  /*5600*/  DADD R6, -R6, R2 ;  /* 0x0000000006067229 */ /* 0x000fc40000000102 */
[----:B------:R-:W-:Y:S01]  /*5610*/  DMUL R14, R184, R184 ;  /* 0x000000b8b80e7228 */ /* 0x000fe20000000000 */
[----:B------:R-:W-:Y:S01]  /*5620*/  FSETP.GEU.AND P1, PT, |R29|, 6.5827683646048100446e-37, PT ;  /* 0x036000001d00780b */ /* 0x000fe20003f2e200 */
[----:B------:R-:W-:Y:S02]  /*5630*/  DADD R94, R16, -R12 ;  /* 0x00000000105e7229 */ /* 0x000fe4000000080c */
[----:B------:R-:W-:Y:S02]  /*5640*/  DADD R8, -R8, R106 ;  /* 0x0000000008087229 */ /* 0x000fe4000000016a */
[----:B0-----:R-:W-:Y:S02]  /*5650*/  DFMA R34, -R148, R32, 1 ;  /* 0x3ff000009422742b */ /* 0x001fe40000000120 */
[----:B------:R-:W-:Y:S02]  /*5660*/  DFMA R14, R76, R76, R14 ;  /* 0x0000004c4c0e722b */ /* 0x000fe4000000000e */
[----:B------:R-:W-:-:S04]  /*5670*/  DADD R12, -R108, R66 ;  /* 0x000000006c0c7229 */ /* 0x000fc80000000142 */
[----:B------:R-:W-:-:S08]  /*5680*/  DFMA R34, R34, R34, R34 ;  /* 0x000000222222722b */ /* 0x000fd00000000022 */
[----:B------:R-:W-:-:S08]  /*5690*/  DFMA R32, R32, R34, R32 ;  /* 0x000000222020722b */ /* 0x000fd00000000020 */
[----:B------:R-:W-:-:S08]  /*56a0*/  DFMA R34, -R148, R32, 1 ;  /* 0x3ff000009422742b */ /* 0x000fd00000000120 */
[----:B------:R-:W-:Y:S02]  /*56b0*/  DFMA R20, R32, R34, R32 ;  /* 0x000000222014722b */ /* 0x000fe40000000020 */
[----:B------:R-:W-:-:S06]  /*56c0*/  DADD R34, -R104, R70 ;  /* 0x0000000068227229 */ /* 0x000fcc0000000146 */
[----:B------:R-:W-:Y:S02]  /*56d0*/  DMUL R32, R20, R28 ;  /* 0x0000001c14207228 */ /* 0x000fe40000000000 */
[----:B------:R-:W-:-:S06]  /*56e0*/  DMUL R34, R34, R34 ;  /* 0x0000002222227228 */ /* 0x000fcc0000000000 */
[----:B------:R-:W-:-:S08]  /*56f0*/  DFMA R36, -R148, R32, R28 ;  /* 0x000000209424722b */ /* 0x000fd0000000011c */
[----:B------:R-:W-:Y:S02]  /*5700*/  DFMA R30, R20, R36, R32 ;  /* 0x00000024141e722b */ /* 0x000fe40000000020 */
[----:B------:R-:W-:Y:S02]  /*5710*/  DADD R32, -R100, R78 ;  /* 0x0000000064207229 */ /* 0x000fe4000000014e */
[----:B------:R-:W-:-:S06]  /*5720*/  DMUL R20, R4, R4 ;  /* 0x0000000404147228 */ /* 0x000fcc0000000000 */
[----:B------:R-:W-:Y:S01]  /*5730*/  FFMA R36, RZ, R149, R31 ;  /* 0x00000095ff247223 */ /* 0x000fe2000000001f */
[----:B------:R-:W-:Y:S02]  /*5740*/  DFMA R34, R32, R32, R34 ;  /* 0x000000202022722b */ /* 0x000fe40000000022 */
[----:B------:R-:W-:Y:S02]  /*5750*/  DFMA R32, R6, R6, R20 ;  /* 0x000000060620722b */ /* 0x000fe40000000014 */
[----:B------:R-:W-:Y:S01]  /*5760*/  FSETP.GT.AND P0, PT, |R36|, 1.469367938527859385e-39, PT ;  /* 0x001000002400780b */ /* 0x000fe20003f04200 */
[----:B------:R-:W-:-:S03]  /*5770*/  DFMA R20, R94, R94, R14 ;  /* 0x0000005e5e14722b */ /* 0x000fc6000000000e */
[----:B------:R-:W-:Y:S02]  /*5780*/  DFMA R12, R12, R12, R34 ;  /* 0x0000000c0c0c722b */ /* 0x000fe40000000022 */
[----:B------:R-:W-:-:S07]  /*5790*/  DFMA R14, R8, R8, R32 ;  /* 0x00000008080e722b */ /* 0x000fce0000000020 */
        /* <DEDUP_REMOVED lines=9> */
.L_x_63:
[----:B------:R-:W-:Y:S05]  /*5830*/  BSYNC.RECONVERGENT B0 ;  /* 0x0000000000007941 */ /* 0x000fea0003800200 */
.L_x_62:
[----:B------:R-:W0:Y:S01]  /*5840*/  MUFU.RCP64H R29, R151 ;  /* 0x00000097001d7308 */ /* 0x000e220000001800 */
[----:B------:R-:W-:Y:S01]  /*5850*/  IMAD.MOV.U32 R28, RZ, RZ, 0x1 ;  /* 0x00000001ff1c7424 */ /* 0x000fe200078e00ff */
[----:B------:R-:W-:Y:S01]  /*5860*/  DMUL R24, R24, R26 ;  /* 0x0000001a18187228 */ /* 0x000fe20000000000 */
[----:B------:R-:W-:Y:S01]  /*5870*/  BSSY.RECONVERGENT B0, `(.L_x_64) ;  /* 0x0000016000007945 */ /* 0x000fe20003800200 */
[----:B------:R-:W-:-:S08]  /*5880*/  DMUL R20, R20, R30 ;  /* 0x0000001e14147228 */ /* 0x000fd00000000000 */
        /* <DEDUP_REMOVED lines=20> */
.L_x_65:
[----:B------:R-:W-:Y:S05]  /*59d0*/  BSYNC.RECONVERGENT B0 ;  /* 0x0000000000007941 */ /* 0x000fea0003800200 */
.L_x_64:
[----:B------:R-:W-:Y:S01]  /*59e0*/  DFMA R34, R14, -R26, R20 ;  /* 0x8000001a0e22722b */ /* 0x000fe20000000014 */
[----:B------:R-:W-:Y:S01]  /*59f0*/  UMOV UR4, 0xfefa39ef ;  /* 0xfefa39ef00047882 */ /* 0x000fe20000000000 */
[----:B------:R-:W-:Y:S01]  /*5a00*/  IMAD.MOV.U32 R14, RZ, RZ, 0x652b82fe ;  /* 0x652b82feff0e7424 */ /* 0x000fe200078e00ff */
[----:B------:R-:W-:Y:S01]  /*5a10*/  UMOV UR5, 0x3fe62e42 ;  /* 0x3fe62e4200057882 */ /* 0x000fe20000000000 */
[----:B------:R-:W-:Y:S01]  /*5a20*/  IMAD.MOV.U32 R15, RZ, RZ, 0x3ff71547 ;  /* 0x3ff71547ff0f7424 */ /* 0x000fe200078e00ff */
[----:B------:R-:W-:Y:S05]  /*5a30*/  BSSY.RECONVERGENT B0, `(.L_x_66) ;  /* 0x0000042000007945 */ /* 0x000fea0003800200 */
[----:B------:R-:W-:Y:S01]  /*5a40*/  DFMA R14, R34, R14, 6.75539944105574400000e+15 ;  /* 0x43380000220e742b */ /* 0x000fe2000000000e */
[----:B------:R-:W-:-:S07]  /*5a50*/  FSETP.GEU.AND P0, PT, |R35|, 4.1917929649353027344, PT ;  /* 0x4086232b2300780b */ /* 0x000fce0003f0e200 */
[----:B------:R-:W-:-:S08]  /*5a60*/  DADD R32, R14, -6.75539944105574400000e+15 ;  /* 0xc33800000e207429 */ /* 0x000fd00000000000 */
[----:B------:R-:W-:Y:S01]  /*5a70*/  DFMA R20, R32, -UR4, R34 ;  /* 0x8000000420147c2b */ /* 0x000fe20008000022 */
[----:B------:R-:W-:Y:S01]  /*5a80*/  UMOV UR4, 0x3b39803f ;  /* 0x3b39803f00047882 */ /* 0x000fe20000000000 */
[----:B------:R-:W-:-:S06]  /*5a90*/  UMOV UR5, 0x3c7abc9e ;  /* 0x3c7abc9e00057882 */ /* 0x000fcc0000000000 */
[----:B------:R-:W-:Y:S01]  /*5aa0*/  DFMA R32, R32, -UR4, R20 ;  /* 0x8000000420207c2b */ /* 0x000fe20008000014 */
[----:B------:R-:W-:Y:S01]  /*5ab0*/  UMOV UR4, 0x69ce2bdf ;  /* 0x69ce2bdf00047882 */ /* 0x000fe20000000000 */
[----:B------:R-:W-:Y:S01]  /*5ac0*/  IMAD.MOV.U32 R20, RZ, RZ, -0x35dec16 ;  /* 0xfca213eaff147424 */ /* 0x000fe200078e00ff */
[----:B------:R-:W-:Y:S01]  /*5ad0*/  UMOV UR5, 0x3e5ade15 ;  /* 0x3e5ade1500057882 */ /* 0x000fe20000000000 */
[----:B------:R-:W-:-:S06]  /*5ae0*/  IMAD.MOV.U32 R21, RZ, RZ, 0x3e928af3 ;  /* 0x3e928af3ff157424 */ /* 0x000fcc00078e00ff */
[----:B------:R-:W-:Y:S01]  /*5af0*/  DFMA R20, R32, UR4, R20 ;  /* 0x0000000420147c2b */ /* 0x000fe20008000014 */
[----:B------:R-:W-:Y:S01]  /*5b00*/  UMOV UR4, 0x62401315 ;  /* 0x6240131500047882 */ /* 0x000fe20000000000 */
[----:B------:R-:W-:-:S06]  /*5b10*/  UMOV UR5, 0x3ec71dee ;  /* 0x3ec71dee00057882 */ /* 0x000fcc0000000000 */
[----:B------:R-:W-:Y:S01]  /*5b20*/  DFMA R20, R32, R20, UR4 ;  /* 0x0000000420147e2b */ /* 0x000fe20008000014 */
[----:B------:R-:W-:Y:S01]  /*5b30*/  UMOV UR4, 0x7c89eb71 ;  /* 0x7c89eb7100047882 */ /* 0x000fe20000000000 */
[----:B------:R-:W-:-:S06]  /*5b40*/  UMOV UR5, 0x3efa0199 ;  /* 0x3efa019900057882 */ /* 0x000fcc0000000000 */
[----:B------:R-:W-:Y:S01]  /*5b50*/  DFMA R20, R32, R20, UR4 ;  /* 0x0000000420147e2b */ /* 0x000fe20008000014 */
[----:B------:R-:W-:Y:S01]  /*5b60*/  UMOV UR4, 0x14761f65 ;  /* 0x14761f6500047882 */ /* 0x000fe20000000000 */
[----:B------:R-:W-:-:S06]  /*5b70*/  UMOV UR5, 0x3f2a01a0 ;  /* 0x3f2a01a000057882 */ /* 0x000fcc0000000000 */
[----:B------:R-:W-:Y:S01]  /*5b80*/  DFMA R24, R32, R20, UR4 ;  /* 0x0000000420187e2b */ /* 0x000fe20008000014 */
[----:B------:R-:W-:Y:S01]  /*5b90*/  UMOV UR4, 0x1852b7af ;  /* 0x1852b7af00047882 */ /* 0x000fe20000000000 */
[----:B------:R-:W-:Y:S01]  /*5ba0*/  UMOV UR5, 0x3f56c16c ;  /* 0x3f56c16c00057882 */ /* 0x000fe20000000000 */
[----:B------:R-:W0:Y:S01]  /*5bb0*/  MUFU.RSQ64H R21, R11 ;  /* 0x0000000b00157308 */ /* 0x000e220000001c00 */
[----:B------:R-:W-:-:S04]  /*5bc0*/  VIADD R20, R11, 0xfcb00000 ;  /* 0xfcb000000b147836 */ /* 0x000fc80000000000 */
[----:B------:R-:W-:Y:S01]  /*5bd0*/  DFMA R24, R32, R24, UR4 ;  /* 0x0000000420187e2b */ /* 0x000fe20008000018 */
[----:B------:R-:W-:Y:S01]  /*5be0*/  UMOV UR4, 0x11122322 ;  /* 0x1112232200047882 */ /* 0x000fe20000000000 */
[----:B------:R-:W-:-:S06]  /*5bf0*/  UMOV UR5, 0x3f811111 ;  /* 0x3f81111100057882 */ /* 0x000fcc0000000000 */
[----:B------:R-:W-:Y:S01]  /*5c00*/  DFMA R26, R32, R24, UR4 ;  /* 0x00000004201a7e2b */ /* 0x000fe20008000018 */
[----:B------:R-:W-:Y:S01]  /*5c10*/  UMOV UR4, 0x555502a1 ;  /* 0x555502a100047882 */ /* 0x000fe20000000000 */
[----:B------:R-:W-:Y:S01]  /*5c20*/  UMOV UR5, 0x3fa55555 ;  /* 0x3fa5555500057882 */ /* 0x000fe20000000000 */
[----:B------:R-:W-:Y:S01]  /*5c30*/  IMAD.MOV.U32 R24, RZ, RZ, 0x0 ;  /* 0x00000000ff187424 */ /* 0x000fe200078e00ff */
[----:B0-----:R-:W-:Y:S01]  /*5c40*/  DMUL R28, R20, R20 ;  /* 0x00000014141c7228 */ /* 0x001fe20000000000 */
[----:B------:R-:W-:-:S03]  /*5c50*/  IMAD.MOV.U32 R25, RZ, RZ, 0x3fd80000 ;  /* 0x3fd80000ff197424 */ /* 0x000fc600078e00ff */
[----:B------:R-:W-:Y:S01]  /*5c60*/  DFMA R26, R32, R26, UR4 ;  /* 0x00000004201a7e2b */ /* 0x000fe2000800001a */
[----:B------:R-:W-:Y:S01]  /*5c70*/  UMOV UR4, 0x55555511 ;  /* 0x5555551100047882 */ /* 0x000fe20000000000 */
[----:B------:R-:W-:Y:S02]  /*5c80*/  UMOV UR5, 0x3fc55555 ;  /* 0x3fc5555500057882 */ /* 0x000fe40000000000 */
[----:B------:R-:W-:-:S04]  /*5c90*/  DFMA R28, R10, -R28, 1 ;  /* 0x3ff000000a1c742b */ /* 0x000fc8000000081c */
[----:B------:R-:W-:Y:S01]  /*5ca0*/  DFMA R26, R32, R26, UR4 ;  /* 0x00000004201a7e2b */ /* 0x000fe2000800001a */
[----:B------:R-:W-:Y:S01]  /*5cb0*/  UMOV UR4, 0xb ;  /* 0x0000000b00047882 */ /* 0x000fe20000000000 */
[----:B------:R-:W-:Y:S02]  /*5cc0*/  UMOV UR5, 0x3fe00000 ;  /* 0x3fe0000000057882 */ /* 0x000fe40000000000 */
[----:B------:R-:W-:Y:S02]  /*5cd0*/  DFMA R24, R28, R24, 0.5 ;  /* 0x3fe000001c18742b */ /* 0x000fe40000000018 */
[----:B------:R-:W-:Y:S02]  /*5ce0*/  DMUL R28, R20, R28 ;  /* 0x0000001c141c7228 */ /* 0x000fe40000000000 */
[----:B------:R-:W-:-:S06]  /*5cf0*/  DFMA R26, R32, R26, UR4 ;  /* 0x00000004201a7e2b */ /* 0x000fcc000800001a */
[----:B------:R-:W-:Y:S02]  /*5d00*/  DFMA R24, R24, R28, R20 ;  /* 0x0000001c1818722b */ /* 0x000fe40000000014 */
[----:B------:R-:W-:-:S08]  /*5d10*/  DFMA R26, R32, R26, 1 ;  /* 0x3ff00000201a742b */ /* 0x000fd0000000001a */
[----:B------:R-:W-:Y:S01]  /*5d20*/  DFMA R32, R32, R26, 1 ;  /* 0x3ff000002020742b */ /* 0x000fe2000000001a */
[----:B------:R-:W-:Y:S01]  /*5d30*/  VIADD R31, R25, 0xfff00000 ;  /* 0xfff00000191f7836 */ /* 0x000fe20000000000 */
[----:B------:R-:W-:-:S08]  /*5d40*/  DMUL R26, R10, R24 ;  /* 0x000000180a1a7228 */ /* 0x000fd00000000000 */
[----:B------:R-:W-:Y:S01]  /*5d50*/  DFMA R28, R26, -R26, R10 ;  /* 0x8000001a1a1c722b */ /* 0x000fe2000000000a */
[----:B------:R-:W-:Y:S02]  /*5d60*/  IMAD R83, R14, 0x100000, R33 ;  /* 0x001000000e537824 */ /* 0x000fe400078e0221 */
[----:B------:R-:W-:Y:S01]  /*5d70*/  IMAD.MOV.U32 R82, RZ, RZ, R32 ;  /* 0x000000ffff527224 */ /* 0x000fe200078e0020 */
[----:B------:R-:W-:Y:S07]  /*5d80*/  @!P0 BRA `(.L_x_67) ;  /* 0x0000000000308947 */ /* 0x000fee0003800000 */
[C---:B------:R-:W-:Y:S02]  /*5d90*/  DADD R36, R34.reuse, +INF ;  /* 0x7ff0000022247429 */ /* 0x040fe40000000000 */
[----:B------:R-:W-:-:S08]  /*5da0*/  DSETP.GEU.AND P0, PT, R34, RZ, PT ;  /* 0x000000ff2200722a */ /* 0x000fd00003f0e000 */
[----:B------:R-:W-:Y:S02]  /*5db0*/  FSEL R82, R36, RZ, P0 ;  /* 0x000000ff24527208 */ /* 0x000fe40000000000 */
[----:B------:R-:W-:Y:S02]  /*5dc0*/  FSEL R83, R37, RZ, P0 ;  /* 0x000000ff25537208 */ /* 0x000fe40000000000 */
[----:B------:R-:W-:-:S13]  /*5dd0*/  FSETP.GEU.AND P0, PT, |R35|, 4.2275390625, PT ;  /* 0x408748002300780b */ /* 0x000fda0003f0e200 */
[----:B------:R-:W-:-:S04]  /*5de0*/  @!P0 LEA.HI R15, R14, R14, RZ, 0x1 ;  /* 0x0000000e0e0f8211 */ /* 0x000fc800078f08ff */
[----:B------:R-:W-:-:S05]  /*5df0*/  @!P0 SHF.R.S32.HI R15, RZ, 0x1, R15 ;  /* 0x00000001ff0f8819 */ /* 0x000fca000001140f */
[----:B------:R-:W-:Y:S02]  /*5e00*/  @!P0 IMAD.IADD R14, R14, 0x1, -R15 ;  /* 0x000000010e0e8824 */ /* 0x000fe400078e0a0f */
[----:B------:R-:W-:-:S03]  /*5e10*/  @!P0 IMAD R33, R15, 0x100000, R33 ;  /* 0x001000000f218824 */ /* 0x000fc600078e0221 */
[----:B------:R-:W-:Y:S01]  /*5e20*/  @!P0 LEA R15, R14, 0x3ff00000, 0x14 ;  /* 0x3ff000000e0f8811 */ /* 0x000fe200078ea0ff */
[----:B------:R-:W-:-:S06]  /*5e30*/  @!P0 IMAD.MOV.U32 R14, RZ, RZ, RZ ;  /* 0x000000ffff0e8224 */ /* 0x000fcc00078e00ff */
[----:B------:R-:W-:-:S11]  /*5e40*/  @!P0 DMUL R82, R32, R14 ;  /* 0x0000000e20528228 */ /* 0x000fd60000000000 */
.L_x_67:
[----:B------:R-:W-:Y:S05]  /*5e50*/  BSYNC.RECONVERGENT B0 ;  /* 0x0000000000007941 */ /* 0x000fea0003800200 */
.L_x_66:
[----:B------:R-:W-:Y:S01]  /*5e60*/  ISETP.GE.U32.AND P0, PT, R20, 0x7ca00000, PT ;  /* 0x7ca000001400780c */ /* 0x000fe20003f06070 */
[----:B------:R-:W-:Y:S01]  /*5e70*/  IMAD.MOV.U32 R30, RZ, RZ, R24 ;  /* 0x000000ffff1e7224 */ /* 0x000fe200078e0018 */
[----:B------:R-:W-:Y:S01]  /*5e80*/  BSSY.RECONVERGENT B0, `(.L_x_68) ;  /* 0x000000e000007945 */ /* 0x000fe20003800200 */
[----:B------:R-:W-:-:S04]  /*5e90*/  DMUL R14, R148, R150 ;  /* 0x00000096940e7228 */ /* 0x000fc80000000000 */
[----:B------:R-:W-:-:S06]  /*5ea0*/  DFMA R32, R28, R30, R26 ;  /* 0x0000001e1c20722b */ /* 0x000fcc000000001a */
[----:B------:R-:W-:Y:S05]  /*5eb0*/  @!P0 BRA `(.L_x_69) ;  /* 0x0000000000288947 */ /* 0x000fea0003800000 */
[----:B------:R-:W-:Y:S01]  /*5ec0*/  IMAD.MOV.U32 R32, RZ, RZ, R24 ;  /* 0x000000ffff207224 */ /* 0x000fe200078e0018 */
[----:B------:R-:W-:Y:S01]  /*5ed0*/  MOV R30, 0x5f60 ;  /* 0x00005f60001e7802 */ /* 0x000fe20000000f00 */
[----:B------:R-:W-:Y:S02]  /*5ee0*/  IMAD.MOV.U32 R35, RZ, RZ, R27 ;  /* 0x000000ffff237224 */ /* 0x000fe400078e001b */
[----:B------:R-:W-:Y:S02]  /*5ef0*/  IMAD.MOV.U32 R24, RZ, RZ, R20 ;  /* 0x000000ffff187224 */ /* 0x000fe400078e0014 */
[----:B------:R-:W-:Y:S02]  /*5f00*/  IMAD.MOV.U32 R34, RZ, RZ, R29 ;  /* 0x000000ffff227224 */ /* 0x000fe400078e001d */
[----:B------:R-:W-:Y:S02]  /*5f10*/  IMAD.MOV.U32 R33, RZ, RZ, R26 ;  /* 0x000000ffff217224 */ /* 0x000fe400078e001a */
[----:B------:R-:W-:-:S02]  /*5f20*/  IMAD.MOV.U32 R27, RZ, RZ, R31 ;  /* 0x000000ffff1b7224 */ /* 0x000fc400078e001f */
[----:B------:R-:W-:Y:S02]  /*5f30*/  IMAD.MOV.U32 R20, RZ, RZ, R10 ;  /* 0x000000ffff147224 */ /* 0x000fe400078e000a */
[----:B------:R-:W-:-:S07]  /*5f40*/  IMAD.MOV.U32 R21, RZ, RZ, R11 ;  /* 0x000000ffff157224 */ /* 0x000fce00078e000b */
[----:B------:R-:W-:Y:S05]  /*5f50*/  CALL.REL.NOINC `($__internal_2_$__cuda_sm20_dsqrt_rn_f64_mediumpath_v1) ;  /* 0x0000021c00787944 */ /* 0x000fea0003c00000 */
.L_x_69:
[----:B------:R-:W-:Y:S05]  /*5f60*/  BSYNC.RECONVERGENT B0 ;  /* 0x0000000000007941 */ /* 0x000fea0003800200 */
.L_x_68:
[----:B------:R-:W-:Y:S01]  /*5f70*/  DMUL R32, R14, R32 ;  /* 0x000000200e207228 */ /* 0x000fe20000000000 */
[----:B------:R-:W-:Y:S01]  /*5f80*/  IMAD.MOV.U32 R20, RZ, RZ, 0x1 ;  /* 0x00000001ff147424 */ /* 0x000fe200078e00ff */
[----:B------:R-:W-:Y:S01]  /*5f90*/  UMOV UR4, 0xa9dc6553 ;  /* 0xa9dc655300047882 */ /* 0x000fe20000000000 */
[----:B------:R-:W-:Y:S01]  /*5fa0*/  UMOV UR5, 0x40417e50 ;  /* 0x40417e5000057882 */ /* 0x000fe20000000000 */
[----:B------:R-:W-:Y:S02]  /*5fb0*/  BSSY.RECONVERGENT B0, `(.L_x_70) ;  /* 0x0000015000007945 */ /* 0x000fe40003800200 */
[----:B------:R-:W0:Y:S02]  /*5fc0*/  MUFU.RCP64H R21, R33 ;  /* 0x0000002100157308 */ /* 0x000e240000001800 */
[----:B0-----:R-:W-:-:S08]  /*5fd0*/  DFMA R24, -R32, R20, 1 ;  /* 0x3ff000002018742b */ /* 0x001fd00000000114 */
[----:B------:R-:W-:-:S08]  /*5fe0*/  DFMA R24, R24, R24, R24 ;  /* 0x000000181818722b */ /* 0x000fd00000000018 */
[----:B------:R-:W-:-:S08]  /*5ff0*/  DFMA R20, R20, R24, R20 ;  /* 0x000000181414722b */ /* 0x000fd00000000014 */
[----:B------:R-:W-:-:S08]  /*6000*/  DFMA R24, -R32, R20, 1 ;  /* 0x3ff000002018742b */ /* 0x000fd00000000114 */
[----:B------:R-:W-:-:S08]  /*6010*/  DFMA R20, R20, R24, R20 ;  /* 0x000000181414722b */ /* 0x000fd00000000014 */
[----:B------:R-:W-:-:S08]  /*6020*/  DMUL R24, R20, UR4 ;  /* 0x0000000414187c28 */ /* 0x000fd00008000000 */
[----:B------:R-:W-:-:S08]  /*6030*/  DFMA R26, -R32, R24, UR4 ;  /* 0x00000004201a7e2b */ /* 0x000fd00008000118 */
[----:B------:R-:W-:-:S10]  /*6040*/  DFMA R20, R20, R26, R24 ;  /* 0x0000001a1414722b */ /* 0x000fd40000000018 */
[----:B------:R-:W-:-:S05]  /*6050*/  FFMA R24, RZ, R33, R21 ;  /* 0x00000021ff187223 */ /* 0x000fca0000000015 */
[----:B------:R-:W-:-:S13]  /*6060*/  FSETP.GT.AND P0, PT, |R24|, 1.469367938527859385e-39, PT ;  /* 0x001000001800780b */ /* 0x000fda0003f04200 */
[----:B------:R-:W-:Y:S05]  /*6070*/  @P0 BRA `(.L_x_71) ;  /* 0x0000000000200947 */ /* 0x000fea0003800000 */
[----:B------:R-:W-:Y:S01]  /*6080*/  IMAD.MOV.U32 R38, RZ, RZ, R32 ;  /* 0x000000ffff267224 */ /* 0x000fe200078e0020 */
[----:B------:R-:W-:Y:S01]  /*6090*/  MOV R88, 0x60e0 ;  /* 0x000060e000587802 */ /* 0x000fe20000000f00 */
[----:B------:R-:W-:Y:S02]  /*60a0*/  IMAD.MOV.U32 R39, RZ, RZ, R33 ;  /* 0x000000ffff277224 */ /* 0x000fe400078e0021 */
[----:B------:R-:W-:Y:S02]  /*60b0*/  IMAD.MOV.U32 R44, RZ, RZ, -0x56239aad ;  /* 0xa9dc6553ff2c7424 */ /* 0x000fe400078e00ff */
[----:B------:R-:W-:-:S07]  /*60c0*/  IMAD.MOV.U32 R45, RZ, RZ, 0x40417e50 ;  /* 0x40417e50ff2d7424 */ /* 0x000fce00078e00ff */
[----:B------:R-:W-:Y:S05]  /*60d0*/  CALL.REL.NOINC `($__internal_1_$__cuda_sm20_div_rn_f64_full) ;  /* 0x0000021400987944 */ /* 0x000fea0003c00000 */
[----:B------:R-:W-:Y:S02]  /*60e0*/  IMAD.MOV.U32 R20, RZ, RZ, R72 ;  /* 0x000000ffff147224 */ /* 0x000fe400078e0048 */
[----:B------:R-:W-:-:S07]  /*60f0*/  IMAD.MOV.U32 R21, RZ, RZ, R73 ;  /* 0x000000ffff157224 */ /* 0x000fce00078e0049 */
.L_x_71:
[----:B------:R-:W-:Y:S05]  /*6100*/  BSYNC.RECONVERGENT B0 ;  /* 0x0000000000007941 */ /* 0x000fea0003800200 */
.L_x_70:
[----:B------:R-:W0:Y:S01]  /*6110*/  MUFU.RCP64H R25, R11 ;  /* 0x0000000b00197308 */ /* 0x000e220000001800 */
[----:B------:R-:W-:Y:S01]  /*6120*/  IMAD.MOV.U32 R24, RZ, RZ, 0x1 ;  /* 0x00000001ff187424 */ /* 0x000fe200078e00ff */
[----:B------:R-:W-:Y:S01]  /*6130*/  FSETP.GEU.AND P0, PT, |R15|, 6.5827683646048100446e-37, PT ;  /* 0x036000000f00780b */ /* 0x000fe20003f0e200 */
[----:B------:R-:W-:Y:S01]  /*6140*/  BSSY.RECONVERGENT B0, `(.L_x_72) ;  /* 0x0000015000007945 */ /* 0x000fe20003800200 */
[----:B------:R-:W-:-:S03]  /*6150*/  DMUL R82, R20, R82 ;  /* 0x0000005214527228 */ /* 0x000fc60000000000 */
        /* <DEDUP_REMOVED lines=19> */
.L_x_73:
[----:B------:R-:W-:Y:S05]  /*6290*/  BSYNC.RECONVERGENT B0 ;  /* 0x0000000000007941 */ /* 0x000fea0003800200 */
.L_x_72:
[----:B------:R-:W-:Y:S01]  /*62a0*/  DMUL R12, R12, R24 ;  /* 0x000000180c0c7228 */ /* 0x000fe20000000000 */
[----:B------:R-:W-:Y:S01]  /*62b0*/  UMOV UR4, 0x9abcaf48 ;  /* 0x9abcaf4800047882 */ /* 0x000fe20000000000 */
[----:B------:R-:W-:Y:S01]  /*62c0*/  UMOV UR5, 0x3e7ad7f2 ;  /* 0x3e7ad7f200057882 */ /* 0x000fe20000000000 */
[----:B------:R-:W-:Y:S05]  /*62d0*/  BSSY.RECONVERGENT B0, `(.L_x_74) ;  /* 0x000049e000007945 */ /* 0x000fea0003800200 */
[----:B------:R-:W-:-:S14]  /*62e0*/  DSETP.GEU.AND P0, PT, R12, UR4, PT ;  /* 0x000000040c007e2a */ /* 0x000fdc000bf0e000 */
[----:B------:R-:W-:Y:S05]  /*62f0*/  @P0 BRA `(.L_x_75) ;  /* 0x0000001000100947 */ /* 0x000fea0003800000 */
[----:B------:R-:W0:Y:S01]  /*6300*/  MUFU.RCP64H R15, -3 ;  /* 0xc0080000000f7908 */ /* 0x000e220000001800 */
[----:B------:R-:W-:Y:S01]  /*6310*/  IMAD.MOV.U32 R10, RZ, RZ, 0x0 ;  /* 0x00000000ff0a7424 */ /* 0x000fe200078e00ff */
[----:B------:R-:W-:Y:S01]  /*6320*/  FSETP.GEU.AND P0, PT, |R13|, 6.5827683646048100446e-37, PT ;  /* 0x036000000d00780b */ /* 0x000fe20003f0e200 */
[----:B------:R-:W-:Y:S01]  /*6330*/  IMAD.MOV.U32 R11, RZ, RZ, 0x40080000 ;  /* 0x40080000ff0b7424 */ /* 0x000fe200078e00ff */
[----:B------:R-:W-:Y:S01]  /*6340*/  BSSY.RECONVERGENT B1, `(.L_x_76) ;  /* 0x0000015000017945 */ /* 0x000fe20003800200 */
[----:B------:R-:W-:-:S06]  /*6350*/  IMAD.MOV.U32 R14, RZ, RZ, 0x1 ;  /* 0x00000001ff0e7424 */ /* 0x000fcc00078e00ff */
[----:B0-----:R-:W-:-:S08]  /*6360*/  DFMA R20, R14, R10, 1 ;  /* 0x3ff000000e14742b */ /* 0x001fd0000000000a */
[----:B------:R-:W-:-:S08]  /*6370*/  DFMA R20, R20, R20, R20 ;  /* 0x000000141414722b */ /* 0x000fd00000000014 */
[----:B------:R-:W-:-:S08]  /*6380*/  DFMA R20, R14, R20, R14 ;  /* 0x000000140e14722b */ /* 0x000fd0000000000e */
[----:B------:R-:W-:-:S08]  /*6390*/  DFMA R154, R20, R10, 1 ;  /* 0x3ff00000149a742b */ /* 0x000fd0000000000a */
[----:B------:R-:W-:-:S08]  /*63a0*/  DFMA R154, R20, R154, R20 ;  /* 0x0000009a149a722b */ /* 0x000fd00000000014 */
[----:B------:R-:W-:-:S08]  /*63b0*/  DMUL R10, R12, R154 ;  /* 0x0000009a0c0a7228 */ /* 0x000fd00000000000 */
[----:B------:R-:W-:-:S08]  /*63c0*/  DFMA R14, R10, 3, R12 ;  /* 0x400800000a0e782b */ /* 0x000fd0000000000c */
[----:B------:R-:W-:-:S10]  /*63d0*/  DFMA R154, R154, R14, R10 ;  /* 0x0000000e9a9a722b */ /* 0x000fd4000000000a */
[----:B------:R-:W-:-:S05]  /*63e0*/  FFMA R10, RZ, -2.125, R155 ;  /* 0xc0080000ff0a7823 */ /* 0x000fca000000009b */
[----:B------:R-:W-:-:S13]  /*63f0*/  FSETP.GT.AND P1, PT, |R10|, 1.469367938527859385e-39, PT ;  /* 0x001000000a00780b */ /* 0x000fda0003f24200 */
[----:B------:R-:W-:Y:S05]  /*6400*/  @P1 BRA P0, `(.L_x_77) ;  /* 0x0000000000201947 */ /* 0x000fea0000000000 */
[----:B------:R-:W-:Y:S01]  /*6410*/  IMAD.MOV.U32 R44, RZ, RZ, R12 ;  /* 0x000000ffff2c7224 */ /* 0x000fe200078e000c */
[----:B------:R-:W-:Y:S01]  /*6420*/  MOV R88, 0x6470 ;  /* 0x0000647000587802 */ /* 0x000fe20000000f00 */
[----:B------:R-:W-:Y:S02]  /*6430*/  IMAD.MOV.U32 R45, RZ, RZ, R13 ;  /* 0x000000ffff2d7224 */ /* 0x000fe400078e000d */
[----:B------:R-:W-:Y:S02]  /*6440*/  IMAD.MOV.U32 R38, RZ, RZ, RZ ;  /* 0x000000ffff267224 */ /* 0x000fe400078e00ff */
[----:B------:R-:W-:-:S07]  /*6450*/  IMAD.MOV.U32 R39, RZ, RZ, -0x3ff80000 ;  /* 0xc0080000ff277424 */ /* 0x000fce00078e00ff */
[----:B------:R-:W-:Y:S05]  /*6460*/  CALL.REL.NOINC `($__internal_1_$__cuda_sm20_div_rn_f64_full) ;  /* 0x0000021000b47944 */ /* 0x000fea0003c00000 */
[----:B------:R-:W-:Y:S02]  /*6470*/  IMAD.MOV.U32 R154, RZ, RZ, R72 ;  /* 0x000000ffff9a7224 */ /* 0x000fe400078e0048 */
[----:B------:R-:W-:-:S07]  /*6480*/  IMAD.MOV.U32 R155, RZ, RZ, R73 ;  /* 0x000000ffff9b7224 */ /* 0x000fce00078e0049 */
.L_x_77:
[----:B------:R-:W-:Y:S05]  /*6490*/  BSYNC.RECONVERGENT B1 ;  /* 0x0000000000017941 */ /* 0x000fea0003800200 */
.L_x_76:
[----:B------:R-:W0:Y:S01]  /*64a0*/  MUFU.RCP64H R15, -5 ;  /* 0xc0140000000f7908 */ /* 0x000e220000001800 */
[----:B------:R-:W-:Y:S01]  /*64b0*/  IMAD.MOV.U32 R10, RZ, RZ, 0x0 ;  /* 0x00000000ff0a7424 */ /* 0x000fe200078e00ff */
[----:B------:R-:W-:Y:S01]  /*64c0*/  FSETP.GEU.AND P0, PT, |R13|, 6.5827683646048100446e-37, PT ;  /* 0x036000000d00780b */ /* 0x000fe20003f0e200 */
[----:B------:R-:W-:Y:S01]  /*64d0*/  IMAD.MOV.U32 R11, RZ, RZ, 0x40140000 ;  /* 0x40140000ff0b7424 */ /* 0x000fe200078e00ff */
[----:B------:R-:W-:Y:S01]  /*64e0*/  BSSY.RECONVERGENT B1, `(.L_x_78) ;  /* 0x0000016000017945 */ /* 0x000fe20003800200 */
[----:B------:R-:W-:Y:S01]  /*64f0*/  IMAD.MOV.U32 R14, RZ, RZ, 0x1 ;  /* 0x00000001ff0e7424 */ /* 0x000fe200078e00ff */
[----:B------:R-:W-:-:S05]  /*6500*/  DADD R154, R154, 1 ;  /* 0x3ff000009a9a7429 */ /* 0x000fca0000000000 */
        /* <DEDUP_REMOVED lines=8> */
[----:B------:R-:W-:-:S05]  /*6590*/  FFMA R10, RZ, -2.3125, R157 ;  /* 0xc0140000ff0a7823 */ /* 0x000fca000000009d */
        /* <DEDUP_REMOVED lines=10> */
.L_x_79:
[----:B------:R-:W-:Y:S05]  /*6640*/  BSYNC.RECONVERGENT B1 ;  /* 0x0000000000017941 */ /* 0x000fea0003800200 */
.L_x_78:
[----:B------:R-:W0:Y:S01]  /*6650*/  MUFU.RCP64H R15, -7 ;  /* 0xc01c0000000f7908 */ /* 0x000e220000001800 */
[----:B------:R-:W-:Y:S01]  /*6660*/  IMAD.MOV.U32 R10, RZ, RZ, 0x0 ;  /* 0x00000000ff0a7424 */ /* 0x000fe200078e00ff */
[----:B------:R-:W-:Y:S01]  /*6670*/  FSETP.GEU.AND P0, PT, |R13|, 6.5827683646048100446e-37, PT ;  /* 0x036000000d00780b */ /* 0x000fe20003f0e200 */
[----:B------:R-:W-:Y:S01]  /*6680*/  IMAD.MOV.U32 R11, RZ, RZ, 0x401c0000 ;  /* 0x401c0000ff0b7424 */ /* 0x000fe200078e00ff */
[----:B------:R-:W-:Y:S01]  /*6690*/  UMOV UR4, 0x55555555 ;  /* 0x5555555500047882 */ /* 0x000fe20000000000 */
[----:B------:R-:W-:Y:S01]  /*66a0*/  IMAD.MOV.U32 R14, RZ, RZ, 0x1 ;  /* 0x00000001ff0e7424 */ /* 0x000fe200078e00ff */
[----:B------:R-:W-:Y:S01]  /*66b0*/  UMOV UR5, 0x3fd55555 ;  /* 0x3fd5555500057882 */ /* 0x000fe20000000000 */
[----:B------:R-:W-:Y:S01]  /*66c0*/  BSSY.RECONVERGENT B1, `(.L_x_80) ;  /* 0x0000015000017945 */ /* 0x000fe20003800200 */
[----:B------:R-:W-:-:S03]  /*66d0*/  DADD R156, R156, UR4 ;  /* 0x000000049c9c7e29 */ /* 0x000fc60008000000 */
        /* <DEDUP_REMOVED lines=8> */
[----:B------:R-:W-:-:S05]  /*6760*/  FFMA R10, RZ, -2.4375, R159 ;  /* 0xc01c0000ff0a7823 */ /* 0x000fca000000009f */
        /* <DEDUP_REMOVED lines=10> */
.L_x_81:
[----:B------:R-:W-:Y:S05]  /*6810*/  BSYNC.RECONVERGENT B1 ;  /* 0x0000000000017941 */ /* 0x000fea0003800200 */
.L_x_80:
        /* <DEDUP_REMOVED lines=17> */
[----:B------:R-:W-:-:S05]  /*6930*/  FFMA R10, RZ, -2.53125, R161 ;  /* 0xc0220000ff0a7823 */ /* 0x000fca00000000a1 */
        /* <DEDUP_REMOVED lines=10> */
.L_x_83:
[----:B------:R-:W-:Y:S05]  /*69e0*/  BSYNC.RECONVERGENT B1 ;  /* 0x0000000000017941 */ /* 0x000fea0003800200 */
.L_x_82:
        /* <DEDUP_REMOVED lines=17> */
[----:B------:R-:W-:-:S05]  /*6b00*/  FFMA R10, RZ, -2.59375, R93 ;  /* 0xc0260000ff0a7823 */ /* 0x000fca000000005d */
        /* <DEDUP_REMOVED lines=10> */
.L_x_85:
[----:B------:R-:W-:Y:S05]  /*6bb0*/  BSYNC.RECONVERGENT B1 ;  /* 0x0000000000017941 */ /* 0x000fea0003800200 */
.L_x_84:
        /* <DEDUP_REMOVED lines=17> */
[----:B------:R-:W-:-:S05]  /*6cd0*/  FFMA R10, RZ, -2.65625, R65 ;  /* 0xc02a0000ff0a7823 */ /* 0x000fca0000000041 */
        /* <DEDUP_REMOVED lines=10> */
.L_x_87:
[----:B------:R-:W-:Y:S05]  /*6d80*/  BSYNC.RECONVERGENT B1 ;  /* 0x0000000000017941 */ /* 0x000fea0003800200 */
.L_x_86:
        /* <DEDUP_REMOVED lines=17> */
[----:B------:R-:W-:-:S05]  /*6ea0*/  FFMA R10, RZ, -2.71875, R81 ;  /* 0xc02e0000ff0a7823 */ /* 0x000fca0000000051 */
        /* <DEDUP_REMOVED lines=10> */
.L_x_89:
[----:B------:R-:W-:Y:S05]  /*6f50*/  BSYNC.RECONVERGENT B1 ;  /* 0x0000000000017941 */ /* 0x000fea0003800200 */
.L_x_88:
        /* <DEDUP_REMOVED lines=17> */
[----:B------:R-:W-:-:S05]  /*7070*/  FFMA R14, RZ, -2.765625, R11 ;  /* 0xc0310000ff0e7823 */ /* 0x000fca000000000b */
        /* <DEDUP_REMOVED lines=10> */
.L_x_91:
[----:B------:R-:W-:Y:S05]  /*7120*/  BSYNC.RECONVERGENT B1 ;  /* 0x0000000000017941 */ /* 0x000fea0003800200 */
.L_x_90:
        /* <DEDUP_REMOVED lines=17> */
[----:B------:R-:W-:-:S05]  /*7240*/  FFMA R20, RZ, -2.796875, R15 ;  /* 0xc0330000ff147823 */ /* 0x000fca000000000f */
        /* <DEDUP_REMOVED lines=10> */
.L_x_93:
[----:B------:R-:W-:Y:S05]  /*72f0*/  BSYNC.RECONVERGENT B1 ;  /* 0x0000000000017941 */ /* 0x000fea0003800200 */
.L_x_92:
[----:B------:R-:W-:Y:S01]  /*7300*/  UMOV UR4, 0x1e1e1e1e ;  /* 0x1e1e1e1e00047882 */ /* 0x000fe20000000000 */
[----:B------:R-:W-:Y:S02]  /*7310*/  UMOV UR5, 0x3fae1e1e ;  /* 0x3fae1e1e00057882 */ /* 0x000fe40000000000 */
[----:B------:R-:W-:Y:S01]  /*7320*/  DADD R12, R14, UR4 ;  /* 0x000000040e0c7e29 */ /* 0x000fe20008000000 */
[----:B------:R-:W-:Y:S10]  /*7330*/  BRA `(.L_x_94) ;  /* 0x00000038005c7947 */ /* 0x000ff40003800000 */
.L_x_75:
[----:B------:R-:W-:-:S14]  /*7340*/  DSETP.GT.AND P0, PT, R12, 30, PT ;  /* 0x403e00000c00742a */ /* 0x000fdc0003f04000 */
[----:B------:R-:W-:Y:S05]  /*7350*/  @!P0 BRA `(.L_x_95) ;  /* 0x0000001000148947 */ /* 0x000fea0003800000 */
[----:B------:R-:W0:Y:S01]  /*7360*/  MUFU.RSQ64H R15, R13 ;  /* 0x0000000d000f7308 */ /* 0x000e220000001c00 */
[----:B------:R-:W-:Y:S01]  /*7370*/  VIADD R14, R13, 0xfcb00000 ;  /* 0xfcb000000d0e7836 */ /* 0x000fe20000000000 */
[----:B------:R-:W-:Y:S01]  /*7380*/  BSSY.RECONVERGENT B1, `(.L_x_96) ;  /* 0x000001c000017945 */ /* 0x000fe20003800200 */
[----:B------:R-:W-:Y:S02]  /*7390*/  IMAD.MOV.U32 R20, RZ, RZ, 0x0 ;  /* 0x00000000ff147424 */ /* 0x000fe400078e00ff */
[----:B------:R-:W-:Y:S01]  /*73a0*/  IMAD.MOV.U32 R21, RZ, RZ, 0x3fd80000 ;  /* 0x3fd80000ff157424 */ /* 0x000fe200078e00ff */
[----:B------:R-:W-:Y:S01]  /*73b0*/  ISETP.GE.U32.AND P0, PT, R14, 0x7ca00000, PT ;  /* 0x7ca000000e00780c */ /* 0x000fe20003f06070 */
[----:B0-----:R-:W-:-:S08]  /*73c0*/  DMUL R10, R14, R14 ;  /* 0x0000000e0e0a7228 */ /* 0x001fd00000000000 */
[----:B------:R-:W-:-:S08]  /*73d0*/  DFMA R10, R12, -R10, 1 ;  /* 0x3ff000000c0a742b */ /* 0x000fd0000000080a */
[----:B------:R-:W-:Y:S02]  /*73e0*/  DFMA R20, R10, R20, 0.5 ;  /* 0x3fe000000a14742b */ /* 0x000fe40000000014 */
[----:B------:R-:W-:-:S08]  /*73f0*/  DMUL R10, R14, R10 ;  /* 0x0000000a0e0a7228 */ /* 0x000fd00000000000 */
[----:B------:R-:W-:-:S08]  /*7400*/  DFMA R20, R20, R10, R14 ;  /* 0x0000000a1414722b */ /* 0x000fd0000000000e */
[----:B------:R-:W-:Y:S02]  /*7410*/  DMUL R24, R12, R20 ;  /* 0x000000140c187228 */ /* 0x000fe40000000000 */
[----:B------:R-:W-:Y:S02]  /*7420*/  VIADD R29, R21, 0xfff00000 ;  /* 0xfff00000151d7836 */ /* 0x000fe40000000000 */
[----:B------:R-:W-:-:S04]  /*7430*/  IMAD.MOV.U32 R28, RZ, RZ, R20 ;  /* 0x000000ffff1c7224 */ /* 0x000fc800078e0014 */
[----:B------:R-:W-:-:S08]  /*7440*/  DFMA R26, R24, -R24, R12 ;  /* 0x80000018181a722b */ /* 0x000fd0000000000c */
[----:B------:R-:W-:Y:S01]  /*7450*/  DFMA R10, R26, R28, R24 ;  /* 0x0000001c1a0a722b */ /* 0x000fe20000000018 */
[----:B------:R-:W-:Y:S10]  /*7460*/  @!P0 BRA `(.L_x_97) ;  /* 0x0000000000348947 */ /* 0x000ff40003800000 */
        /* <DEDUP_REMOVED lines=8> */
[----:B------:R-:W-:Y:S02]  /*74f0*/  IMAD.MOV.U32 R20, RZ, RZ, R12 ;  /* 0x000000ffff147224 */ /* 0x000fe400078e000c */
[----:B------:R-:W-:-:S07]  /*7500*/  IMAD.MOV.U32 R21, RZ, RZ, R13 ;  /* 0x000000ffff157224 */ /* 0x000fce00078e000d */
[----:B------:R-:W-:Y:S05]  /*7510*/  CALL.REL.NOINC `($__internal_2_$__cuda_sm20_dsqrt_rn_f64_mediumpath_v1) ;  /* 0x0000020800087944 */ /* 0x000fea0003c00000 */
[----:B------:R-:W-:Y:S02]  /*7520*/  IMAD.MOV.U32 R10, RZ, RZ, R32 ;  /* 0x000000ffff0a7224 */ /* 0x000fe400078e0020 */
[----:B------:R-:W-:-:S07]  /*7530*/  IMAD.MOV.U32 R11, RZ, RZ, R33 ;  /* 0x000000ffff0b7224 */ /* 0x000fce00078e0021 */
.L_x_97:
[----:B------:R-:W-:Y:S05]  /*7540*/  BSYNC.RECONVERGENT B1 ;  /* 0x0000000000017941 */ /* 0x000fea0003800200 */
.L_x_96:
[----:B------:R-:W0:Y:S01]  /*7550*/  MUFU.RCP64H R15, R11 ;  /* 0x0000000b000f7308 */ /* 0x000e220000001800 */
[----:B------:R-:W-:Y:S01]  /*7560*/  IMAD.MOV.U32 R14, RZ, RZ, 0x1 ;  /* 0x00000001ff0e7424 */ /* 0x000fe200078e00ff */
[----:B------:R-:W-:Y:S01]  /*7570*/  UMOV UR4, 0x91b4ef6b ;  /* 0x91b4ef6b00047882 */ /* 0x000fe20000000000 */
[----:B------:R-:W-:Y:S01]  /*7580*/  UMOV UR5, 0x3fec5bf8 ;  /* 0x3fec5bf800057882 */ /* 0x000fe20000000000 */
[----:B------:R-:W-:Y:S03]  /*7590*/  BSSY.RECONVERGENT B1, `(.L_x_98) ;  /* 0x0000014000017945 */ /* 0x000fe60003800200 */
[----:B0-----:R-:W-:-:S08]  /*75a0*/  DFMA R20, R14, -R10, 1 ;  /* 0x3ff000000e14742b */ /* 0x001fd0000000080a */
[----:B------:R-:W-:-:S08]  /*75b0*/  DFMA R20, R20, R20, R20 ;  /* 0x000000141414722b */ /* 0x000fd00000000014 */
[----:B------:R-:W-:-:S08]  /*75c0*/  DFMA R14, R14, R20, R14 ;  /* 0x000000140e0e722b */ /* 0x000fd0000000000e */
[----:B------:R-:W-:-:S08]  /*75d0*/  DFMA R20, R14, -R10, 1 ;  /* 0x3ff000000e14742b */ /* 0x000fd0000000080a */
[----:B------:R-:W-:-:S08]  /*75e0*/  DFMA R14, R14, R20, R14 ;  /* 0x000000140e0e722b */ /* 0x000fd0000000000e */
[----:B------:R-:W-:-:S08]  /*75f0*/  DMUL R20, R14, UR4 ;  /* 0x000000040e147c28 */ /* 0x000fd00008000000 */
[----:B------:R-:W-:-:S08]  /*7600*/  DFMA R24, R20, -R10, UR4 ;  /* 0x0000000414187e2b */ /* 0x000fd0000800080a */
        /* <DEDUP_REMOVED lines=12> */
.L_x_99:
[----:B------:R-:W-:Y:S05]  /*76d0*/  BSYNC.RECONVERGENT B1 ;  /* 0x0000000000017941 */ /* 0x000fea0003800200 */
.L_x_98:
[----:B------:R-:W-:Y:S01]  /*76e0*/  DADD R12, R12, R12 ;  /* 0x000000000c0c7229 */ /* 0x000fe2000000000c */
[----:B------:R-:W-:Y:S01]  /*76f0*/  IMAD.MOV.U32 R10, RZ, RZ, 0x1 ;  /* 0x00000001ff0a7424 */ /* 0x000fe200078e00ff */
[----:B------:R-:W-:Y:S01]  /*7700*/  FSETP.GEU.AND P0, PT, |R15|, 6.5827683646048100446e-37, PT ;  /* 0x036000000f00780b */ /* 0x000fe20003f0e200 */
[----:B------:R-:W-:Y:S01]  /*7710*/  BSSY.RECONVERGENT B1, `(.L_x_100) ;  /* 0x0000017000017945 */ /* 0x000fe20003800200 */
[----:B------:R-:W-:Y:S02]  /*7720*/  IMAD.MOV.U32 R154, RZ, RZ, R14 ;  /* 0x000000ffff9a7224 */ /* 0x000fe400078e000e */
[----:B------:R-:W0:Y:S01]  /*7730*/  MUFU.RCP64H R11, R13 ;  /* 0x0000000d000b7308 */ /* 0x000e220000001800 */
[----:B------:R-:W-:Y:S01]  /*7740*/  IMAD.MOV.U32 R155, RZ, RZ, R15 ;  /* 0x000000ffff9b7224 */ /* 0x000fe200078e000f */
        /* <DEDUP_REMOVED lines=19> */
.L_x_101:
[----:B------:R-:W-:Y:S05]  /*7880*/  BSYNC.RECONVERGENT B1 ;  /* 0x0000000000017941 */ /* 0x000fea0003800200 */
.L_x_100:
[----:B------:R-:W0:Y:S01]  /*7890*/  MUFU.RCP64H R159, R13 ;  /* 0x0000000d009f7308 */ /* 0x000e220000001800 */
[----:B------:R-:W-:Y:S01]  /*78a0*/  IMAD.MOV.U32 R158, RZ, RZ, 0x1 ;  /* 0x00000001ff9e7424 */ /* 0x000fe200078e00ff */
[----:B------:R-:W-:Y:S05]  /*78b0*/  BSSY.RECONVERGENT B1, `(.L_x_102) ;  /* 0x0000016000017945 */ /* 0x000fea0003800200 */
[----:B0-----:R-:W-:-:S08]  /*78c0*/  DFMA R10, -R12, R158, 1 ;  /* 0x3ff000000c0a742b */ /* 0x001fd0000000019e */
[----:B------:R-:W-:-:S08]  /*78d0*/  DFMA R10, R10, R10, R10 ;  /* 0x0000000a0a0a722b */ /* 0x000fd0000000000a */
[----:B------:R-:W-:Y:S02]  /*78e0*/  DFMA R158, R158, R10, R158 ;  /* 0x0000000a9e9e722b */ /* 0x000fe4000000009e */
[----:B------:R-:W-:-:S06]  /*78f0*/  DMUL R10, R156, 3 ;  /* 0x400800009c0a7828 */ /* 0x000fcc0000000000 */
[----:B------:R-:W-:-:S04]  /*7900*/  DFMA R14, -R12, R158, 1 ;  /* 0x3ff000000c0e742b */ /* 0x000fc8000000019e */
[----:B------:R-:W-:-:S04]  /*7910*/  FSETP.GEU.AND P0, PT, |R11|, 6.5827683646048100446e-37, PT ;  /* 0x036000000b00780b */ /* 0x000fc80003f0e200 */
        /* <DEDUP_REMOVED lines=15> */
.L_x_103:
[----:B------:R-:W-:Y:S05]  /*7a10*/  BSYNC.RECONVERGENT B1 ;  /* 0x0000000000017941 */ /* 0x000fea0003800200 */
.L_x_102:
        /* <DEDUP_REMOVED lines=24> */
.L_x_105:
[----:B------:R-:W-:Y:S05]  /*7ba0*/  BSYNC.RECONVERGENT B1 ;  /* 0x0000000000017941 */ /* 0x000fea0003800200 */
.L_x_104:
        /* <DEDUP_REMOVED lines=24> */
.L_x_107:
[----:B------:R-:W-:Y:S05]  /*7d30*/  BSYNC.RECONVERGENT B1 ;  /* 0x0000000000017941 */ /* 0x000fea0003800200 */
.L_x_106:
        /* <DEDUP_REMOVED lines=24> */
.L_x_109:
[----:B------:R-:W-:Y:S05]  /*7ec0*/  BSYNC.RECONVERGENT B1 ;  /* 0x0000000000017941 */ /* 0x000fea0003800200 */
.L_x_108:
        /* <DEDUP_REMOVED lines=24> */
.L_x_111:
[----:B------:R-:W-:Y:S05]  /*8050*/  BSYNC.RECONVERGENT B1 ;  /* 0x0000000000017941 */ /* 0x000fea0003800200 */
.L_x_110:
        /* <DEDUP_REMOVED lines=24> */
.L_x_113:
[----:B------:R-:W-:Y:S05]  /*81e0*/  BSYNC.RECONVERGENT B1 ;  /* 0x0000000000017941 */ /* 0x000fea0003800200 */
.L_x_112:
        /* <DEDUP_REMOVED lines=24> */
.L_x_115:
[----:B------:R-:W-:Y:S05]  /*8370*/  BSYNC.RECONVERGENT B1 ;  /* 0x0000000000017941 */ /* 0x000fea0003800200 */
.L_x_114:
[----:B------:R-:W-:Y:S02]  /*8380*/  IMAD.MOV.U32 R12, RZ, RZ, R20 ;  /* 0x000000ffff0c7224 */ /* 0x000fe400078e0014 */
[----:B------:R-:W-:Y:S01]  /*8390*/  IMAD.MOV.U32 R13, RZ, RZ, R21 ;  /* 0x000000ffff0d7224 */ /* 0x000fe200078e0015 */
[----:B------:R-:W-:Y:S06]  /*83a0*/  BRA `(.L_x_94) ;  /* 0x0000002800407947 */ /* 0x000fec0003800000 */
.L_x_95:
[----:B------:R-:W-:Y:S01]  /*83b0*/  IMAD.MOV.U32 R20, RZ, RZ, 0x652b82fe ;  /* 0x652b82feff147424 */ /* 0x000fe200078e00ff */
[----:B------:R-:W-:Y:S01]  /*83c0*/  UMOV UR4, 0xfefa39ef ;  /* 0xfefa39ef00047882 */ /* 0x000fe20000000000 */
[----:B------:R-:W-:Y:S01]  /*83d0*/  IMAD.MOV.U32 R21, RZ, RZ, 0x3ff71547 ;  /* 0x3ff71547ff157424 */ /* 0x000fe200078e00ff */
[----:B------:R-:W-:Y:S01]  /*83e0*/  UMOV UR5, 0x3fe62e42 ;  /* 0x3fe62e4200057882 */ /* 0x000fe20000000000 */
[----:B------:R-:W-:Y:S01]  /*83f0*/  IMAD.MOV.U32 R26, RZ, RZ, 0x0 ;  /* 0x00000000ff1a7424 */ /* 0x000fe200078e00ff */
[----:B------:R-:W-:Y:S01]  /*8400*/  BSSY.RECONVERGENT B1, `(.L_x_116) ;  /* 0x0000040000017945 */ /* 0x000fe20003800200 */
[----:B------:R-:W-:Y:S01]  /*8410*/  IMAD.MOV.U32 R27, RZ, RZ, 0x40468000 ;  /* 0x40468000ff1b7424 */ /* 0x000fe200078e00ff */
[C---:B------:R-:W-:Y:S02]  /*8420*/  DADD R154, R12.reuse, R12 ;  /* 0x000000000c9a7229 */ /* 0x040fe4000000000c */
[----:B------:R-:W-:-:S08]  /*8430*/  DFMA R20, R12, -R20, 6.75539944105574400000e+15 ;  /* 0x433800000c14742b */ /* 0x000fd00000000814 */
[----:B------:R-:W-:-:S08]  /*8440*/  DADD R10, R20, -6.75539944105574400000e+15 ;  /* 0xc3380000140a7429 */ /* 0x000fd00000000000 */
[----:B------:R-:W-:Y:S01]  /*8450*/  DFMA R14, R10, -UR4, -R12 ;  /* 0x800000040a0e7c2b */ /* 0x000fe2000800080c */
        /* <DEDUP_REMOVED lines=21> */
[----:B------:R-:W0:Y:S01]  /*85b0*/  MUFU.RCP64H R15, 45 ;  /* 0x40468000000f7908 */ /* 0x000e220000001800 */
[----:B------:R-:W-:Y:S01]  /*85c0*/  UMOV UR5, 0x3f811111 ;  /* 0x3f81111100057882 */ /* 0x000fe20000000000 */
[----:B------:R-:W-:-:S04]  /*85d0*/  IMAD.MOV.U32 R14, RZ, RZ, 0x1 ;  /* 0x00000001ff0e7424 */ /* 0x000fc800078e00ff */
[----:B------:R-:W-:Y:S01]  /*85e0*/  DFMA R24, R10, R24, UR4 ;  /* 0x000000040a187e2b */ /* 0x000fe20008000018 */
[----:B------:R-:W-:Y:S01]  /*85f0*/  UMOV UR4, 0x555502a1 ;  /* 0x555502a100047882 */ /* 0x000fe20000000000 */
[----:B------:R-:W-:-:S06]  /*8600*/  UMOV UR5, 0x3fa55555 ;  /* 0x3fa5555500057882 */ /* 0x000fcc0000000000 */
[----:B------:R-:W-:Y:S01]  /*8610*/  DFMA R28, R10, R24, UR4 ;  /* 0x000000040a1c7e2b */ /* 0x000fe20008000018 */
[----:B------:R-:W-:Y:S01]  /*8620*/  UMOV UR4, 0x55555511 ;  /* 0x5555551100047882 */ /* 0x000fe20000000000 */
[----:B------:R-:W-:Y:S01]  /*8630*/  UMOV UR5, 0x3fc55555 ;  /* 0x3fc5555500057882 */ /* 0x000fe20000000000 */
[----:B0-----:R-:W-:-:S05]  /*8640*/  DFMA R24, R14, -R26, 1 ;  /* 0x3ff000000e18742b */ /* 0x001fca000000081a */
[----:B------:R-:W-:Y:S01]  /*8650*/  DFMA R28, R10, R28, UR4 ;  /* 0x000000040a1c7e2b */ /* 0x000fe2000800001c */
[----:B------:R-:W-:Y:S01]  /*8660*/  UMOV UR4, 0xb ;  /* 0x0000000b00047882 */ /* 0x000fe20000000000 */
[----:B------:R-:W-:Y:S01]  /*8670*/  UMOV UR5, 0x3fe00000 ;  /* 0x3fe0000000057882 */ /* 0x000fe20000000000 */
[----:B------:R-:W-:-:S05]  /*8680*/  DFMA R24, R24, R24, R24 ;  /* 0x000000181818722b */ /* 0x000fca0000000018 */
[----:B------:R-:W-:-:S03]  /*8690*/  DFMA R28, R10, R28, UR4 ;  /* 0x000000040a1c7e2b */ /* 0x000fc6000800001c */
[----:B------:R-:W-:Y:S02]  /*86a0*/  DFMA R14, R14, R24, R14 ;  /* 0x000000180e0e722b */ /* 0x000fe4000000000e */
[----:B------:R-:W-:-:S03]  /*86b0*/  DADD R24, -RZ, -R12 ;  /* 0x00000000ff187229 */ /* 0x000fc6000000090c */
[----:B------:R-:W-:-:S03]  /*86c0*/  DFMA R28, R10, R28, 1 ;  /* 0x3ff000000a1c742b */ /* 0x000fc6000000001c */
[----:B------:R-:W-:-:S04]  /*86d0*/  DFMA R26, R14, -R26, 1 ;  /* 0x3ff000000e1a742b */ /* 0x000fc8000000081a */
[----:B------:R-:W-:Y:S01]  /*86e0*/  FSETP.GEU.AND P0, PT, |R25|, 4.1917929649353027344, PT ;  /* 0x4086232b1900780b */ /* 0x000fe20003f0e200 */
[----:B------:R-:W-:-:S03]  /*86f0*/  DFMA R10, R10, R28, 1 ;  /* 0x3ff000000a0a742b */ /* 0x000fc6000000001c */
[----:B------:R-:W-:-:S07]  /*8700*/  DFMA R26, R14, R26, R14 ;  /* 0x0000001a0e1a722b */ /* 0x000fce000000000e */
[----:B------:R-:W-:Y:S02]  /*8710*/  IMAD R15, R20, 0x100000, R11 ;  /* 0x00100000140f7824 */ /* 0x000fe400078e020b */
[----:B------:R-:W-:Y:S01]  /*8720*/  IMAD.MOV.U32 R14, RZ, RZ, R10 ;  /* 0x000000ffff0e7224 */ /* 0x000fe200078e000a */
[----:B------:R-:W-:Y:S06]  /*8730*/  @!P0 BRA `(.L_x_117) ;  /* 0x0000000000308947 */ /* 0x000fec0003800000 */
[C---:B------:R-:W-:Y:S02]  /*8740*/  DADD R14, -R12.reuse, +INF ;  /* 0x7ff000000c0e7429 */ /* 0x040fe40000000100 */
[----:B------:R-:W-:-:S08]  /*8750*/  DSETP.GT.AND P0, PT, R12, RZ, PT ;  /* 0x000000ff0c00722a */ /* 0x000fd00003f04000 */
[----:B------:R-:W-:Y:S02]  /*8760*/  FSEL R14, R14, RZ, !P0 ;  /* 0x000000ff0e0e7208 */ /* 0x000fe40004000000 */
[----:B------:R-:W-:Y:S02]  /*8770*/  FSEL R15, R15, RZ, !P0 ;  /* 0x000000ff0f0f7208 */ /* 0x000fe40004000000 */
        /* <DEDUP_REMOVED lines=8> */
.L_x_117:
[----:B------:R-:W-:Y:S05]  /*8800*/  BSYNC.RECONVERGENT B1 ;  /* 0x0000000000017941 */ /* 0x000fea0003800200 */
.L_x_116:
[----:B------:R-:W-:Y:S01]  /*8810*/  DFMA R12, RZ, R154, R14 ;  /* 0x0000009aff0c722b */ /* 0x000fe2000000000e */
[----:B------:R-:W-:Y:S07]  /*8820*/  BSSY.RECONVERGENT B1, `(.L_x_118) ;  /* 0x0000010000017945 */ /* 0x000fee0003800200 */
[----:B------:R-:W-:Y:S02]  /*8830*/  DMUL R10, R12, R26 ;  /* 0x0000001a0c0a7228 */ /* 0x000fe40000000000 */
[----:B------:R-:W-:-:S06]  /*8840*/  FSETP.GEU.AND P0, PT, |R13|, 6.5827683646048100446e-37, PT ;  /* 0x036000000d00780b */ /* 0x000fcc0003f0e200 */
[----:B------:R-:W-:-:S08]  /*8850*/  DFMA R20, R10, -45, R12 ;  /* 0xc04680000a14782b */ /* 0x000fd0000000000c */
[----:B------:R-:W-:-:S10]  /*8860*/  DFMA R10, R26, R20, R10 ;  /* 0x000000141a0a722b */ /* 0x000fd4000000000a */
[----:B------:R-:W-:-:S05]  /*8870*/  FFMA R20, RZ, 3.1015625, R11 ;  /* 0x40468000ff147823 */ /* 0x000fca000000000b */
[----:B------:R-:W-:-:S13]  /*8880*/  FSETP.GT.AND P1, PT, |R20|, 1.469367938527859385e-39, PT ;  /* 0x001000001400780b */ /* 0x000fda0003f24200 */
[----:B------:R-:W-:Y:S05]  /*8890*/  @P1 BRA P0, `(.L_x_119) ;  /* 0x0000000000201947 */ /* 0x000fea0000000000 */
[----:B------:R-:W-:Y:S01]  /*88a0*/  IMAD.MOV.U32 R44, RZ, RZ, R12 ;  /* 0x000000ffff2c7224 */ /* 0x000fe200078e000c */
[----:B------:R-:W-:Y:S01]  /*88b0*/  MOV R88, 0x8900 ;  /* 0x0000890000587802 */ /* 0x000fe20000000f00 */
[----:B------:R-:W-:Y:S02]  /*88c0*/  IMAD.MOV.U32 R45, RZ, RZ, R13 ;  /* 0x000000ffff2d7224 */ /* 0x000fe400078e000d */
[----:B------:R-:W-:Y:S02]  /*88d0*/  IMAD.MOV.U32 R38, RZ, RZ, RZ ;  /* 0x000000ffff267224 */ /* 0x000fe400078e00ff */
[----:B------:R-:W-:-:S07]  /*88e0*/  IMAD.MOV.U32 R39, RZ, RZ, 0x40468000 ;  /* 0x40468000ff277424 */ /* 0x000fce00078e00ff */
[----:B------:R-:W-:Y:S05]  /*88f0*/  CALL.REL.NOINC `($__internal_1_$__cuda_sm20_div_rn_f64_full) ;  /* 0x000001ec00907944 */ /* 0x000fea0003c00000 */
[----:B------:R-:W-:Y:S02]  /*8900*/  IMAD.MOV.U32 R10, RZ, RZ, R72 ;  /* 0x000000ffff0a7224 */ /* 0x000fe400078e0048 */
[----:B------:R-:W-:-:S07]  /*8910*/  IMAD.MOV.U32 R11, RZ, RZ, R73 ;  /* 0x000000ffff0b7224 */ /* 0x000fce00078e0049 */
.L_x_119:
[----:B------:R-:W-:Y:S05]  /*8920*/  BSYNC.RECONVERGENT B1 ;  /* 0x0000000000017941 */ /* 0x000fea0003800200 */
.L_x_118:
[----:B------:R-:W0:Y:S01]  /*8930*/  MUFU.RCP64H R21, 43 ;  /* 0x4045800000157908 */ /* 0x000e220000001800 */
[----:B------:R-:W-:Y:S01]  /*8940*/  IMAD.MOV.U32 R12, RZ, RZ, 0x0 ;  /* 0x00000000ff0c7424 */ /* 0x000fe200078e00ff */
[----:B------:R-:W-:Y:S01]  /*8950*/  BSSY.RECONVERGENT B1, `(.L_x_120) ;  /* 0x0000018000017945 */ /* 0x000fe20003800200 */
[----:B------:R-:W-:Y:S02]  /*8960*/  IMAD.MOV.U32 R13, RZ, RZ, 0x40458000 ;  /* 0x40458000ff0d7424 */ /* 0x000fe400078e00ff */
[----:B------:R-:W-:-:S06]  /*8970*/  IMAD.MOV.U32 R20, RZ, RZ, 0x1 ;  /* 0x00000001ff147424 */ /* 0x000fcc00078e00ff */
[----:B0-----:R-:W-:-:S08]  /*8980*/  DFMA R24, R20, -R12, 1 ;  /* 0x3ff000001418742b */ /* 0x001fd0000000080c */
[----:B------:R-:W-:-:S08]  /*8990*/  DFMA R24, R24, R24, R24 ;  /* 0x000000181818722b */ /* 0x000fd00000000018 */
[----:B------:R-:W-:-:S08]  /*89a0*/  DFMA R20, R20, R24, R20 ;  /* 0x000000181414722b */ /* 0x000fd00000000014 */
[----:B------:R-:W-:Y:S02]  /*89b0*/  DFMA R24, R20, -R12, 1 ;  /* 0x3ff000001418742b */ /* 0x000fe4000000080c */
[----:B------:R-:W-:-:S06]  /*89c0*/  DFMA R12, R154, R10, R14 ;  /* 0x0000000a9a0c722b */ /* 0x000fcc000000000e */
[----:B------:R-:W-:-:S04]  /*89d0*/  DFMA R24, R20, R24, R20 ;  /* 0x000000181418722b */ /* 0x000fc80000000014 */
[----:B------:R-:W-:-:S04]  /*89e0*/  FSETP.GEU.AND P0, PT, |R13|, 6.5827683646048100446e-37, PT ;  /* 0x036000000d00780b */ /* 0x000fc80003f0e200 */
[----:B------:R-:W-:-:S08]  /*89f0*/  DMUL R10, R12, R24 ;  /* 0x000000180c0a7228 */ /* 0x000fd00000000000 */
[----:B------:R-:W-:-:S08]  /*8a00*/  DFMA R20, R10, -43, R12 ;  /* 0xc04580000a14782b */ /* 0x000fd0000000000c */
[----:B------:R-:W-:-:S10]  /*8a10*/  DFMA R10, R24, R20, R10 ;  /* 0x00000014180a722b */ /* 0x000fd4000000000a */
[----:B------:R-:W-:-:S05]  /*8a20*/  FFMA R20, RZ, 3.0859375, R11 ;  /* 0x40458000ff147823 */ /* 0x000fca000000000b */
        /* <DEDUP_REMOVED lines=10> */
.L_x_121:
[----:B------:R-:W-:Y:S05]  /*8ad0*/  BSYNC.RECONVERGENT B1 ;  /* 0x0000000000017941 */ /* 0x000fea0003800200 */
.L_x_120:
        /* <DEDUP_REMOVED lines=15> */
[----:B------:R-:W-:-:S05]  /*8bd0*/  FFMA R20, RZ, 3.0703125, R11 ;  /* 0x40448000ff147823 */ /* 0x000fca000000000b */
        /* <DEDUP_REMOVED lines=10> */
.L_x_123:
[----:B------:R-:W-:Y:S05]  /*8c80*/  BSYNC.RECONVERGENT B1 ;  /* 0x0000000000017941 */ /* 0x000fea0003800200 */
.L_x_122:
        /* <DEDUP_REMOVED lines=15> */
[----:B------:R-:W-:-:S05]  /*8d80*/  FFMA R20, RZ, 3.0546875, R11 ;  /* 0x40438000ff147823 */ /* 0x000fca000000000b */
        /* <DEDUP_REMOVED lines=10> */
.L_x_125:
[----:B------:R-:W-:Y:S05]  /*8e30*/  BSYNC.RECONVERGENT B1 ;  /* 0x0000000000017941 */ /* 0x000fea0003800200 */
.L_x_124:
        /* <DEDUP_REMOVED lines=15> */
[----:B------:R-:W-:-:S05]  /*8f30*/  FFMA R20, RZ, 3.0390625, R11 ;  /* 0x40428000ff147823 */ /* 0x000fca000000000b */
        /* <DEDUP_REMOVED lines=10> */
.L_x_127:
[----:B------:R-:W-:Y:S05]  /*8fe0*/  BSYNC.RECONVERGENT B1 ;  /* 0x0000000000017941 */ /* 0x000fea0003800200 */
.L_x_126:
        /* <DEDUP_REMOVED lines=15> */
[----:B------:R-:W-:-:S05]  /*90e0*/  FFMA R20, RZ, 3.0234375, R11 ;  /* 0x40418000ff147823 */ /* 0x000fca000000000b */
        /* <DEDUP_REMOVED lines=10> */
.L_x_129:
[----:B------:R-:W-:Y:S05]  /*9190*/  BSYNC.RECONVERGENT B1 ;  /* 0x0000000000017941 */ /* 0x000fea0003800200 */
.L_x_128:
        /* <DEDUP_REMOVED lines=15> */
[----:B------:R-:W-:-:S05]  /*9290*/  FFMA R20, RZ, 3.0078125, R11 ;  /* 0x40408000ff147823 */ /* 0x000fca000000000b */
        /* <DEDUP_REMOVED lines=10> */
.L_x_131:
[----:B------:R-:W-:Y:S05]  /*9340*/  BSYNC.RECONVERGENT B1 ;  /* 0x0000000000017941 */ /* 0x000fea0003800200 */
.L_x_130:
        /* <DEDUP_REMOVED lines=15> */
[----:B------:R-:W-:-:S05]  /*9440*/  FFMA R20, RZ, 2.984375, R11 ;  /* 0x403f0000ff147823 */ /* 0x000fca000000000b */
        /* <DEDUP_REMOVED lines=10> */
.L_x_133:
[----:B------:R-:W-:Y:S05]  /*94f0*/  BSYNC.RECONVERGENT B1 ;  /* 0x0000000000017941 */ /* 0x000fea0003800200 */
.L_x_132:
        /* <DEDUP_REMOVED lines=15> */
[----:B------:R-:W-:-:S05]  /*95f0*/  FFMA R20, RZ, 2.953125, R11 ;  /* 0x403d0000ff147823 */ /* 0x000fca000000000b */
        /* <DEDUP_REMOVED lines=10> */
.L_x_135:
[----:B------:R-:W-:Y:S05]  /*96a0*/  BSYNC.RECONVERGENT B1 ;  /* 0x0000000000017941 */ /* 0x000fea0003800200 */
.L_x_134:
        /* <DEDUP_REMOVED lines=15> */
[----:B------:R-:W-:-:S05]  /*97a0*/  FFMA R20, RZ, 2.921875, R11 ;  /* 0x403b0000ff147823 */ /* 0x000fca000000000b */
        /* <DEDUP_REMOVED lines=10> */
.L_x_137:
[----:B------:R-:W-:Y:S05]  /*9850*/  BSYNC.RECONVERGENT B1 ;  /* 0x0000000000017941 */ /* 0x000fea0003800200 */
.L_x_136:
        /* <DEDUP_REMOVED lines=15> */
[----:B------:R-:W-:-:S05]  /*9950*/  FFMA R20, RZ, 2.890625, R11 ;  /* 0x40390000ff147823 */ /* 0x000fca000000000b */
        /* <DEDUP_REMOVED lines=10> */
.L_x_139:
[----:B------:R-:W-:Y:S05]  /*9a00*/  BSYNC.RECONVERGENT B1 ;  /* 0x0000000000017941 */ /* 0x000fea0003800200 */
.L_x_138:
        /* <DEDUP_REMOVED lines=15> */
[----:B------:R-:W-:-:S05]  /*9b00*/  FFMA R20, RZ, 2.859375, R11 ;  /* 0x40370000ff147823 */ /* 0x000fca000000000b */
        /* <DEDUP_REMOVED lines=10> */
.L_x_141:
[----:B------:R-:W-:Y:S05]  /*9bb0*/  BSYNC.RECONVERGENT B1 ;  /* 0x0000000000017941 */ /* 0x000fea0003800200 */
.L_x_140:
        /* <DEDUP_REMOVED lines=15> */
[----:B------:R-:W-:-:S05]  /*9cb0*/  FFMA R20, RZ, 2.828125, R11 ;  /* 0x40350000ff147823 */ /* 0x000fca000000000b */
        /* <DEDUP_REMOVED lines=10> */
.L_x_143:
[----:B------:R-:W-:Y:S05]  /*9d60*/  BSYNC.RECONVERGENT B1 ;  /* 0x0000000000017941 */ /* 0x000fea0003800200 */
.L_x_142:
        /* <DEDUP_REMOVED lines=15> */
[----:B------:R-:W-:-:S05]  /*9e60*/  FFMA R20, RZ, 2.796875, R11 ;  /* 0x40330000ff147823 */ /* 0x000fca000000000b */
        /* <DEDUP_REMOVED lines=10> */
.L_x_145:
[----:B------:R-:W-:Y:S05]  /*9f10*/  BSYNC.RECONVERGENT B1 ;  /* 0x0000000000017941 */ /* 0x000fea0003800200 */
.L_x_144:
[----:B------:R-:W0:Y:S01]  /*9f20*/  MUFU.RCP64H R13, 17 ;  /* 0x40310000000d7908 */ /* 0x000e220000001800 */
[----:B------:R-:W-:Y:S01]  /*9f30*/  IMAD.MOV.U32 R20, RZ, RZ, 0x0 ;  /* 0x00000000ff147424 */ /* 0x000fe200078e00ff */
[----:B------:R-:W-:Y:S01]  /*9f40*/  DFMA R10, R154, R10, R14 ;  /* 0x0000000a9a0a722b */ /* 0x000fe2000000000e */
[----:B------:R-:W-:Y:S01]  /*9f50*/  IMAD.MOV.U32 R21, RZ, RZ, 0x40310000 ;  /* 0x40310000ff157424 */ /* 0x000fe200078e00ff */
[----:B------:R-:W-:Y:S01]  /*9f60*/  BSSY.RECONVERGENT B1, `(.L_x_146) ;  /* 0x0000016000017945 */ /* 0x000fe20003800200 */
[----:B------:R-:W-:-:S07]  /*9f70*/  IMAD.MOV.U32 R12, RZ, RZ, 0x1 ;  /* 0x00000001ff0c7424 */ /* 0x000fce00078e00ff */
[----:B------:R-:W-:Y:S01]  /*9f80*/  FSETP.GEU.AND P0, PT, |R11|, 6.5827683646048100446e-37, PT ;  /* 0x036000000b00780b */ /* 0x000fe20003f0e200 */
[----:B0-----:R-:W-:-:S08]  /*9f90*/  DFMA R24, R12, -R20, 1 ;  /* 0x3ff000000c18742b */ /* 0x001fd00000000814 */
[----:B------:R-:W-:-:S08]  /*9fa0*/  DFMA R24, R24, R24, R24 ;  /* 0x000000181818722b */ /* 0x000fd00000000018 */
[----:B------:R-:W-:-:S08]  /*9fb0*/  DFMA R12, R12, R24, R12 ;  /* 0x000000180c0c722b */ /* 0x000fd0000000000c */
[----:B------:R-:W-:-:S08]  /*9fc0*/  DFMA R20, R12, -R20, 1 ;  /* 0x3ff000000c14742b */ /* 0x000fd00000000814 */
[----:B------:R-:W-:-:S08]  /*9fd0*/  DFMA R12, R12, R20, R12 ;  /* 0x000000140c0c722b */ /* 0x000fd0000000000c */
[----:B------:R-:W-:-:S08]  /*9fe0*/  DMUL R20, R10, R12 ;  /* 0x0000000c0a147228 */ /* 0x000fd00000000000 */
[----:B------:R-:W-:-:S08]  /*9ff0*/  DFMA R24, R20, -17, R10 ;  /* 0xc03100001418782b */ /* 0x000fd0000000000a */
[----:B------:R-:W-:-:S10]  /*a000*/  DFMA R12, R12, R24, R20 ;  /* 0x000000180c0c722b */ /* 0x000fd40000000014 */
[----:B------:R-:W-:-:S05]  /*a010*/  FFMA R20, RZ, 2.765625, R13 ;  /* 0x40310000ff147823 */ /* 0x000fca000000000d */
        /* <DEDUP_REMOVED lines=10> */
.L_x_147:
[----:B------:R-:W-:Y:S05]  /*a0c0*/  BSYNC.RECONVERGENT B1 ;  /* 0x0000000000017941 */ /* 0x000fea0003800200 */
.L_x_146:
        /* <DEDUP_REMOVED lines=15> */
[----:B------:R-:W-:-:S05]  /*a1c0*/  FFMA R24, RZ, 2.71875, R11 ;  /* 0x402e0000ff187823 */ /* 0x000fca000000000b */
        /* <DEDUP_REMOVED lines=10> */
.L_x_149:
[----:B------:R-:W-:Y:S05]  /*a270*/  BSYNC.RECONVERGENT B1 ;  /* 0x0000000000017941 */ /* 0x000fea0003800200 */
.L_x_148:
        /* <DEDUP_REMOVED lines=15> */
[----:B------:R-:W-:-:S05]  /*a370*/  FFMA R24, RZ, 2.65625, R81 ;  /* 0x402a0000ff187823 */ /* 0x000fca0000000051 */
        /* <DEDUP_REMOVED lines=10> */
.L_x_151:
[----:B------:R-:W-:Y:S05]  /*a420*/  BSYNC.RECONVERGENT B1 ;  /* 0x0000000000017941 */ /* 0x000fea0003800200 */
.L_x_150:
        /* <DEDUP_REMOVED lines=15> */
[----:B------:R-:W-:-:S05]  /*a520*/  FFMA R24, RZ, 2.59375, R65 ;  /* 0x40260000ff187823 */ /* 0x000fca0000000041 */
        /* <DEDUP_REMOVED lines=10> */
.L_x_153:
[----:B------:R-:W-:Y:S05]  /*a5d0*/  BSYNC.RECONVERGENT B1 ;  /* 0x0000000000017941 */ /* 0x000fea0003800200 */
.L_x_152:
[----:B------:R-:W0:Y:S01]  /*a5e0*/  MUFU.RCP64H R93, 9 ;  /* 0x40220000005d7908 */ /* 0x000e220000001800 */
[----:B------:R-:W-:Y:S01]  /*a5f0*/  IMAD.MOV.U32 R24, RZ, RZ, 0x0 ;  /* 0x00000000ff187424 */ /* 0x000fe200078e00ff */
[----:B------:R-:W-:Y:S01]  /*a600*/  BSSY.RECONVERGENT B1, `(.L_x_154) ;  /* 0x0000018000017945 */ /* 0x000fe20003800200 */
[----:B------:R-:W-:Y:S02]  /*a610*/  IMAD.MOV.U32 R25, RZ, RZ, 0x40220000 ;  /* 0x40220000ff197424 */ /* 0x000fe400078e00ff */
[----:B------:R-:W-:-:S06]  /*a620*/  IMAD.MOV.U32 R92, RZ, RZ, 0x1 ;  /* 0x00000001ff5c7424 */ /* 0x000fcc00078e00ff */
[----:B0-----:R-:W-:-:S08]  /*a630*/  DFMA R20, R92, -R24, 1 ;  /* 0x3ff000005c14742b */ /* 0x001fd00000000818 */
[----:B------:R-:W-:-:S08]  /*a640*/  DFMA R20, R20, R20, R20 ;  /* 0x000000141414722b */ /* 0x000fd00000000014 */
[----:B------:R-:W-:Y:S02]  /*a650*/  DFMA R92, R92, R20, R92 ;  /* 0x000000145c5c722b */ /* 0x000fe4000000005c */
[----:B------:R-:W-:-:S06]  /*a660*/  DFMA R20, R154, R64, R14 ;  /* 0x000000409a14722b */ /* 0x000fcc000000000e */
[----:B------:R-:W-:-:S04]  /*a670*/  DFMA R24, R92, -R24, 1 ;  /* 0x3ff000005c18742b */ /* 0x000fc80000000818 */
[----:B------:R-:W-:-:S04]  /*a680*/  FSETP.GEU.AND P0, PT, |R21|, 6.5827683646048100446e-37, PT ;  /* 0x036000001500780b */ /* 0x000fc80003f0e200 */
[----:B------:R-:W-:-:S08]  /*a690*/  DFMA R92, R92, R24, R92 ;  /* 0x000000185c5c722b */ /* 0x000fd0000000005c */
[----:B------:R-:W-:-:S08]  /*a6a0*/  DMUL R24, R20, R92 ;  /* 0x0000005c14187228 */ /* 0x000fd00000000000 */
[----:B------:R-:W-:-:S08]  /*a6b0*/  DFMA R26, R24, -9, R20 ;  /* 0xc0220000181a782b */ /* 0x000fd00000000014 */
[----:B------:R-:W-:-:S10]  /*a6c0*/  DFMA R92, R92, R26, R24 ;  /* 0x0000001a5c5c722b */ /* 0x000fd40000000018 */
[----:B------:R-:W-:-:S05]  /*a6d0*/  FFMA R24, RZ, 2.53125, R93 ;  /* 0x40220000ff187823 */ /* 0x000fca000000005d */
        /* <DEDUP_REMOVED lines=10> */
.L_x_155:
[----:B------:R-:W-:Y:S05]  /*a780*/  BSYNC.RECONVERGENT B1 ;  /* 0x0000000000017941 */ /* 0x000fea0003800200 */
.L_x_154:
        /* <DEDUP_REMOVED lines=15> */
[----:B------:R-:W-:-:S05]  /*a880*/  FFMA R24, RZ, 2.4375, R161 ;  /* 0x401c0000ff187823 */ /* 0x000fca00000000a1 */
        /* <DEDUP_REMOVED lines=10> */
.L_x_157:
[----:B------:R-:W-:Y:S05]  /*a930*/  BSYNC.RECONVERGENT B1 ;  /* 0x0000000000017941 */ /* 0x000fea0003800200 */
.L_x_156:
        /* <DEDUP_REMOVED lines=15> */
[----:B------:R-:W-:-:S05]  /*aa30*/  FFMA R24, RZ, 2.3125, R159 ;  /* 0x40140000ff187823 */ /* 0x000fca000000009f */
        /* <DEDUP_REMOVED lines=10> */
.L_x_159:
[----:B------:R-:W-:Y:S05]  /*aae0*/  BSYNC.RECONVERGENT B1 ;  /* 0x0000000000017941 */ /* 0x000fea0003800200 */
.L_x_158:
        /* <DEDUP_REMOVED lines=15> */
[----:B------:R-:W-:-:S05]  /*abe0*/  FFMA R24, RZ, 2.125, R157 ;  /* 0x40080000ff187823 */ /* 0x000fca000000009d */
        /* <DEDUP_REMOVED lines=10> */
.L_x_161:
[----:B------:R-:W-:Y:S05]  /*ac90*/  BSYNC.RECONVERGENT B1 ;  /* 0x0000000000017941 */ /* 0x000fea0003800200 */
.L_x_160:
[----:B------:R-:W-:-:S11]  /*aca0*/  DFMA R154, R154, R156, R14 ;  /* 0x0000009c9a9a722b */ /* 0x000fd6000000000e */
.L_x_94:
[----:B------:R-:W-:Y:S05]  /*acb0*/  BSYNC.RECONVERGENT B0 ;  /* 0x0000000000007941 */ /* 0x000fea0003800200 */
.L_x_74:
[----:B------:R-:W-:Y:S01]  /*acc0*/  DADD R152, R148, R150 ;  /* 0x0000000094987229 */ /* 0x000fe20000000096 */
[----:B------:R-:W-:Y:S01]  /*acd0*/  IMAD.MOV.U32 R20, RZ, RZ, 0x1 ;  /* 0x00000001ff147424 */ /* 0x000fe200078e00ff */
[----:B------:R-:W-:Y:S04]  /*ace0*/  BSSY.RECONVERGENT B0, `(.L_x_162) ;  /* 0x0000018000007945 */ /* 0x000fe80003800200 */
[----:B------:R-:W0:Y:S02]  /*acf0*/  MUFU.RCP64H R21, R153 ;  /* 0x0000009900157308 */ /* 0x000e240000001800 */
        /* <DEDUP_REMOVED lines=22> */
.L_x_163:
[----:B------:R-:W-:Y:S05]  /*ae60*/  BSYNC.RECONVERGENT B0 ;  /* 0x0000000000007941 */ /* 0x000fea0003800200 */
.L_x_162:
        /* <DEDUP_REMOVED lines=25> */
.L_x_165:
[----:B------:R-:W-:Y:S05]  /*b000*/  BSYNC.RECONVERGENT B0 ;  /* 0x0000000000007941 */ /* 0x000fea0003800200 */
.L_x_164:
        /* <DEDUP_REMOVED lines=25> */
.L_x_167:
[----:B------:R-:W-:Y:S05]  /*b1a0*/  BSYNC.RECONVERGENT B0 ;  /* 0x0000000000007941 */ /* 0x000fea0003800200 */
.L_x_166:
[----:B------:R-:W0:Y:S01]  /*b1b0*/  MUFU.RCP64H R27, R153 ;  /* 0x00000099001b7308 */ /* 0x000e220000001800 */
[----:B------:R-:W-:Y:S01]  /*b1c0*/  IMAD.MOV.U32 R26, RZ, RZ, 0x1 ;  /* 0x00000001ff1a7424 */ /* 0x000fe200078e00ff */
[----:B------:R-:W-:Y:S01]  /*b1d0*/  DADD R68, -R22, R78 ;  /* 0x0000000016447229 */ /* 0x000fe2000000014e */
[----:B------:R1:W-:Y:S01]  /*b1e0*/  STL.64 [R1+0x80], R4 ;  /* 0x0000800401007387 */ /* 0x0003e20000100a00 */
[----:B------:R-:W-:Y:S01]  /*b1f0*/  DADD R74, -R18, R70 ;  /* 0x00000000124a7229 */ /* 0x000fe20000000146 */
[----:B------:R-:W-:Y:S01]  /*b200*/  BSSY.RECONVERGENT B0, `(.L_x_168) ;  /* 0x000002f000007945 */ /* 0x000fe20003800200 */
[----:B------:R-:W-:Y:S01]  /*b210*/  DADD R102, R104, -R102 ;  /* 0x0000000068667229 */ /* 0x000fe20000000866 */
[----:B------:R2:W-:Y:S01]  /*b220*/  STL.64 [R1+0x78], R6 ;  /* 0x0000780601007387 */ /* 0x0005e20000100a00 */
[C---:B------:R-:W-:Y:S02]  /*b230*/  DADD R70, R14.reuse, -R70 ;  /* 0x000000000e467229 */ /* 0x040fe40000000846 */
[----:B------:R-:W-:Y:S01]  /*b240*/  DADD R104, R14, -R104 ;  /* 0x000000000e687229 */ /* 0x000fe20000000868 */
[----:B------:R2:W-:Y:S01]  /*b250*/  STL.64 [R1+0x88], R8 ;  /* 0x0000880801007387 */ /* 0x0005e20000100a00 */
[----:B------:R-:W-:-:S02]  /*b260*/  DADD R2, R100, -R2 ;  /* 0x0000000064027229 */ /* 0x000fc40000000802 */
[----:B------:R-:W-:Y:S01]  /*b270*/  DADD R36, -R16, R66 ;  /* 0x0000000010247229 */ /* 0x000fe20000000142 */
[----:B------:R2:W-:Y:S01]  /*b280*/  STL.64 [R1+0x30], R76 ;  /* 0x0000304c01007387 */ /* 0x0005e20000100a00 */
[----:B------:R-:W-:Y:S02]  /*b290*/  DADD R106, R108, -R106 ;  /* 0x000000006c6a7229 */ /* 0x000fe4000000086a */
[----:B0-----:R-:W-:Y:S01]  /*b2a0*/  DFMA R28, -R152, R26, 1 ;  /* 0x3ff00000981c742b */ /* 0x001fe2000000011a */
[----:B------:R2:W-:Y:S01]  /*b2b0*/  STL.64 [R1+0x38], R184 ;  /* 0x000038b801007387 */ /* 0x0005e20000100a00 */
[C---:B------:R-:W-:Y:S02]  /*b2c0*/  DADD R78, R20.reuse, -R78 ;  /* 0x00000000144e7229 */ /* 0x040fe4000000084e */
[----:B------:R-:W-:Y:S01]  /*b2d0*/  DADD R100, R20, -R100 ;  /* 0x0000000014647229 */ /* 0x000fe20000000864 */
[----:B------:R2:W-:Y:S01]  /*b2e0*/  STL.64 [R1+0x40], R94 ;  /* 0x0000405e01007387 */ /* 0x0005e20000100a00 */
[----:B------:R-:W-:-:S02]  /*b2f0*/  DADD R66, R24, -R66 ;  /* 0x0000000018427229 */ /* 0x000fc40000000842 */
[----:B------:R-:W-:Y:S01]  /*b300*/  DFMA R28, R28, R28, R28 ;  /* 0x0000001c1c1c722b */ /* 0x000fe2000000001c */
[----:B------:R2:W-:Y:S01]  /*b310*/  STL.64 [R1], R68 ;  /* 0x0000004401007387 */ /* 0x0005e20000100a00 */
[----:B------:R-:W-:-:S03]  /*b320*/  DADD R108, R24, -R108 ;  /* 0x00000000186c7229 */ /* 0x000fc6000000086c */
[----:B------:R2:W-:Y:S03]  /*b330*/  STL.64 [R1+0x8], R74 ;  /* 0x0000084a01007387 */ /* 0x0005e60000100a00 */
[----:B------:R-:W-:Y:S01]  /*b340*/  DFMA R28, R26, R28, R26 ;  /* 0x0000001c1a1c722b */ /* 0x000fe2000000001a */
[----:B------:R2:W-:Y:S04]  /*b350*/  STL.64 [R1+0x10], R36 ;  /* 0x0000102401007387 */ /* 0x0005e80000100a00 */
[----:B------:R2:W-:Y:S03]  /*b360*/  STL.64 [R1+0x18], R78 ;  /* 0x0000184e01007387 */ /* 0x0005e60000100a00 */
[----:B------:R-:W-:Y:S01]  /*b370*/  DFMA R110, -R152, R28, 1 ;  /* 0x3ff00000986e742b */ /* 0x000fe2000000011c */
[----:B------:R2:W-:Y:S04]  /*b380*/  STL.64 [R1+0x20], R70 ;  /* 0x0000204601007387 */ /* 0x0005e80000100a00 */
[----:B------:R2:W-:Y:S03]  /*b390*/  STL.64 [R1+0x28], R66 ;  /* 0x0000284201007387 */ /* 0x0005e60000100a00 */
[----:B------:R-:W-:Y:S01]  /*b3a0*/  DFMA R110, R28, R110, R28 ;  /* 0x0000006e1c6e722b */ /* 0x000fe2000000001c */
[----:B------:R2:W-:Y:S04]  /*b3b0*/  STL.64 [R1+0x48], R2 ;  /* 0x0000480201007387 */ /* 0x0005e80000100a00 */
[----:B------:R2:W-:Y:S03]  /*b3c0*/  STL.64 [R1+0x50], R102 ;  /* 0x0000506601007387 */ /* 0x0005e60000100a00 */
[----:B------:R-:W-:Y:S01]  /*b3d0*/  DMUL R22, R110, 0.5 ;  /* 0x3fe000006e167828 */ /* 0x000fe20000000000 */
[----:B------:R2:W-:Y:S04]  /*b3e0*/  STL.64 [R1+0x58], R106 ;  /* 0x0000586a01007387 */ /* 0x0005e80000100a00 */
[----:B------:R2:W-:Y:S03]  /*b3f0*/  STL.64 [R1+0x60], R100 ;  /* 0x0000606401007387 */ /* 0x0005e60000100a00 */
[----:B------:R-:W-:Y:S01]  /*b400*/  DFMA R14, -R152, R22, 0.5 ;  /* 0x3fe00000980e742b */ /* 0x000fe20000000116 */
[----:B------:R2:W-:Y:S04]  /*b410*/  STL.64 [R1+0x68], R104 ;  /* 0x0000686801007387 */ /* 0x0005e80000100a00 */
[----:B------:R2:W-:Y:S03]  /*b420*/  STL.64 [R1+0x70], R108 ;  /* 0x0000706c01007387 */ /* 0x0005e60000100a00 */
[----:B------:R-:W-:-:S10]  /*b430*/  DFMA R110, R110, R14, R22 ;  /* 0x0000000e6e6e722b */ /* 0x000fd40000000016 */
[----:B-1----:R-:W-:-:S05]  /*b440*/  FFMA R4, RZ, R153, R111 ;  /* 0x00000099ff047223 */ /* 0x002fca000000006f */
[----:B------:R-:W-:-:S13]  /*b450*/  FSETP.GT.AND P0, PT, |R4|, 1.469367938527859385e-39, PT ;  /* 0x001000000400780b */ /* 0x000fda0003f04200 */
[----:B--2---:R-:W-:Y:S05]  /*b460*/  @P0 BRA `(.L_x_169) ;  /* 0x0000000000200947 */ /* 0x004fea0003800000 */
[----:B------:R-:W-:Y:S01]  /*b470*/  IMAD.MOV.U32 R44, RZ, RZ, RZ ;  /* 0x000000ffff2c7224 */ /* 0x000fe200078e00ff */
[----:B------:R-:W-:Y:S01]  /*b480*/  MOV R88, 0xb4d0 ;  /* 0x0000b4d000587802 */ /* 0x000fe20000000f00 */
[----:B------:R-:W-:Y:S02]  /*b490*/  IMAD.MOV.U32 R45, RZ, RZ, 0x3fe00000 ;  /* 0x3fe00000ff2d7424 */ /* 0x000fe400078e00ff */
[----:B------:R-:W-:Y:S02]  /*b4a0*/  IMAD.MOV.U32 R38, RZ, RZ, R152 ;  /* 0x000000ffff267224 */ /* 0x000fe400078e0098 */
[----:B------:R-:W-:-:S07]  /*b4b0*/  IMAD.MOV.U32 R39, RZ, RZ, R153 ;  /* 0x000000ffff277224 */ /* 0x000fce00078e0099 */
[----:B------:R-:W-:Y:S05]  /*b4c0*/  CALL.REL.NOINC `($__internal_1_$__cuda_sm20_div_rn_f64_full) ;  /* 0x000001c0009c7944 */ /* 0x000fea0003c00000 */
[----:B------:R-:W-:Y:S02]  /*b4d0*/  IMAD.MOV.U32 R110, RZ, RZ, R72 ;  /* 0x000000ffff6e7224 */ /* 0x000fe400078e0048 */
[----:B------:R-:W-:-:S07]  /*b4e0*/  IMAD.MOV.U32 R111, RZ, RZ, R73 ;  /* 0x000000ffff6f7224 */ /* 0x000fce00078e0049 */
.L_x_169:
[----:B------:R-:W-:Y:S05]  /*b4f0*/  BSYNC.RECONVERGENT B0 ;  /* 0x0000000000007941 */ /* 0x000fea0003800200 */
.L_x_168:
[----:B------:R-:W-:Y:S01]  /*b500*/  DADD R38, R148, R148 ;  /* 0x0000000094267229 */ /* 0x000fe20000000094 */
[----:B------:R-:W-:Y:S01]  /*b510*/  BSSY.RECONVERGENT B0, `(.L_x_170) ;  /* 0x0000053000007945 */ /* 0x000fe20003800200 */
[C---:B------:R-:W-:Y:S02]  /*b520*/  DMUL R154, R82.reuse, R154 ;  /* 0x0000009a529a7228 */ /* 0x040fe40000000000 */
[C---:B------:R-:W-:Y:S02]  /*b530*/  DMUL R156, R82.reuse, R156 ;  /* 0x0000009c529c7228 */ /* 0x040fe40000000000 */
[----:B------:R-:W0:Y:S01]  /*b540*/  MUFU.RCP64H R41, R39 ;  /* 0x0000002700297308 */ /* 0x000e220000001800 */
[C---:B------:R-:W-:Y:S02]  /*b550*/  DMUL R158, R82.reuse, R158 ;  /* 0x0000009e529e7228 */ /* 0x040fe40000000000 */
[C---:B------:R-:W-:Y:S01]  /*b560*/  DMUL R12, R82.reuse, R12 ;  /* 0x0000000c520c7228 */ /* 0x040fe20000000000 */
[----:B------:R-:W-:Y:S01]  /*b570*/  VIADD R40, R39, 0x300402 ;  /* 0x0030040227287836 */ /* 0x000fe20000000000 */
[----:B------:R-:W-:-:S02]  /*b580*/  DMUL R160, R82, R160 ;  /* 0x000000a052a07228 */ /* 0x000fc40000000000 */
[C---:B------:R-:W-:Y:S02]  /*b590*/  DMUL R92, R82.reuse, R92 ;  /* 0x0000005c525c7228 */ /* 0x040fe40000000000 */
[C---:B------:R-:W-:Y:S01]  /*b5a0*/  DMUL R64, R82.reuse, R64 ;  /* 0x0000004052407228 */ /* 0x040fe20000000000 */
[----:B------:R-:W-:Y:S01]  /*b5b0*/  FSETP.GEU.AND P0, PT, |R40|, 5.8789094863358348022e-39, PT ;  /* 0x004004022800780b */ /* 0x000fe20003f0e200 */
[C---:B------:R-:W-:Y:S02]  /*b5c0*/  DMUL R80, R82.reuse, R80 ;  /* 0x0000005052507228 */ /* 0x040fe40000000000 */
[----:B------:R-:W-:Y:S02]  /*b5d0*/  DMUL R82, R82, R10 ;  /* 0x0000000a52527228 */ /* 0x000fe40000000000 */
[-C--:B------:R-:W-:Y:S02]  /*b5e0*/  DMUL R14, R78, R12.reuse ;  /* 0x0000000c4e0e7228 */ /* 0x080fe40000000000 */
[----:B------:R-:W-:-:S02]  /*b5f0*/  DMUL R22, R70, R12 ;  /* 0x0000000c46167228 */ /* 0x000fc40000000000 */
[----:B------:R-:W-:Y:S02]  /*b600*/  DMUL R26, R66, R12 ;  /* 0x0000000c421a7228 */ /* 0x000fe40000000000 */
[C---:B------:R-:W-:Y:S02]  /*b610*/  DMUL R60, R78.reuse, R156 ;  /* 0x0000009c4e3c7228 */ /* 0x040fe40000000000 */
[C---:B------:R-:W-:Y:S02]  /*b620*/  DMUL R62, R78.reuse, R158 ;  /* 0x0000009e4e3e7228 */ /* 0x040fe40000000000 */
[C---:B------:R-:W-:Y:S02]  /*b630*/  DMUL R56, R78.reuse, R160 ;  /* 0x000000a04e387228 */ /* 0x040fe40000000000 */
[C---:B------:R-:W-:Y:S02]  /*b640*/  DMUL R58, R78.reuse, R92 ;  /* 0x0000005c4e3a7228 */ /* 0x040fe40000000000 */
[----:B------:R-:W-:-:S02]  /*b650*/  DMUL R52, R78, R64 ;  /* 0x000000404e347228 */ /* 0x000fc40000000000 */
[C---:B------:R-:W-:Y:S02]  /*b660*/  DMUL R54, R78.reuse, R80 ;  /* 0x000000504e367228 */ /* 0x040fe40000000000 */
[----:B------:R-:W-:Y:S02]  /*b670*/  DMUL R12, R78, R82 ;  /* 0x000000524e0c7228 */ /* 0x000fe40000000000 */
[C---:B------:R-:W-:Y:S02]  /*b680*/  DMUL R48, R70.reuse, R156 ;  /* 0x0000009c46307228 */ /* 0x040fe40000000000 */
[C---:B------:R-:W-:Y:S02]  /*b690*/  DMUL R50, R70.reuse, R158 ;  /* 0x0000009e46327228 */ /* 0x040fe40000000000 */
[C---:B------:R-:W-:Y:S02]  /*b6a0*/  DMUL R32, R70.reuse, R160 ;  /* 0x000000a046207228 */ /* 0x040fe40000000000 */
[----:B------:R-:W-:-:S02]  /*b6b0*/  DMUL R34, R70, R92 ;  /* 0x0000005c46227228 */ /* 0x000fc40000000000 */
[C---:B------:R-:W-:Y:S02]  /*b6c0*/  DMUL R28, R70.reuse, R64 ;  /* 0x00000040461c7228 */ /* 0x040fe40000000000 */
[C---:B------:R-:W-:Y:S02]  /*b6d0*/  DMUL R30, R70.reuse, R80 ;  /* 0x00000050461e7228 */ /* 0x040fe40000000000 */
[----:B------:R-:W-:Y:S02]  /*b6e0*/  DMUL R20, R70, R82 ;  /* 0x0000005246147228 */ /* 0x000fe40000000000 */
[C---:B------:R-:W-:Y:S02]  /*b6f0*/  DMUL R16, R66.reuse, R156 ;  /* 0x0000009c42107228 */ /* 0x040fe40000000000 */
[C---:B------:R-:W-:Y:S02]  /*b700*/  DMUL R18, R66.reuse, R158 ;  /* 0x0000009e42127228 */ /* 0x040fe40000000000 */
[----:B------:R-:W-:-:S02]  /*b710*/  DMUL R8, R66, R160 ;  /* 0x000000a042087228 */ /* 0x000fc40000000000 */
[C---:B------:R-:W-:Y:S02]  /*b720*/  DMUL R10, R66.reuse, R92 ;  /* 0x0000005c420a7228 */ /* 0x040fe40000000000 */
[C---:B------:R-:W-:Y:S02]  /*b730*/  DMUL R4, R66.reuse, R64 ;  /* 0x0000004042047228 */ /* 0x040fe40000000000 */
[C---:B------:R-:W-:Y:S02]  /*b740*/  DMUL R6, R66.reuse, R80 ;  /* 0x0000005042067228 */ /* 0x040fe40000000000 */
[----:B------:R-:W-:Y:S02]  /*b750*/  DMUL R24, R66, R82 ;  /* 0x0000005242187228 */ /* 0x000fe40000000000 */
[----:B0-----:R-:W-:Y:S02]  /*b760*/  DFMA R42, -R38, R40, 1 ;  /* 0x3ff00000262a742b */ /* 0x001fe40000000128 */
[----:B------:R-:W-:-:S02]  /*b770*/  DFMA R60, R68, R154, R60 ;  /* 0x0000009a443c722b */ /* 0x000fc4000000003c */
[C---:B------:R-:W-:Y:S02]  /*b780*/  DFMA R62, R68.reuse, R156, R62 ;  /* 0x0000009c443e722b */ /* 0x040fe4000000003e */
[C---:B------:R-:W-:Y:S02]  /*b790*/  DFMA R56, R68.reuse, R158, R56 ;  /* 0x0000009e4438722b */ /* 0x040fe40000000038 */
[C---:B------:R-:W-:Y:S02]  /*b7a0*/  DFMA R58, R68.reuse, R160, R58 ;  /* 0x000000a0443a722b */ /* 0x040fe4000000003a */
[C---:B------:R-:W-:Y:S01]  /*b7b0*/  DFMA R52, R68.reuse, R92, R52 ;  /* 0x0000005c4434722b */ /* 0x040fe20000000034 */
[----:B------:R0:W-:Y:S01]  /*b7c0*/  STL.128 [R1+0x90], R60 ;  /* 0x0000903c01007387 */ /* 0x0001e20000100c00 */
[C---:B------:R-:W-:Y:S02]  /*b7d0*/  DFMA R54, R68.reuse, R64, R54 ;  /* 0x000000404436722b */ /* 0x040fe40000000036 */
[C---:B------:R-:W-:Y:S01]  /*b7e0*/  DFMA R12, R68.reuse, R80, R12 ;  /* 0x00000050440c722b */ /* 0x040fe2000000000c */
[----:B------:R0:W-:Y:S01]  /*b7f0*/  STL.128 [R1+0xa0], R56 ;  /* 0x0000a03801007387 */ /* 0x0001e20000100c00 */
[----:B------:R-:W-:-:S02]  /*b800*/  DFMA R14, R68, R82, R14 ;  /* 0x00000052440e722b */ /* 0x000fc4000000000e */
[C---:B------:R-:W-:Y:S01]  /*b810*/  DFMA R48, R74.reuse, R154, R48 ;  /* 0x0000009a4a30722b */ /* 0x040fe20000000030 */
[----:B------:R0:W-:Y:S01]  /*b820*/  STL.128 [R1+0xb0], R52 ;  /* 0x0000b03401007387 */ /* 0x0001e20000100c00 */
        /* <DEDUP_REMOVED lines=9> */
[-C--:B------:R-:W-:Y:S02]  /*b8c0*/  DFMA R22, R74, R82.reuse, R22 ;  /* 0x000000524a16722b */ /* 0x080fe40000000016 */
[C---:B------:R-:W-:Y:S01]  /*b8d0*/  DFMA R26, R36.reuse, R82, R26 ;  /* 0x00000052241a722b */ /* 0x040fe2000000001a */
[----:B------:R0:W-:Y:S01]  /*b8e0*/  STL.128 [R1+0xf0], R28 ;  /* 0x0000f01c01007387 */ /* 0x0001e20000100c00 */
[C---:B------:R-:W-:Y:S02]  /*b8f0*/  DFMA R16, R36.reuse, R154, R16 ;  /* 0x0000009a2410722b */ /* 0x040fe40000000010 */
[C---:B------:R-:W-:Y:S01]  /*b900*/  DFMA R18, R36.reuse, R156, R18 ;  /* 0x0000009c2412722b */ /* 0x040fe20000000012 */
[----:B------:R0:W-:Y:S01]  /*b910*/  STL.128 [R1+0x100], R20 ;  /* 0x0001001401007387 */ /* 0x0001e20000100c00 */
[----:B------:R-:W-:-:S02]  /*b920*/  DFMA R8, R36, R158, R8 ;  /* 0x0000009e2408722b */ /* 0x000fc40000000008 */
[C---:B------:R-:W-:Y:S02]  /*b930*/  DFMA R10, R36.reuse, R160, R10 ;  /* 0x000000a0240a722b */ /* 0x040fe4000000000a */
[C---:B------:R-:W-:Y:S01]  /*b940*/  DFMA R4, R36.reuse, R92, R4 ;  /* 0x0000005c2404722b */ /* 0x040fe20000000004 */
[----:B------:R0:W-:Y:S01]  /*b950*/  STL.128 [R1+0x110], R16 ;  /* 0x0001101001007387 */ /* 0x0001e20000100c00 */
[C---:B------:R-:W-:Y:S02]  /*b960*/  DFMA R6, R36.reuse, R64, R6 ;  /* 0x000000402406722b */ /* 0x040fe40000000006 */
[----:B------:R-:W-:Y:S01]  /*b970*/  DFMA R24, R36, R80, R24 ;  /* 0x000000502418722b */ /* 0x000fe20000000018 */
[----:B------:R0:W-:Y:S01]  /*b980*/  STL.128 [R1+0x120], R8 ;  /* 0x0001200801007387 */ /* 0x0001e20000100c00 */
[----:B------:R-:W-:-:S03]  /*b990*/  DFMA R42, R42, R42, R42 ;  /* 0x0000002a2a2a722b */ /* 0x000fc6000000002a */
[----:B------:R0:W-:Y:S04]  /*b9a0*/  STL.128 [R1+0x130], R4 ;  /* 0x0001300401007387 */ /* 0x0001e80000100c00 */
[----:B------:R0:W-:Y:S01]  /*b9b0*/  STL.128 [R1+0x140], R24 ;  /* 0x0001401801007387 */ /* 0x0001e20000100c00 */
[----:B------:R-:W-:-:S08]  /*b9c0*/  DFMA R42, R40, R42, R40 ;  /* 0x0000002a282a722b */ /* 0x000fd00000000028 */
[----:B------:R-:W-:-:S08]  /*b9d0*/  DFMA R112, -R38, R42, 1 ;  /* 0x3ff000002670742b */ /* 0x000fd0000000012a */
[----:B------:R-:W-:Y:S01]  /*b9e0*/  DFMA R112, R42, R112, R42 ;  /* 0x000000702a70722b */ /* 0x000fe2000000002a */
[----:B0-----:R-:W-:Y:S10]  /*b9f0*/  @P0 BRA `(.L_x_171) ;  /* 0x0000000000100947 */ /* 0x001ff40003800000 */
[----:B------:R-:W-:Y:S02]  /*ba00*/  LOP3.LUT R42, R39, 0x7fffffff, RZ, 0xc0, !PT ;  /* 0x7fffffff272a7812 */ /* 0x000fe400078ec0ff */
[----:B------:R-:W-:-:S03]  /*ba10*/  MOV R44, 0xba40 ;  /* 0x0000ba40002c7802 */ /* 0x000fc60000000f00 */
[----:B------:R-:W-:-:S07]  /*ba20*/  VIADD R42, R42, 0xfff00000 ;  /* 0xfff000002a2a7836 */ /* 0x000fce0000000000 */
[----:B------:R-:W-:Y:S05]  /*ba30*/  CALL.REL.NOINC `($__internal_0_$__cuda_sm20_dblrcp_rn_slowpath_v3) ;  /* 0x000001b800987944 */ /* 0x000fea0003c00000 */
.L_x_171:
[----:B------:R-:W-:Y:S05]  /*ba40*/  BSYNC.RECONVERGENT B0 ;  /* 0x0000000000007941 */ /* 0x000fea0003800200 */
.L_x_170:
[----:B------:R-:W0:Y:S01]  /*ba50*/  MUFU.RCP64H R39, R153 ;  /* 0x0000009900277308 */ /* 0x000e220000001800 */
[----:B------:R-:W-:Y:S01]  /*ba60*/  IMAD.MOV.U32 R38, RZ, RZ, 0x1 ;  /* 0x00000001ff267424 */ /* 0x000fe200078e00ff */
[----:B------:R-:W-:Y:S01]  /*ba70*/  FSETP.GEU.AND P0, PT, |R151|, 6.5827683646048100446e-37, PT ;  /* 0x036000009700780b */ /* 0x000fe20003f0e200 */
[----:B------:R-:W-:Y:S04]  /*ba80*/  BSSY.RECONVERGENT B0, `(.L_x_172) ;  /* 0x0000014000007945 */ /* 0x000fe80003800200 */
        /* <DEDUP_REMOVED lines=19> */
.L_x_173:
[----:B------:R-:W-:Y:S05]  /*bbc0*/  BSYNC.RECONVERGENT B0 ;  /* 0x0000000000007941 */ /* 0x000fea0003800200 */
.L_x_172:
[C---:B------:R-:W-:Y:S02]  /*bbd0*/  DMUL R176, R78.reuse, R62 ;  /* 0x0000003e4eb07228 */ /* 0x040fe40000000000 */
[C---:B------:R-:W-:Y:S02]  /*bbe0*/  DMUL R174, R78.reuse, R56 ;  /* 0x000000384eae7228 */ /* 0x040fe40000000000 */
[C---:B------:R-:W-:Y:S02]  /*bbf0*/  DMUL R44, R78.reuse, R58 ;  /* 0x0000003a4e2c7228 */ /* 0x040fe40000000000 */
[C---:B------:R-:W-:Y:S02]  /*bc00*/  DMUL R46, R78.reuse, R52 ;  /* 0x000000344e2e7228 */ /* 0x040fe40000000000 */
[C---:B------:R-:W-:Y:S02]  /*bc10*/  DMUL R182, R78.reuse, R54 ;  /* 0x000000364eb67228 */ /* 0x040fe40000000000 */
[----:B------:R-:W-:-:S02]  /*bc20*/  DMUL R38, R78, R12 ;  /* 0x0000000c4e267228 */ /* 0x000fc40000000000 */
[----:B------:R-:W-:Y:S02]  /*bc30*/  DMUL R40, R78, R14 ;  /* 0x0000000e4e287228 */ /* 0x000fe40000000000 */
[C---:B------:R-:W-:Y:S02]  /*bc40*/  DFMA R176, R68.reuse, R60, R176 ;  /* 0x0000003c44b0722b */ /* 0x040fe400000000b0 */
[C---:B------:R-:W-:Y:S02]  /*bc50*/  DFMA R174, R68.reuse, R62, R174 ;  /* 0x0000003e44ae722b */ /* 0x040fe400000000ae */
[C---:B------:R-:W-:Y:S02]  /*bc60*/  DFMA R44, R68.reuse, R56, R44 ;  /* 0x00000038442c722b */ /* 0x040fe4000000002c */
[C---:B------:R-:W-:Y:S02]  /*bc70*/  DFMA R46, R68.reuse, R58, R46 ;  /* 0x0000003a442e722b */ /* 0x040fe4000000002e */
[----:B------:R-:W-:-:S02]  /*bc80*/  DFMA R182, R68, R52, R182 ;  /* 0x0000003444b6722b */ /* 0x000fc400000000b6 */
[C---:B------:R-:W-:Y:S02]  /*bc90*/  DFMA R38, R68.reuse, R54, R38 ;  /* 0x000000364426722b */ /* 0x040fe40000000026 */
[----:B------:R-:W-:Y:S02]  /*bca0*/  DFMA R40, R68, R12, R40 ;  /* 0x0000000c4428722b */ /* 0x000fe40000000028 */
[C---:B------:R-:W-:Y:S02]  /*bcb0*/  DMUL R172, R70.reuse, R14 ;  /* 0x0000000e46ac7228 */ /* 0x040fe40000000000 */
[C---:B------:R-:W-:Y:S02]  /*bcc0*/  DMUL R68, R70.reuse, R62 ;  /* 0x0000003e46447228 */ /* 0x040fe40000000000 */
[C---:B------:R-:W-:Y:S02]  /*bcd0*/  DMUL R96, R70.reuse, R56 ;  /* 0x0000003846607228 */ /* 0x040fe40000000000 */
[----:B------:R-:W-:-:S02]  /*bce0*/  DMUL R72, R70, R58 ;  /* 0x0000003a46487228 */ /* 0x000fc40000000000 */
[C---:B------:R-:W-:Y:S02]  /*bcf0*/  DMUL R78, R70.reuse, R52 ;  /* 0x00000034464e7228 */ /* 0x040fe40000000000 */
[C---:B------:R-:W-:Y:S02]  /*bd00*/  DMUL R88, R70.reuse, R54 ;  /* 0x0000003646587228 */ /* 0x040fe40000000000 */
[C---:B------:R-:W-:Y:S02]  /*bd10*/  DMUL R90, R70.reuse, R12 ;  /* 0x0000000c465a7228 */ /* 0x040fe40000000000 */
[C---:B------:R-:W-:Y:S02]  /*bd20*/  DMUL R220, R70.reuse, R50 ;  /* 0x0000003246dc7228 */ /* 0x040fe40000000000 */
[C---:B------:R-:W-:Y:S02]  /*bd30*/  DMUL R222, R70.reuse, R32 ;  /* 0x0000002046de7228 */ /* 0x040fe40000000000 */
[----:B------:R-:W-:-:S02]  /*bd40*/  DMUL R216, R70, R34 ;  /* 0x0000002246d87228 */ /* 0x000fc40000000000 */
[C---:B------:R-:W-:Y:S02]  /*bd50*/  DMUL R218, R70.reuse, R28 ;  /* 0x0000001c46da7228 */ /* 0x040fe40000000000 */
[C---:B------:R-:W-:Y:S02]  /*bd60*/  DMUL R180, R70.reuse, R30 ;  /* 0x0000001e46b47228 */ /* 0x040fe40000000000 */
[C---:B------:R-:W-:Y:S02]  /*bd70*/  DMUL R86, R70.reuse, R20 ;  /* 0x0000001446567228 */ /* 0x040fe40000000000 */
[----:B------:R-:W-:Y:S02]  /*bd80*/  DMUL R42, R70, R22 ;  /* 0x00000016462a7228 */ /* 0x000fe40000000000 */
[----:B------:R-:W-:Y:S02]  /*bd90*/  DMUL R84, R66, R24 ;  /* 0x0000001842547228 */ /* 0x000fe40000000000 */
[----:B------:R-:W-:-:S02]  /*bda0*/  DFMA R172, R74, R12, R172 ;  /* 0x0000000c4aac722b */ /* 0x000fc400000000ac */
[C---:B------:R-:W-:Y:S02]  /*bdb0*/  DFMA R68, R74.reuse, R60, R68 ;  /* 0x0000003c4a44722b */ /* 0x040fe40000000044 */
[C---:B------:R-:W-:Y:S02]  /*bdc0*/  DFMA R70, R74.reuse, R62, R96 ;  /* 0x0000003e4a46722b */ /* 0x040fe40000000060 */
[C---:B------:R-:W-:Y:S01]  /*bdd0*/  DFMA R72, R74.reuse, R56, R72 ;  /* 0x000000384a48722b */ /* 0x040fe20000000048 */
[----:B------:R-:W-:Y:S01]  /*bde0*/  STL.64 [R1+0x1b8], R172 ;  /* 0x0001b8ac01007387 */ /* 0x000fe20000100a00 */
[C---:B------:R-:W-:Y:S02]  /*bdf0*/  DFMA R78, R74.reuse, R58, R78 ;  /* 0x0000003a4a4e722b */ /* 0x040fe4000000004e */
[C---:B------:R-:W-:Y:S01]  /*be00*/  DFMA R88, R74.reuse, R52, R88 ;  /* 0x000000344a58722b */ /* 0x040fe20000000058 */
[----:B------:R0:W-:Y:S01]  /*be10*/  STL.64 [R1+0x228], R172 ;  /* 0x000228ac01007387 */ /* 0x0001e20000100a00 */
[----:B------:R-:W-:-:S02]  /*be20*/  DFMA R90, R74, R54, R90 ;  /* 0x000000364a5a722b */ /* 0x000fc4000000005a */
[C---:B------:R-:W-:Y:S01]  /*be30*/  DFMA R220, R74.reuse, R48, R220 ;  /* 0x000000304adc722b */ /* 0x040fe200000000dc */
[----:B------:R-:W-:Y:S01]  /*be40*/  STL.64 [R1+0x198], R72 ;  /* 0x0001984801007387 */ /* 0x000fe20000100a00 */
[C---:B------:R-:W-:Y:S02]  /*be50*/  DFMA R222, R74.reuse, R50, R222 ;  /* 0x000000324ade722b */ /* 0x040fe400000000de */
[C---:B------:R-:W-:Y:S01]  /*be60*/  DFMA R216, R74.reuse, R32, R216 ;  /* 0x000000204ad8722b */ /* 0x040fe200000000d8 */
[----:B------:R-:W-:Y:S01]  /*be70*/  STL.64 [R1+0x208], R72 ;  /* 0x0002084801007387 */ /* 0x000fe20000100a00 */
[C---:B------:R-:W-:Y:S02]  /*be80*/  DFMA R218, R74.reuse, R34, R218 ;  /* 0x000000224ada722b */ /* 0x040fe400000000da */
[C---:B------:R-:W-:Y:S01]  /*be90*/  DFMA R180, R74.reuse, R28, R180 ;  /* 0x0000001c4ab4722b */ /* 0x040fe200000000b4 */
[----:B------:R-:W-:Y:S01]  /*bea0*/  STL.64 [R1+0x1b0], R90 ;  /* 0x0001b05a01007387 */ /* 0x000fe20000100a00 */
[----:B------:R-:W-:-:S02]  /*beb0*/  DFMA R86, R74, R30, R86 ;  /* 0x0000001e4a56722b */ /* 0x000fc40000000056 */
[----:B------:R-:W-:Y:S01]  /*bec0*/  DFMA R74, R74, R20, R42 ;  /* 0x000000144a4a722b */ /* 0x000fe2000000002a */
[----:B------:R-:W-:Y:S01]  /*bed0*/  STL.64 [R1+0x220], R90 ;  /* 0x0002205a01007387 */ /* 0x000fe20000100a00 */
[----:B------:R-:W-:Y:S02]  /*bee0*/  DFMA R42, R82, -R114, R80 ;  /* 0x80000072522a722b */ /* 0x000fe40000000050 */
[----:B------:R-:W-:Y:S01]  /*bef0*/  DMUL R26, R66, R26 ;  /* 0x0000001a421a7228 */ /* 0x000fe20000000000 */
[----:B------:R-:W-:Y:S01]  /*bf00*/  STL.64 [R1+0x1a8], R88 ;  /* 0x0001a85801007387 */ /* 0x000fe20000100a00 */
[----:B------:R-:W-:Y:S02]  /*bf10*/  DFMA R80, R80, -R114, R64 ;  /* 0x800000725050722b */ /* 0x000fe40000000040 */
[----:B------:R-:W-:Y:S01]  /*bf20*/  DMUL R22, R66, R22 ;  /* 0x0000001642167228 */ /* 0x000fe20000000000 */
[----:B------:R-:W-:Y:S01]  /*bf30*/  STL.64 [R1+0x218], R88 ;  /* 0x0002185801007387 */ /* 0x000fe20000100a00 */
[----:B------:R-:W-:-:S02]  /*bf40*/  DFMA R82, R36, R6, R84 ;  /* 0x000000062452722b */ /* 0x000fc40000000054 */
[----:B------:R-:W-:Y:S01]  /*bf50*/  DMUL R84, R66, R14 ;  /* 0x0000000e42547228 */ /* 0x000fe20000000000 */
[----:B------:R-:W-:Y:S01]  /*bf60*/  STL.64 [R1+0x1a0], R78 ;  /* 0x0001a04e01007387 */ /* 0x000fe20000100a00 */
[----:B------:R-:W-:Y:S02]  /*bf70*/  DFMA R14, R36, R24, R26 ;  /* 0x00000018240e722b */ /* 0x000fe4000000001a */
[----:B------:R-:W-:Y:S01]  /*bf80*/  DFMA R26, R80, R112, R38 ;  /* 0x00000070501a722b */ /* 0x000fe20000000026 */
[----:B------:R-:W-:Y:S01]  /*bf90*/  STL.64 [R1+0x210], R78 ;  /* 0x0002104e01007387 */ /* 0x000fe20000100a00 */
[-C--:B------:R-:W-:Y:S02]  /*bfa0*/  DFMA R38, R36, R20.reuse, R22 ;  /* 0x000000142426722b */ /* 0x080fe40000000016 */
[C---:B------:R-:W-:Y:S01]  /*bfb0*/  DMUL R206, R66.reuse, R20 ;  /* 0x0000001442ce7228 */ /* 0x040fe20000000000 */
[----:B------:R-:W-:Y:S01]  /*bfc0*/  STL.64 [R1+0x188], R68 ;  /* 0x0001884401007387 */ /* 0x000fe20000100a00 */
[----:B------:R-:W-:-:S02]  /*bfd0*/  DMUL R20, R66, R18 ;  /* 0x0000001242147228 */ /* 0x000fc40000000000 */
[CC--:B------:R-:W-:Y:S01]  /*bfe0*/  DFMA R24, R42.reuse, R112.reuse, R40 ;  /* 0x000000702a18722b */ /* 0x0c0fe20000000028 */
[----:B------:R-:W-:Y:S01]  /*bff0*/  STL.64 [R1+0x298], R38 ;  /* 0x0002982601007387 */ /* 0x000fe20000100a00 */
[CC--:B------:R-:W-:Y:S02]  /*c000*/  DFMA R40, R42.reuse, R112.reuse, R74 ;  /* 0x000000702a28722b */ /* 0x0c0fe4000000004a */
[----:B------:R-:W-:Y:S01]  /*c010*/  DFMA R42, R42, R112, R14 ;  /* 0x000000702a2a722b */ /* 0x000fe2000000000e */
[----:B------:R-:W-:Y:S01]  /*c020*/  STL.64 [R1+0x308], R38 ;  /* 0x0003082601007387 */ /* 0x000fe20000100a00 */
[----:B------:R-:W-:Y:S02]  /*c030*/  DFMA R20, R36, R16, R20 ;  /* 0x000000102414722b */ /* 0x000fe40000000014 */
[----:B------:R-:W-:Y:S01]  /*c040*/  DFMA R14, R156, -R114, R154 ;  /* 0x800000729c0e722b */ /* 0x000fe2000000009a */
[----:B------:R-:W-:Y:S01]  /*c050*/  STL.64 [R1+0x180], R24 ;  /* 0x0001801801007387 */ /* 0x000fe20000100a00 */
[----:B------:R-:W-:-:S02]  /*c060*/  DFMA R86, R80, R112, R86 ;  /* 0x000000705056722b */ /* 0x000fc40000000056 */
[----:B------:R-:W-:Y:S01]  /*c070*/  DFMA R80, R80, R112, R82 ;  /* 0x000000705050722b */ /* 0x000fe20000000052 */
[----:B------:R-:W-:Y:S01]  /*c080*/  STL.64 [R1+0x178], R26 ;  /* 0x0001781a01007387 */ /* 0x000fe20000100a00 */
[-C--:B------:R-:W-:Y:S02]  /*c090*/  DFMA R84, R36, R12.reuse, R84 ;  /* 0x0000000c2454722b */ /* 0x080fe40000000054 */
[C---:B------:R-:W-:Y:S01]  /*c0a0*/  DMUL R198, R66.reuse, R12 ;  /* 0x0000000c42c67228 */ /* 0x040fe20000000000 */
[----:B------:R-:W-:Y:S01]  /*c0b0*/  STL.64 [R1+0x260], R40 ;  /* 0x0002602801007387 */ /* 0x000fe20000100a00 */
[----:B------:R-:W-:Y:S02]  /*c0c0*/  DMUL R12, R66, R8 ;  /* 0x00000008420c7228 */ /* 0x000fe40000000000 */
[CC--:B------:R-:W-:Y:S01]  /*c0d0*/  DFMA R82, R14.reuse, R112.reuse, R176 ;  /* 0x000000700e52722b */ /* 0x0c0fe200000000b0 */
[----:B------:R-:W-:Y:S01]  /*c0e0*/  STL.64 [R1+0x340], R42 ;  /* 0x0003402a01007387 */ /* 0x000fe20000100a00 */
[----:B------:R-:W-:-:S02]  /*c0f0*/  DFMA R220, R14, R112, R220 ;  /* 0x000000700edc722b */ /* 0x000fc400000000dc */
[----:B------:R-:W-:Y:S01]  /*c100*/  DFMA R224, R14, R112, R20 ;  /* 0x000000700ee0722b */ /* 0x000fe20000000014 */
[----:B------:R-:W-:Y:S01]  /*c110*/  STL.64 [R1+0x1f0], R84 ;  /* 0x0001f05401007387 */ /* 0x000fe20000100a00 */
[----:B------:R-:W-:Y:S02]  /*c120*/  DFMA R14, R158, -R114, R156 ;  /* 0x800000729e0e722b */ /* 0x000fe4000000009c */
[----:B------:R-:W-:Y:S01]  /*c130*/  DMUL R22, R66, R4 ;  /* 0x0000000442167228 */ /* 0x000fe20000000000 */
[----:B------:R-:W-:Y:S01]  /*c140*/  STL.64 [R1+0x2d0], R84 ;  /* 0x0002d05401007387 */ /* 0x000fe20000100a00 */
[----:B------:R-:W-:Y:S02]  /*c150*/  DFMA R12, R36, R18, R12 ;  /* 0x00000012240c722b */ /* 0x000fe4000000000c */
[----:B------:R-:W-:Y:S01]  /*c160*/  DMUL R96, R66, R62 ;  /* 0x0000003e42607228 */ /* 0x000fe20000000000 */
[----:B------:R-:W-:Y:S01]  /*c170*/  STL.64 [R1+0x150], R82 ;  /* 0x0001505201007387 */ /* 0x000fe20000100a00 */
[----:B------:R-:W-:-:S02]  /*c180*/  DFMA R74, R14, R112, R174 ;  /* 0x000000700e4a722b */ /* 0x000fc400000000ae */
[C---:B------:R-:W-:Y:S01]  /*c190*/  DMUL R98, R66.reuse, R56 ;  /* 0x0000003842627228 */ /* 0x040fe20000000000 */
[----:B------:R-:W-:Y:S01]  /*c1a0*/  STL.64 [R1+0x338], R80 ;  /* 0x0003385001007387 */ /* 0x000fe20000100a00 */
[C---:B------:R-:W-:Y:S02]  /*c1b0*/  DMUL R200, R66.reuse, R58 ;  /* 0x0000003a42c87228 */ /* 0x040fe40000000000 */
[C---:B------:R-:W-:Y:S01]  /*c1c0*/  DMUL R202, R66.reuse, R52 ;  /* 0x0000003442ca7228 */ /* 0x040fe20000000000 */
[----:B------:R-:W-:Y:S01]  /*c1d0*/  STL.64 [R1+0x158], R74 ;  /* 0x0001584a01007387 */ /* 0x000fe20000100a00 */
[C---:B------:R-:W-:Y:S02]  /*c1e0*/  DMUL R196, R66.reuse, R54 ;  /* 0x0000003642c47228 */ /* 0x040fe40000000000 */
[C---:B------:R-:W-:Y:S01]  /*c1f0*/  DMUL R192, R66.reuse, R50 ;  /* 0x0000003242c07228 */ /* 0x040fe20000000000 */
[----:B------:R-:W-:Y:S01]  /*c200*/  STL.64 [R1+0x1f8], R68 ;  /* 0x0001f84401007387 */ /* 0x000fe20000100a00 */
[----:B------:R-:W-:-:S02]  /*c210*/  DMUL R194, R66, R32 ;  /* 0x0000002042c27228 */ /* 0x000fc40000000000 */
[C---:B------:R-:W-:Y:S01]  /*c220*/  DMUL R188, R66.reuse, R34 ;  /* 0x0000002242bc7228 */ /* 0x040fe20000000000 */
[----:B------:R-:W-:Y:S01]  /*c230*/  STL.64 [R1+0x190], R70 ;  /* 0x0001904601007387 */ /* 0x000fe20000100a00 */
[C---:B------:R-:W-:Y:S02]  /*c240*/  DMUL R190, R66.reuse, R28 ;  /* 0x0000001c42be7228 */ /* 0x040fe40000000000 */
[C---:B------:R-:W-:Y:S01]  /*c250*/  DMUL R204, R66.reuse, R30 ;  /* 0x0000001e42cc7228 */ /* 0x040fe20000000000 */
[----:B------:R-:W-:Y:S01]  /*c260*/  STL.64 [R1+0x200], R70 ;  /* 0x0002004601007387 */ /* 0x000fe20000100a00 */
[C---:B------:R-:W-:Y:S02]  /*c270*/  DMUL R178, R66.reuse, R10 ;  /* 0x0000000a42b27228 */ /* 0x040fe40000000000 */
[----:B0-----:R-:W-:Y:S01]  /*c280*/  DMUL R172, R66, R6 ;  /* 0x0000000642ac7228 */ /* 0x001fe20000000000 */
[----:B------:R-:W-:Y:S01]  /*c290*/  STL.64 [R1+0x258], R86 ;  /* 0x0002585601007387 */ /* 0x000fe20000100a00 */
[----:B------:R-:W-:-:S02]  /*c2a0*/  DFMA R66, R36, R10, R22 ;  /* 0x0000000a2442722b */ /* 0x000fc40000000016 */
[CC--:B------:R-:W-:Y:S01]  /*c2b0*/  DFMA R222, R14.reuse, R112.reuse, R222 ;  /* 0x000000700ede722b */ /* 0x0c0fe200000000de */
[----:B------:R-:W-:Y:S01]  /*c2c0*/  STL.64 [R1+0x230], R220 ;  /* 0x000230dc01007387 */ /* 0x000fe20000100a00 */
[----:B------:R-:W-:Y:S02]  /*c2d0*/  DFMA R226, R14, R112, R12 ;  /* 0x000000700ee2722b */ /* 0x000fe4000000000c */
[C---:B------:R-:W-:Y:S02]  /*c2e0*/  DFMA R12, R76.reuse, R154, R60 ;  /* 0x0000009a4c0c722b */ /* 0x040fe4000000003c */
[C---:B------:R-:W-:Y:S01]  /*c2f0*/  DFMA R20, R76.reuse, R60, R82 ;  /* 0x0000003c4c14722b */ /* 0x040fe20000000052 */
[----:B------:R-:W-:Y:S01]  /*c300*/  STL.64 [R1+0x238], R222 ;  /* 0x000238de01007387 */ /* 0x000fe20000100a00 */
[C---:B------:R-:W-:Y:S02]  /*c310*/  DFMA R22, R76.reuse, R62, R74 ;  /* 0x0000003e4c16722b */ /* 0x040fe4000000004a */
[----:B------:R-:W-:-:S02]  /*c320*/  DFMA R14, R76, R156, R62 ;  /* 0x0000009c4c0e722b */ /* 0x000fc4000000003e */
[C---:B------:R-:W-:Y:S02]  /*c330*/  DFMA R178, R36.reuse, R8, R178 ;  /* 0x0000000824b2722b */ /* 0x040fe400000000b2 */
[C---:B------:R-:W-:Y:S01]  /*c340*/  DFMA R198, R36.reuse, R54, R198 ;  /* 0x0000003624c6722b */ /* 0x040fe200000000c6 */
[----:B------:R0:W-:Y:S01]  /*c350*/  STL.128 [R1+0x3e0], R20 ;  /* 0x0003e01401007387 */ /* 0x0001e20000100c00 */
[C---:B------:R-:W-:Y:S02]  /*c360*/  DFMA R206, R36.reuse, R30, R206 ;  /* 0x0000001e24ce722b */ /* 0x040fe400000000ce */
[C---:B------:R-:W-:Y:S01]  /*c370*/  DFMA R96, R36.reuse, R60, R96 ;  /* 0x0000003c2460722b */ /* 0x040fe20000000060 */
[----:B------:R-:W-:Y:S01]  /*c380*/  STL.128 [R1+0x350], R12 ;  /* 0x0003500c01007387 */ /* 0x000fe20000100c00 */
[C---:B------:R-:W-:Y:S02]  /*c390*/  DFMA R98, R36.reuse, R62, R98 ;  /* 0x0000003e2462722b */ /* 0x040fe40000000062 */
[C---:B------:R-:W-:Y:S01]  /*c3a0*/  DFMA R200, R36.reuse, R56, R200 ;  /* 0x0000003824c8722b */ /* 0x040fe200000000c8 */
[----:B------:R-:W-:Y:S01]  /*c3b0*/  STL.64 [R1+0x1e8], R198 ;  /* 0x0001e8c601007387 */ /* 0x000fe20000100a00 */
[----:B------:R-:W-:-:S02]  /*c3c0*/  DFMA R202, R36, R58, R202 ;  /* 0x0000003a24ca722b */ /* 0x000fc400000000ca */
[C---:B------:R-:W-:Y:S01]  /*c3d0*/  DFMA R196, R36.reuse, R52, R196 ;  /* 0x0000003424c4722b */ /* 0x040fe200000000c4 */
[----:B------:R-:W-:Y:S01]  /*c3e0*/  STL.64 [R1+0x2c8], R198 ;  /* 0x0002c8c601007387 */ /* 0x000fe20000100a00 */
[C---:B------:R-:W-:Y:S02]  /*c3f0*/  DFMA R192, R36.reuse, R48, R192 ;  /* 0x0000003024c0722b */ /* 0x040fe400000000c0 */
[----:B------:R-:W-:Y:S01]  /*c400*/  DFMA R194, R36, R50, R194 ;  /* 0x0000003224c2722b */ /* 0x000fe200000000c2 */
[----:B------:R-:W-:Y:S01]  /*c410*/  STL.64 [R1+0x290], R206 ;  /* 0x000290ce01007387 */ /* 0x000fe20000100a00 */
[C---:B0-----:R-:W-:Y:S02]  /*c420*/  DFMA R20, R76.reuse, R12, R20 ;  /* 0x0000000c4c14722b */ /* 0x041fe40000000014 */
[----:B------:R-:W-:Y:S01]  /*c430*/  DFMA R22, R76, R14, R22 ;  /* 0x0000000e4c16722b */ /* 0x000fe20000000016 */
[----:B------:R-:W-:Y:S01]  /*c440*/  STL.64 [R1+0x300], R206 ;  /* 0x000300ce01007387 */ /* 0x000fe20000100a00 */
[----:B------:R-:W-:-:S02]  /*c450*/  DFMA R188, R36, R32, R188 ;  /* 0x0000002024bc722b */ /* 0x000fc400000000bc */
[C---:B------:R-:W-:Y:S01]  /*c460*/  DFMA R190, R36.reuse, R34, R190 ;  /* 0x0000002224be722b */ /* 0x040fe200000000be */
[----:B------:R-:W-:Y:S01]  /*c470*/  STL.64 [R1+0x1c0], R96 ;  /* 0x0001c06001007387 */ /* 0x000fe20000100a00 */
[C---:B------:R-:W-:Y:S02]  /*c480*/  DFMA R204, R36.reuse, R28, R204 ;  /* 0x0000001c24cc722b */ /* 0x040fe400000000cc */
[----:B------:R-:W-:Y:S01]  /*c490*/  DFMA R172, R36, R4, R172 ;  /* 0x0000000424ac722b */ /* 0x000fe200000000ac */
[----:B------:R0:W-:Y:S01]  /*c4a0*/  STL.128 [R1+0x590], R20 ;  /* 0x0005901401007387 */ /* 0x0001e20000100c00 */
[C---:B------:R-:W-:Y:S02]  /*c4b0*/  DFMA R36, R76.reuse, R158, R56 ;  /* 0x0000009e4c24722b */ /* 0x040fe40000000038 */
[----:B------:R-:W-:Y:S01]  /*c4c0*/  DFMA R38, R76, R160, R58 ;  /* 0x000000a04c26722b */ /* 0x000fe2000000003a */
[----:B------:R-:W-:Y:S01]  /*c4d0*/  STL.64 [R1+0x2a0], R96 ;  /* 0x0002a06001007387 */ /* 0x000fe20000100a00 */
[----:B------:R-:W-:-:S02]  /*c4e0*/  DFMA R242, R64, -R114, R92 ;  /* 0x8000007240f2722b */ /* 0x000fc4000000005c */
[----:B------:R-:W-:Y:S01]  /*c4f0*/  DFMA R26, R76, R54, R26 ;  /* 0x000000364c1a722b */ /* 0x000fe2000000001a */
[----:B------:R-:W-:Y:S01]  /*c500*/  STL.64 [R1+0x1c8], R98 ;  /* 0x0001c86201007387 */ /* 0x000fe20000100a00 */
[C---:B------:R-:W-:Y:S02]  /*c510*/  DFMA R40, R184.reuse, R154, R48 ;  /* 0x0000009ab828722b */ /* 0x040fe40000000030 */
[----:B------:R-:W-:Y:S01]  /*c520*/  DFMA R42, R184, R156, R50 ;  /* 0x0000009cb82a722b */ /* 0x000fe20000000032 */
[----:B------:R-:W-:Y:S01]  /*c530*/  STL.64 [R1+0x2a8], R98 ;  /* 0x0002a86201007387 */ /* 0x000fe20000100a00 */
[----:B------:R-:W-:Y:S02]  /*c540*/  DFMA R84, R242, R112, R180 ;  /* 0x00000070f254722b */ /* 0x000fe400000000b4 */
[----:B------:R-:W-:Y:S01]  /*c550*/  DFMA R180, R184, R158, R32 ;  /* 0x0000009eb8b4722b */ /* 0x000fe20000000020 */
[----:B------:R-:W-:Y:S01]  /*c560*/  STL.64 [R1+0x1d0], R200 ;  /* 0x0001d0c801007387 */ /* 0x000fe20000100a00 */
[----:B0-----:R-:W-:-:S02]  /*c570*/  DFMA R20, R160, -R114, R158 ;  /* 0x80000072a014722b */ /* 0x001fc4000000009e */
[C---:B------:R-:W-:Y:S01]  /*c580*/  DFMA R174, R94.reuse, R156, R18 ;  /* 0x0000009c5eae722b */ /* 0x040fe20000000012 */
[----:B------:R-:W-:Y:S01]  /*c590*/  STL.64 [R1+0x2b0], R200 ;  /* 0x0002b0c801007387 */ /* 0x000fe20000100a00 */
[C---:B------:R-:W-:Y:S02]  /*c5a0*/  DFMA R176, R94.reuse, R158, R8 ;  /* 0x0000009e5eb0722b */ /* 0x040fe40000000008 */
[----:B------:R-:W-:Y:S01]  /*c5b0*/  DFMA R74, R94, R54, R198 ;  /* 0x000000365e4a722b */ /* 0x000fe200000000c6 */
[----:B------:R-:W-:Y:S01]  /*c5c0*/  STL.64 [R1+0x1d8], R202 ;  /* 0x0001d8ca01007387 */ /* 0x000fe20000100a00 */
[CC--:B------:R-:W-:Y:S02]  /*c5d0*/  DFMA R44, R20.reuse, R112.reuse, R44 ;  /* 0x00000070142c722b */ /* 0x0c0fe4000000002c */
[CC--:B------:R-:W-:Y:S01]  /*c5e0*/  DFMA R216, R20.reuse, R112.reuse, R216 ;  /* 0x0000007014d8722b */ /* 0x0c0fe200000000d8 */
[----:B------:R-:W-:Y:S01]  /*c5f0*/  STL.64 [R1+0x2b8], R202 ;  /* 0x0002b8ca01007387 */ /* 0x000fe20000100a00 */
[----:B------:R-:W-:-:S02]  /*c600*/  DFMA R250, R20, R112, R178 ;  /* 0x0000007014fa722b */ /* 0x000fc400000000b2 */
[----:B------:R-:W-:Y:S01]  /*c610*/  DFMA R20, R92, -R114, R160 ;  /* 0x800000725c14722b */ /* 0x000fe200000000a0 */
[----:B------:R0:W-:Y:S01]  /*c620*/  STL.64 [R1+0x160], R44 ;  /* 0x0001602c01007387 */ /* 0x0001e20000100a00 */
[C---:B------:R-:W-:Y:S02]  /*c630*/  DFMA R178, R94.reuse, R160, R10 ;  /* 0x000000a05eb2722b */ /* 0x040fe4000000000a */
[----:B------:R-:W-:Y:S01]  /*c640*/  DFMA R82, R94, R30, R206 ;  /* 0x0000001e5e52722b */ /* 0x000fe200000000ce */
[----:B------:R-:W-:Y:S01]  /*c650*/  STL.64 [R1+0x240], R216 ;  /* 0x000240d801007387 */ /* 0x000fe20000100a00 */
[----:B------:R-:W-:Y:S02]  /*c660*/  DFMA R198, R76, R6, R198 ;  /* 0x000000064cc6722b */ /* 0x000fe400000000c6 */
[CC--:B------:R-:W-:Y:S01]  /*c670*/  DFMA R46, R20.reuse, R112.reuse, R46 ;  /* 0x00000070142e722b */ /* 0x0c0fe2000000002e */
[----:B------:R-:W-:Y:S01]  /*c680*/  STL.64 [R1+0x1e0], R196 ;  /* 0x0001e0c401007387 */ /* 0x000fe20000100a00 */
[----:B------:R-:W-:-:S02]  /*c690*/  DFMA R218, R20, R112, R218 ;  /* 0x0000007014da722b */ /* 0x000fc400000000da */
[----:B------:R-:W-:Y:S01]  /*c6a0*/  DFMA R248, R20, R112, R66 ;  /* 0x0000007014f8722b */ /* 0x000fe20000000042 */
[----:B------:R-:W-:Y:S01]  /*c6b0*/  STL.64 [R1+0x2c0], R196 ;  /* 0x0002c0c401007387 */ /* 0x000fe20000100a00 */
[C---:B------:R-:W-:Y:S02]  /*c6c0*/  DFMA R20, R76.reuse, R56, R44 ;  /* 0x000000384c14722b */ /* 0x040fe4000000002c */
[----:B------:R-:W-:Y:S01]  /*c6d0*/  DFMA R22, R76, R58, R46 ;  /* 0x0000003a4c16722b */ /* 0x000fe2000000002e */
[----:B------:R1:W-:Y:S01]  /*c6e0*/  STL.64 [R1+0x168], R46 ;  /* 0x0001682e01007387 */ /* 0x0003e20000100a00 */
[----:B------:R-:W-:Y:S02]  /*c6f0*/  DFMA R66, R242, R112, R182 ;  /* 0x00000070f242722b */ /* 0x000fe400000000b6 */
[C---:B------:R-:W-:Y:S01]  /*c700*/  DFMA R182, R184.reuse, R160, R34 ;  /* 0x000000a0b8b6722b */ /* 0x040fe20000000022 */
[----:B------:R-:W-:Y:S01]  /*c710*/  STL.64 [R1+0x248], R218 ;  /* 0x000248da01007387 */ /* 0x000fe20000100a00 */
[----:B0-----:R-:W-:-:S02]  /*c720*/  DFMA R44, R184, R92, R28 ;  /* 0x0000005cb82c722b */ /* 0x001fc4000000001c */
[----:B------:R-:W-:Y:S01]  /*c730*/  DFMA R242, R242, R112, R172 ;  /* 0x00000070f2f2722b */ /* 0x000fe200000000ac */
[----:B------:R0:W-:Y:S01]  /*c740*/  STL.128 [R1+0x3f0], R20 ;  /* 0x0003f01401007387 */ /* 0x0001e20000100c00 */
[----:B------:R-:W-:Y:S02]  /*c750*/  DFMA R24, R76, R52, R66 ;  /* 0x000000344c18722b */ /* 0x000fe40000000042 */
[----:B------:R-:W-:Y:S01]  /*c760*/  DFMA R172, R94, R154, R16 ;  /* 0x0000009a5eac722b */ /* 0x000fe20000000010 */
[----:B------:R2:W-:Y:S01]  /*c770*/  STL.64 [R1+0x170], R66 ;  /* 0x0001704201007387 */ /* 0x0005e20000100a00 */
[C---:B-1----:R-:W-:Y:S02]  /*c780*/  DFMA R46, R184.reuse, R64, R30 ;  /* 0x00000040b82e722b */ /* 0x042fe4000000001e */
[C---:B------:R-:W-:Y:S01]  /*c790*/  DFMA R206, R184.reuse, R6, R206 ;  /* 0x00000006b8ce722b */ /* 0x040fe200000000ce */
[----:B------:R-:W-:Y:S01]  /*c7a0*/  STL.128 [R1+0x400], R24 ;  /* 0x0004001801007387 */ /* 0x000fe20000100c00 */
[----:B------:R-:W-:-:S03]  /*c7b0*/  DFMA R86, R184, R30, R86 ;  /* 0x0000001eb856722b */ /* 0x000fc60000000056 */
[----:B------:R1:W-:Y:S01]  /*c7c0*/  STL.64 [R1+0x250], R84 ;  /* 0x0002505401007387 */ /* 0x0003e20000100a00 */
[----:B0-----:R-:W-:-:S03]  /*c7d0*/  DFMA R20, R76, R36, R20 ;  /* 0x000000244c14722b */ /* 0x001fc60000000014 */
[----:B------:R-:W-:Y:S01]  /*c7e0*/  STL.64 [R1+0x270], R194 ;  /* 0x000270c201007387 */ /* 0x000fe20000100a00 */
[----:B------:R-:W-:Y:S02]  /*c7f0*/  DFMA R22, R76, R38, R22 ;  /* 0x000000264c16722b */ /* 0x000fe40000000016 */
[--C-:B--2---:R-:W-:Y:S01]  /*c800*/  DFMA R66, R94, R62, R98.reuse ;  /* 0x0000003e5e42722b */ /* 0x104fe20000000062 */
[----:B------:R-:W-:Y:S01]  /*c810*/  STL.64 [R1+0x2e0], R194 ;  /* 0x0002e0c201007387 */ /* 0x000fe20000100a00 */
[----:B------:R-:W-:Y:S02]  /*c820*/  DFMA R98, R76, R18, R98 ;  /* 0x000000124c62722b */ /* 0x000fe40000000062 */
[----:B-1----:R-:W-:Y:S01]  /*c830*/  DFMA R84, R184, R28, R84 ;  /* 0x0000001cb854722b */ /* 0x002fe20000000054 */
[----:B------:R0:W-:Y:S04]  /*c840*/  STL.128 [R1+0x5a0], R20 ;  /* 0x0005a01401007387 */ /* 0x0001e80000100c00 */
[----:B------:R-:W-:Y:S04]  /*c850*/  STL.64 [R1+0x288], R204 ;  /* 0x000288cc01007387 */ /* 0x000fe80000100a00 */
[----:B------:R-:W-:Y:S04]  /*c860*/  STL.64 [R1+0x2f8], R204 ;  /* 0x0002f8cc01007387 */ /* 0x000fe80000100a00 */
[----:B------:R-:W-:Y:S01]  /*c870*/  STL.64 [R1+0x268], R192 ;  /* 0x000268c001007387 */ /* 0x000fe20000100a00 */
[----:B0-----:R-:W-:-:S03]  /*c880*/  DFMA R20, R76, R92, R52 ;  /* 0x0000005c4c14722b */ /* 0x001fc60000000034 */
[----:B------:R-:W-:Y:S01]  /*c890*/  STL.64 [R1+0x2d8], R192 ;  /* 0x0002d8c001007387 */ /* 0x000fe20000100a00 */
[----:B------:R-:W-:-:S03]  /*c8a0*/  DFMA R22, R76, R64, R54 ;  /* 0x000000404c16722b */ /* 0x000fc60000000036 */
[----:B------:R-:W-:Y:S01]  /*c8b0*/  STL.64 [R1+0x278], R188 ;  /* 0x000278bc01007387 */ /* 0x000fe20000100a00 */
[----:B------:R-:W-:-:S03]  /*c8c0*/  DFMA R24, R76, R20, R24 ;  /* 0x000000144c18722b */ /* 0x000fc60000000018 */
[----:B------:R-:W-:Y:S01]  /*c8d0*/  STL.128 [R1+0x370], R20 ;  /* 0x0003701401007387 */ /* 0x000fe20000100c00 */
[----:B------:R-:W-:-:S03]  /*c8e0*/  DFMA R26, R76, R22, R26 ;  /* 0x000000164c1a722b */ /* 0x000fc6000000001a */
[----:B------:R-:W-:Y:S04]  /*c8f0*/  STL.64 [R1+0x2e8], R188 ;  /* 0x0002e8bc01007387 */ /* 0x000fe80000100a00 */
[----:B------:R0:W-:Y:S04]  /*c900*/  STL.128 [R1+0x5b0], R24 ;  /* 0x0005b01801007387 */ /* 0x0001e80000100c00 */
[----:B------:R-:W-:Y:S04]  /*c910*/  STL.64 [R1+0x330], R242 ;  /* 0x000330f201007387 */ /* 0x000fe80000100a00 */
[----:B------:R-:W-:Y:S04]  /*c920*/  STL.64 [R1+0x328], R248 ;  /* 0x000328f801007387 */ /* 0x000fe80000100a00 */
[----:B------:R-:W-:Y:S01]  /*c930*/  STL.64 [R1+0x320], R250 ;  /* 0x000320fa01007387 */ /* 0x000fe20000100a00 */
[----:B0-----:R-:W-:-:S03]  /*c940*/  DFMA R24, R184, R60, R68 ;  /* 0x0000003cb818722b */ /* 0x001fc60000000044 */
[----:B------:R-:W-:Y:S01]  /*c950*/  STL.64 [R1+0x280], R190 ;  /* 0x000280be01007387 */ /* 0x000fe20000100a00 */
[----:B------:R-:W-:Y:S02]  /*c960*/  DFMA R26, R184, R62, R70 ;  /* 0x0000003eb81a722b */ /* 0x000fe40000000046 */
[C---:B------:R-:W-:Y:S01]  /*c970*/  DFMA R68, R76.reuse, R48, R68 ;  /* 0x000000304c44722b */ /* 0x040fe20000000044 */
[----:B------:R-:W-:Y:S01]  /*c980*/  STL.64 [R1+0x2f0], R190 ;  /* 0x0002f0be01007387 */ /* 0x000fe20000100a00 */
[----:B------:R-:W-:-:S03]  /*c990*/  DFMA R70, R76, R50, R70 ;  /* 0x000000324c46722b */ /* 0x000fc60000000046 */
[----:B------:R0:W-:Y:S04]  /*c9a0*/  STL.128 [R1+0x410], R24 ;  /* 0x0004101801007387 */ /* 0x0001e80000100c00 */
[----:B------:R1:W-:Y:S04]  /*c9b0*/  STL.128 [R1+0x470], R68 ;  /* 0x0004704401007387 */ /* 0x0003e80000100c00 */
[----:B------:R-:W-:Y:S04]  /*c9c0*/  STL.128 [R1+0x380], R40 ;  /* 0x0003802801007387 */ /* 0x000fe80000100c00 */
[----:B------:R-:W-:Y:S01]  /*c9d0*/  STL.128 [R1+0x4c0], R84 ;  /* 0x0004c05401007387 */ /* 0x000fe20000100c00 */
[----:B0-----:R-:W-:-:S03]  /*c9e0*/  DFMA R24, R76, R40, R24 ;  /* 0x000000284c18722b */ /* 0x001fc60000000018 */
[----:B------:R-:W-:Y:S01]  /*c9f0*/  STL.128 [R1+0x3b0], R172 ;  /* 0x0003b0ac01007387 */ /* 0x000fe20000100c00 */
[----:B------:R-:W-:Y:S02]  /*ca00*/  DFMA R26, R76, R42, R26 ;  /* 0x0000002a4c1a722b */ /* 0x000fe4000000001a */
[C---:B-1----:R-:W-:Y:S01]  /*ca10*/  DFMA R68, R184.reuse, R12, R68 ;  /* 0x0000000cb844722b */ /* 0x042fe20000000044 */
[----:B------:R-:W-:Y:S01]  /*ca20*/  STL.128 [R1+0x360], R36 ;  /* 0x0003602401007387 */ /* 0x000fe20000100c00 */
        /* <DEDUP_REMOVED lines=8> */
[C---:B-1----:R-:W-:Y:S02]  /*cab0*/  DFMA R70, R94.reuse, R34, R190 ;  /* 0x000000225e46722b */ /* 0x042fe400000000be */
[--C-:B------:R-:W-:Y:S02]  /*cac0*/  DFMA R68, R94, R32, R188.reuse ;  /* 0x000000205e44722b */ /* 0x100fe400000000bc */
[C---:B------:R-:W-:Y:S01]  /*cad0*/  DFMA R188, R184.reuse, R8, R188 ;  /* 0x00000008b8bc722b */ /* 0x040fe200000000bc */
[----:B------:R0:W-:Y:S01]  /*cae0*/  STL.128 [R1+0x420], R24 ;  /* 0x0004201801007387 */ /* 0x0001e20000100c00 */
[----:B------:R-:W-:-:S03]  /*caf0*/  DFMA R190, R184, R10, R190 ;  /* 0x0000000ab8be722b */ /* 0x000fc600000000be */
[----:B------:R1:W-:Y:S04]  /*cb00*/  STL.128 [R1+0x4e0], R68 ;  /* 0x0004e04401007387 */ /* 0x0003e80000100c00 */
[----:B------:R-:W-:Y:S01]  /*cb10*/  STL.128 [R1+0x540], R188 ;  /* 0x000540bc01007387 */ /* 0x000fe20000100c00 */
[C---:B0-----:R-:W-:Y:S02]  /*cb20*/  DFMA R24, R76.reuse, R180, R24 ;  /* 0x000000b44c18722b */ /* 0x041fe40000000018 */
[----:B------:R-:W-:Y:S02]  /*cb30*/  DFMA R26, R76, R182, R26 ;  /* 0x000000b64c1a722b */ /* 0x000fe4000000001a */
[C---:B-1----:R-:W-:Y:S02]  /*cb40*/  DFMA R68, R184.reuse, R176, R68 ;  /* 0x000000b0b844722b */ /* 0x042fe40000000044 */
[----:B------:R-:W-:-:S03]  /*cb50*/  DFMA R70, R184, R178, R70 ;  /* 0x000000b2b846722b */ /* 0x000fc60000000046 */
[----:B------:R0:W-:Y:S04]  /*cb60*/  STL.128 [R1+0x5d0], R24 ;  /* 0x0005d01801007387 */ /* 0x0001e80000100c00 */
[----:B------:R1:W-:Y:S01]  /*cb70*/  STL.128 [R1+0x690], R68 ;  /* 0x0006904401007387 */ /* 0x0003e20000100c00 */
[C---:B0-----:R-:W-:Y:S02]  /*cb80*/  DFMA R26, R184.reuse, R54, R90 ;  /* 0x00000036b81a722b */ /* 0x041fe4000000005a */
[----:B------:R-:W-:Y:S02]  /*cb90*/  DFMA R24, R184, R52, R88 ;  /* 0x00000034b818722b */ /* 0x000fe40000000058 */
[C---:B------:R-:W-:Y:S02]  /*cba0*/  DFMA R90, R76.reuse, R30, R90 ;  /* 0x0000001e4c5a722b */ /* 0x040fe4000000005a */
[----:B------:R-:W-:Y:S01]  /*cbb0*/  DFMA R88, R76, R28, R88 ;  /* 0x0000001c4c58722b */ /* 0x000fe20000000058 */
[----:B------:R-:W-:Y:S01]  /*cbc0*/  IMAD.MOV.U32 R30, RZ, RZ, R226 ;  /* 0x000000ffff1e7224 */ /* 0x000fe200078e00e2 */
[C---:B------:R-:W-:Y:S01]  /*cbd0*/  DFMA R54, R94.reuse, R6, R80 ;  /* 0x000000065e36722b */ /* 0x040fe20000000050 */
[----:B------:R0:W-:Y:S01]  /*cbe0*/  STL.128 [R1+0x430], R24 ;  /* 0x0004301801007387 */ /* 0x0001e20000100c00 */
[--C-:B------:R-:W-:Y:S01]  /*cbf0*/  DFMA R80, R94, R28, R204.reuse ;  /* 0x0000001c5e50722b */ /* 0x100fe200000000cc */
[----:B------:R-:W-:Y:S01]  /*cc00*/  IMAD.MOV.U32 R31, RZ, RZ, R227 ;  /* 0x000000ffff1f7224 */ /* 0x000fe200078e00e3 */
[C---:B------:R-:W-:Y:S01]  /*cc10*/  DFMA R204, R184.reuse, R4, R204 ;  /* 0x00000004b8cc722b */ /* 0x040fe200000000cc */
[----:B------:R-:W-:Y:S01]  /*cc20*/  STL.128 [R1+0x490], R88 ;  /* 0x0004905801007387 */ /* 0x000fe20000100c00 */
[----:B------:R-:W-:-:S02]  /*cc30*/  DFMA R226, R184, R46, R86 ;  /* 0x0000002eb8e2722b */ /* 0x000fc40000000056 */
[----:B-1----:R-:W-:Y:S01]  /*cc40*/  DMUL R68, R100, R176 ;  /* 0x000000b064447228 */ /* 0x002fe20000000000 */
[----:B------:R-:W-:Y:S04]  /*cc50*/  STL.128 [R1+0x4f0], R80 ;  /* 0x0004f05001007387 */ /* 0x000fe80000100c00 */
[----:B------:R1:W-:Y:S01]  /*cc60*/  STL.64 [R1+0x318], R30 ;  /* 0x0003181e01007387 */ /* 0x0003e20000100a00 */
[----:B0-----:R-:W-:-:S03]  /*cc70*/  DFMA R24, R76, R44, R24 ;  /* 0x0000002c4c18722b */ /* 0x001fc60000000018 */
[----:B------:R-:W-:Y:S01]  /*cc80*/  STL.128 [R1+0x550], R204 ;  /* 0x000550cc01007387 */ /* 0x000fe20000100c00 */
[----:B------:R-:W-:Y:S02]  /*cc90*/  DFMA R26, R76, R46, R26 ;  /* 0x0000002e4c1a722b */ /* 0x000fe4000000001a */
[----:B-1----:R-:W-:-:S05]  /*cca0*/  DFMA R30, R94, R18, R30 ;  /* 0x000000125e1e722b */ /* 0x002fca000000001e */
[----:B------:R0:W-:Y:S02]  /*ccb0*/  STL.128 [R1+0x5e0], R24 ;  /* 0x0005e01801007387 */ /* 0x0001e40000100c00 */
[C---:B0-----:R-:W-:Y:S02]  /*ccc0*/  DFMA R26, R94.reuse, R64, R6 ;  /* 0x000000405e1a722b */ /* 0x041fe40000000006 */
[C---:B------:R-:W-:Y:S02]  /*ccd0*/  DFMA R64, R94.reuse, R60, R96 ;  /* 0x0000003c5e40722b */ /* 0x040fe40000000060 */
[----:B------:R-:W-:Y:S02]  /*cce0*/  DFMA R24, R94, R92, R4 ;  /* 0x0000005c5e18722b */ /* 0x000fe40000000004 */
[----:B------:R-:W-:Y:S02]  /*ccf0*/  DMUL R6, R108, R62 ;  /* 0x0000003e6c067228 */ /* 0x000fe40000000000 */
[C---:B------:R-:W-:Y:S01]  /*cd00*/  DFMA R96, R76.reuse, R16, R96 ;  /* 0x000000104c60722b */ /* 0x040fe20000000060 */
[----:B------:R0:W-:Y:S04]  /*cd10*/  STL.128 [R1+0x440], R64 ;  /* 0x0004404001007387 */ /* 0x0001e80000100c00 */
[----:B------:R-:W-:Y:S04]  /*cd20*/  STL.128 [R1+0x3d0], R24 ;  /* 0x0003d01801007387 */ /* 0x000fe80000100c00 */
[----:B------:R1:W-:Y:S01]  /*cd30*/  STL.128 [R1+0x500], R96 ;  /* 0x0005006001007387 */ /* 0x0003e20000100c00 */
[----:B0-----:R-:W-:-:S02]  /*cd40*/  DFMA R64, R76, R172, R64 ;  /* 0x000000ac4c40722b */ /* 0x001fc40000000040 */
[----:B------:R-:W-:Y:S02]  /*cd50*/  DFMA R66, R76, R174, R66 ;  /* 0x000000ae4c42722b */ /* 0x000fe40000000042 */
[----:B-1----:R-:W-:-:S05]  /*cd60*/  DFMA R96, R94, R12, R96 ;  /* 0x0000000c5e60722b */ /* 0x002fca0000000060 */
[----:B------:R0:W-:Y:S01]  /*cd70*/  STL.128 [R1+0x5f0], R64 ;  /* 0x0005f04001007387 */ /* 0x0001e20000100c00 */
[----:B------:R-:W-:-:S07]  /*cd80*/  DFMA R98, R94, R14, R98 ;  /* 0x0000000e5e62722b */ /* 0x000fce0000000062 */
[----:B------:R1:W-:Y:S01]  /*cd90*/  STL.128 [R1+0x6b0], R96 ;  /* 0x0006b06001007387 */ /* 0x0003e20000100c00 */
[C---:B0-----:R-:W-:Y:S02]  /*cda0*/  DFMA R64, R94.reuse, R56, R200 ;  /* 0x000000385e40722b */ /* 0x041fe400000000c8 */
[----:B------:R-:W-:Y:S02]  /*cdb0*/  DFMA R66, R94, R58, R202 ;  /* 0x0000003a5e42722b */ /* 0x000fe400000000ca */
[C---:B------:R-:W-:Y:S02]  /*cdc0*/  DFMA R200, R76.reuse, R8, R200 ;  /* 0x000000084cc8722b */ /* 0x040fe400000000c8 */
[----:B------:R-:W-:Y:S02]  /*cdd0*/  DFMA R202, R76, R10, R202 ;  /* 0x0000000a4cca722b */ /* 0x000fe400000000ca */
[C---:B-1----:R-:W-:Y:S01]  /*cde0*/  DMUL R98, R108.reuse, R92 ;  /* 0x0000005c6c627228 */ /* 0x042fe20000000000 */
[----:B------:R0:W-:Y:S01]  /*cdf0*/  STL.128 [R1+0x450], R64 ;  /* 0x0004504001007387 */ /* 0x0001e20000100c00 */
[----:B------:R-:W-:-:S03]  /*ce00*/  DMUL R96, R108, R160 ;  /* 0x000000a06c607228 */ /* 0x000fc60000000000 */
[----:B------:R-:W-:Y:S03]  /*ce10*/  STL.128 [R1+0x510], R200 ;  /* 0x000510c801007387 */ /* 0x000fe60000100c00 */
[C---:B------:R-:W-:Y:S02]  /*ce20*/  DFMA R98, R106.reuse, R160, R98 ;  /* 0x000000a06a62722b */ /* 0x040fe40000000062 */
[----:B------:R-:W-:Y:S02]  /*ce30*/  DFMA R96, R106, R158, R96 ;  /* 0x0000009e6a60722b */ /* 0x000fe40000000060 */
[----:B0-----:R-:W-:-:S05]  /*ce40*/  DFMA R64, R76, R176, R64 ;  /* 0x000000b04c40722b */ /* 0x001fca0000000040 */
[----:B------:R0:W-:Y:S01]  /*ce50*/  STL.128 [R1+0x790], R96 ;  /* 0x0007906001007387 */ /* 0x0001e20000100c00 */
[----:B------:R-:W-:-:S07]  /*ce60*/  DFMA R66, R76, R178, R66 ;  /* 0x000000b24c42722b */ /* 0x000fce0000000042 */
[----:B------:R1:W-:Y:S01]  /*ce70*/  STL.128 [R1+0x600], R64 ;  /* 0x0006004001007387 */ /* 0x0003e20000100c00 */
[----:B0-----:R-:W-:Y:S02]  /*ce80*/  DFMA R98, R98, -R114, R96 ;  /* 0x800000726262722b */ /* 0x001fe40000000060 */
[C---:B-1----:R-:W-:Y:S02]  /*ce90*/  DFMA R64, R76.reuse, R32, R72 ;  /* 0x000000204c40722b */ /* 0x042fe40000000048 */
[----:B------:R-:W-:Y:S02]  /*cea0*/  DFMA R66, R76, R34, R78 ;  /* 0x000000224c42722b */ /* 0x000fe4000000004e */
[----:B------:R-:W-:Y:S02]  /*ceb0*/  DFMA R72, R94, R52, R196 ;  /* 0x000000345e48722b */ /* 0x000fe400000000c4 */
[C---:B------:R-:W-:Y:S02]  /*cec0*/  DFMA R78, R184.reuse, R50, R222 ;  /* 0x00000032b84e722b */ /* 0x040fe400000000de */
[----:B------:R-:W-:Y:S01]  /*ced0*/  DFMA R222, R184, R26, R82 ;  /* 0x0000001ab8de722b */ /* 0x000fe20000000052 */
[----:B------:R0:W-:Y:S01]  /*cee0*/  STL.128 [R1+0x480], R64 ;  /* 0x0004804001007387 */ /* 0x0001e20000100c00 */
[----:B------:R-:W-:-:S02]  /*cef0*/  DFMA R82, R94, R22, R198 ;  /* 0x000000165e52722b */ /* 0x000fc400000000c6 */
[----:B------:R-:W-:Y:S01]  /*cf00*/  DFMA R196, R76, R4, R196 ;  /* 0x000000044cc4722b */ /* 0x000fe200000000c4 */
[----:B------:R1:W-:Y:S01]  /*cf10*/  STL.128 [R1+0x460], R72 ;  /* 0x0004604801007387 */ /* 0x0003e20000100c00 */
[----:B------:R-:W-:-:S05]  /*cf20*/  DFMA R234, R184, R42, R78 ;  /* 0x0000002ab8ea722b */ /* 0x000fca000000004e */
[----:B------:R2:W-:Y:S01]  /*cf30*/  STL.128 [R1+0x520], R196 ;  /* 0x000520c401007387 */ /* 0x0005e20000100c00 */
[C---:B0-----:R-:W-:Y:S02]  /*cf40*/  DFMA R64, R184.reuse, R36, R64 ;  /* 0x00000024b840722b */ /* 0x041fe40000000040 */
[----:B------:R-:W-:Y:S02]  /*cf50*/  DFMA R66, R184, R38, R66 ;  /* 0x00000026b842722b */ /* 0x000fe40000000042 */
[C---:B-1----:R-:W-:Y:S02]  /*cf60*/  DFMA R72, R76.reuse, R24, R72 ;  /* 0x000000184c48722b */ /* 0x042fe40000000048 */
[----:B------:R-:W-:Y:S02]  /*cf70*/  DFMA R74, R76, R26, R74 ;  /* 0x0000001a4c4a722b */ /* 0x000fe4000000004a */
[C---:B------:R-:W-:Y:S01]  /*cf80*/  DFMA R76, R184.reuse, R48, R220 ;  /* 0x00000030b84c722b */ /* 0x040fe200000000dc */
[----:B------:R0:W-:Y:S01]  /*cf90*/  STL.128 [R1+0x630], R64 ;  /* 0x0006304001007387 */ /* 0x0001e20000100c00 */
[----:B------:R-:W-:Y:S01]  /*cfa0*/  DFMA R220, R184, R24, R80 ;  /* 0x00000018b8dc722b */ /* 0x000fe20000000050 */
[----:B------:R-:W-:-:S02]  /*cfb0*/  IMAD.MOV.U32 R80, RZ, RZ, R224 ;  /* 0x000000ffff507224 */ /* 0x000fc400078e00e0 */
[----:B------:R1:W-:Y:S01]  /*cfc0*/  STL.128 [R1+0x610], R72 ;  /* 0x0006104801007387 */ /* 0x0003e20000100c00 */
[----:B------:R-:W-:Y:S01]  /*cfd0*/  IMAD.MOV.U32 R81, RZ, RZ, R225 ;  /* 0x000000ffff517224 */ /* 0x000fe200078e00e1 */
[----:B--2---:R-:W-:Y:S02]  /*cfe0*/  DMUL R198, R100, R36 ;  /* 0x0000002464c67228 */ /* 0x004fe40000000000 */
[C---:B------:R-:W-:Y:S01]  /*cff0*/  DFMA R232, R184.reuse, R40, R76 ;  /* 0x00000028b8e8722b */ /* 0x040fe2000000004c */
[----:B------:R-:W-:Y:S01]  /*d000*/  STL.128 [R1+0x4a0], R76 ;  /* 0x0004a04c01007387 */ /* 0x000fe20000100c00 */
[----:B------:R-:W-:Y:S02]  /*d010*/  DFMA R224, R184, R44, R84 ;  /* 0x0000002cb8e0722b */ /* 0x000fe40000000054 */
[----:B------:R-:W-:Y:S01]  /*d020*/  DMUL R84, R108, R178 ;  /* 0x000000b26c547228 */ /* 0x000fe20000000000 */
[----:B------:R-:W-:Y:S01]  /*d030*/  STL.64 [R1+0x310], R80 ;  /* 0x0003105001007387 */ /* 0x000fe20000100a00 */
[----:B------:R-:W-:-:S02]  /*d040*/  DFMA R198, R2, R14, R198 ;  /* 0x0000000e02c6722b */ /* 0x000fc400000000c6 */
[C---:B0-----:R-:W-:Y:S01]  /*d050*/  DFMA R64, R94.reuse, R48, R192 ;  /* 0x000000305e40722b */ /* 0x041fe200000000c0 */
[----:B------:R-:W-:Y:S01]  /*d060*/  STL.128 [R1+0x6a0], R220 ;  /* 0x0006a0dc01007387 */ /* 0x000fe20000100c00 */
[----:B------:R-:W-:Y:S02]  /*d070*/  DFMA R66, R94, R50, R194 ;  /* 0x000000325e42722b */ /* 0x000fe400000000c2 */
[C---:B-1----:R-:W-:Y:S01]  /*d080*/  DFMA R72, R184.reuse, R32, R216 ;  /* 0x00000020b848722b */ /* 0x042fe200000000d8 */
[----:B------:R-:W-:Y:S01]  /*d090*/  STL.128 [R1+0x650], R232 ;  /* 0x000650e801007387 */ /* 0x000fe20000100c00 */
[C---:B------:R-:W-:Y:S02]  /*d0a0*/  DFMA R74, R184.reuse, R34, R218 ;  /* 0x00000022b84a722b */ /* 0x040fe400000000da */
[C---:B------:R-:W-:Y:S01]  /*d0b0*/  DFMA R216, R184.reuse, R20, R88 ;  /* 0x00000014b8d8722b */ /* 0x040fe20000000058 */
[----:B------:R0:W-:Y:S01]  /*d0c0*/  STL.128 [R1+0x4d0], R64 ;  /* 0x0004d04001007387 */ /* 0x0001e20000100c00 */
[----:B------:R-:W-:-:S02]  /*d0d0*/  DFMA R218, R184, R22, R90 ;  /* 0x00000016b8da722b */ /* 0x000fc4000000005a */
[C---:B------:R-:W-:Y:S01]  /*d0e0*/  DFMA R88, R184.reuse, R172, R64 ;  /* 0x000000acb858722b */ /* 0x040fe20000000040 */
[----:B------:R1:W-:Y:S01]  /*d0f0*/  STL.128 [R1+0x4b0], R72 ;  /* 0x0004b04801007387 */ /* 0x0003e20000100c00 */
[----:B------:R-:W-:Y:S02]  /*d100*/  DFMA R90, R184, R174, R66 ;  /* 0x000000aeb85a722b */ /* 0x000fe40000000042 */
[----:B------:R-:W-:Y:S01]  /*d110*/  DMUL R22, R104, R32 ;  /* 0x0000002068167228 */ /* 0x000fe20000000000 */
[----:B------:R-:W-:Y:S01]  /*d120*/  STL.128 [R1+0x640], R216 ;  /* 0x000640d801007387 */ /* 0x000fe20000100c00 */
[C---:B------:R-:W-:Y:S02]  /*d130*/  DFMA R194, R184.reuse, R18, R194 ;  /* 0x00000012b8c2722b */ /* 0x040fe400000000c2 */
[C---:B------:R-:W-:Y:S01]  /*d140*/  DFMA R192, R184.reuse, R16, R192 ;  /* 0x00000010b8c0722b */ /* 0x040fe200000000c0 */
[----:B------:R2:W-:Y:S01]  /*d150*/  STL.128 [R1+0x680], R88 ;  /* 0x0006805801007387 */ /* 0x0005e20000100c00 */
[----:B------:R-:W-:-:S02]  /*d160*/  DFMA R228, R184, R180, R72 ;  /* 0x000000b4b8e4722b */ /* 0x000fc40000000048 */
[----:B------:R-:W-:Y:S01]  /*d170*/  DFMA R22, R102, R50, R22 ;  /* 0x000000326616722b */ /* 0x000fe20000000016 */
[----:B------:R-:W-:Y:S01]  /*d180*/  STL.128 [R1+0x670], R224 ;  /* 0x000670e001007387 */ /* 0x000fe20000100c00 */
[C---:B0-----:R-:W-:Y:S02]  /*d190*/  DMUL R64, R100.reuse, R62 ;  /* 0x0000003e64407228 */ /* 0x041fe40000000000 */
[----:B------:R-:W-:Y:S01]  /*d1a0*/  DMUL R66, R100, R56 ;  /* 0x0000003864427228 */ /* 0x000fe20000000000 */
[----:B------:R-:W-:Y:S01]  /*d1b0*/  STL.128 [R1+0x530], R192 ;  /* 0x000530c001007387 */ /* 0x000fe20000100c00 */
[----:B------:R-:W-:Y:S02]  /*d1c0*/  DFMA R230, R184, R182, R74 ;  /* 0x000000b6b8e6722b */ /* 0x000fe4000000004a */
[----:B-1----:R-:W-:Y:S02]  /*d1d0*/  DFMA R74, R94, R26, R54 ;  /* 0x0000001a5e4a722b */ /* 0x002fe40000000036 */
[----:B------:R-:W-:-:S02]  /*d1e0*/  DFMA R64, R2, R60, R64 ;  /* 0x0000003c0240722b */ /* 0x000fc40000000040 */
[----:B------:R-:W-:Y:S01]  /*d1f0*/  DFMA R66, R2, R62, R66 ;  /* 0x0000003e0242722b */ /* 0x000fe20000000042 */
[----:B------:R-:W-:Y:S01]  /*d200*/  STL.128 [R1+0x660], R228 ;  /* 0x000660e401007387 */ /* 0x000fe20000100c00 */
[C---:B------:R-:W-:Y:S02]  /*d210*/  DMUL R76, R104.reuse, R180 ;  /* 0x000000b4684c7228 */ /* 0x040fe40000000000 */
[----:B------:R-:W-:Y:S02]  /*d220*/  DMUL R78, R104, R44 ;  /* 0x0000002c684e7228 */ /* 0x000fe40000000000 */
[-C--:B------:R-:W-:Y:S02]  /*d230*/  DFMA R64, R156, R110.reuse, R64 ;  /* 0x0000006e9c40722b */ /* 0x080fe40000000040 */
[-C--:B------:R-:W-:Y:S02]  /*d240*/  DFMA R66, R158, R110.reuse, R66 ;  /* 0x0000006e9e42722b */ /* 0x080fe40000000042 */
[----:B------:R-:W-:-:S02]  /*d250*/  DMUL R184, R36, R110 ;  /* 0x0000006e24b87228 */ /* 0x000fc40000000000 */
[C---:B------:R-:W-:Y:S02]  /*d260*/  DFMA R76, R102.reuse, R42, R76 ;  /* 0x0000002a664c722b */ /* 0x040fe4000000004c */
[----:B------:R-:W-:Y:S01]  /*d270*/  DFMA R78, R102, R182, R78 ;  /* 0x000000b6664e722b */ /* 0x000fe2000000004e */
[----:B------:R0:W-:Y:S01]  /*d280*/  STL.128 [R1+0x8c0], R64 ;  /* 0x0008c04001007387 */ /* 0x0001e20000100c00 */
[----:B------:R-:W-:Y:S02]  /*d290*/  DFMA R84, R106, R176, R84 ;  /* 0x000000b06a54722b */ /* 0x000fe40000000054 */
[C---:B--2---:R-:W-:Y:S02]  /*d2a0*/  DMUL R90, R100.reuse, R92 ;  /* 0x0000005c645a7228 */ /* 0x044fe40000000000 */
[----:B------:R-:W-:Y:S02]  /*d2b0*/  DMUL R88, R100, R160 ;  /* 0x000000a064587228 */ /* 0x000fe40000000000 */
[----:B------:R-:W-:-:S02]  /*d2c0*/  DFMA R78, R92, R110, R78 ;  /* 0x0000006e5c4e722b */ /* 0x000fc4000000004e */
[----:B------:R-:W-:Y:S02]  /*d2d0*/  DFMA R84, R160, R110, R84 ;  /* 0x0000006ea054722b */ /* 0x000fe40000000054 */
[C---:B------:R-:W-:Y:S02]  /*d2e0*/  DFMA R90, R2.reuse, R160, R90 ;  /* 0x000000a0025a722b */ /* 0x040fe4000000005a */
[----:B------:R-:W-:Y:S02]  /*d2f0*/  DFMA R88, R2, R158, R88 ;  /* 0x0000009e0258722b */ /* 0x000fe40000000058 */
[C---:B0-----:R-:W-:Y:S02]  /*d300*/  DMUL R64, R100.reuse, R58 ;  /* 0x0000003a64407228 */ /* 0x041fe40000000000 */
[----:B------:R-:W-:-:S03]  /*d310*/  DMUL R66, R100, R52 ;  /* 0x0000003464427228 */ /* 0x000fc60000000000 */
[----:B------:R0:W-:Y:S03]  /*d320*/  STL.128 [R1+0x750], R88 ;  /* 0x0007505801007387 */ /* 0x0001e60000100c00 */
[C---:B------:R-:W-:Y:S02]  /*d330*/  DFMA R64, R2.reuse, R56, R64 ;  /* 0x000000380240722b */ /* 0x040fe40000000040 */
[----:B------:R-:W-:-:S06]  /*d340*/  DFMA R66, R2, R58, R66 ;  /* 0x0000003a0242722b */ /* 0x000fcc0000000042 */
[-C--:B------:R-:W-:Y:S02]  /*d350*/  DFMA R64, R160, R110.reuse, R64 ;  /* 0x0000006ea040722b */ /* 0x080fe40000000040 */
[----:B------:R-:W-:Y:S02]  /*d360*/  DFMA R66, R92, R110, R66 ;  /* 0x0000006e5c42722b */ /* 0x000fe40000000042 */
[----:B0-----:R-:W-:-:S05]  /*d370*/  DFMA R90, R90, -R114, R88 ;  /* 0x800000725a5a722b */ /* 0x001fca0000000058 */
[----:B------:R0:W-:Y:S03]  /*d380*/  STL.128 [R1+0x8d0], R64 ;  /* 0x0008d04001007387 */ /* 0x0001e60000100c00 */
[----:B------:R-:W-:Y:S02]  /*d390*/  DMUL R90, R90, R112 ;  /* 0x000000705a5a7228 */ /* 0x000fe40000000000 */
[C---:B0-----:R-:W-:Y:S02]  /*d3a0*/  DMUL R64, R104.reuse, R62 ;  /* 0x0000003e68407228 */ /* 0x041fe40000000000 */
[----:B------:R-:W-:-:S06]  /*d3b0*/  DMUL R66, R104, R56 ;  /* 0x0000003868427228 */ /* 0x000fcc0000000000 */
[-C--:B------:R-:W-:Y:S02]  /*d3c0*/  DFMA R64, R102, R60.reuse, R64 ;  /* 0x0000003c6640722b */ /* 0x080fe40000000040 */
[----:B------:R-:W-:Y:S02]  /*d3d0*/  DFMA R60, R106, R60, R6 ;  /* 0x0000003c6a3c722b */ /* 0x000fe40000000006 */
[----:B------:R-:W-:Y:S02]  /*d3e0*/  DFMA R66, R102, R62, R66 ;  /* 0x0000003e6642722b */ /* 0x000fe40000000042 */
[----:B------:R-:W-:-:S05]  /*d3f0*/  DMUL R6, R108, R56 ;  /* 0x000000386c067228 */ /* 0x000fca0000000000 */
[----:B------:R0:W-:Y:S03]  /*d400*/  STL.128 [R1+0x8e0], R64 ;  /* 0x0008e04001007387 */ /* 0x0001e60000100c00 */
[----:B------:R-:W-:Y:S02]  /*d410*/  DFMA R62, R106, R62, R6 ;  /* 0x0000003e6a3e722b */ /* 0x000fe40000000006 */
[----:B------:R-:W-:-:S05]  /*d420*/  DMUL R6, R108, R58 ;  /* 0x0000003a6c067228 */ /* 0x000fca0000000000 */
[----:B------:R1:W-:Y:S01]  /*d430*/  STL.128 [R1+0x900], R60 ;  /* 0x0009003c01007387 */ /* 0x0003e20000100c00 */
[C---:B0-----:R-:W-:Y:S02]  /*d440*/  DMUL R64, R104.reuse, R58 ;  /* 0x0000003a68407228 */ /* 0x041fe40000000000 */
[-C--:B------:R-:W-:Y:S02]  /*d450*/  DMUL R66, R104, R52.reuse ;  /* 0x0000003468427228 */ /* 0x080fe40000000000 */
[----:B------:R-:W-:-:S04]  /*d460*/  DMUL R52, R108, R52 ;  /* 0x000000346c347228 */ /* 0x000fc80000000000 */
[C---:B------:R-:W-:Y:S02]  /*d470*/  DFMA R64, R102.reuse, R56, R64 ;  /* 0x000000386640722b */ /* 0x040fe40000000040 */
[----:B------:R-:W-:Y:S02]  /*d480*/  DFMA R66, R102, R58, R66 ;  /* 0x0000003a6642722b */ /* 0x000fe40000000042 */
[C---:B------:R-:W-:Y:S02]  /*d490*/  DFMA R56, R106.reuse, R56, R6 ;  /* 0x000000386a38722b */ /* 0x040fe40000000006 */
[----:B------:R-:W-:Y:S02]  /*d4a0*/  DFMA R58, R106, R58, R52 ;  /* 0x0000003a6a3a722b */ /* 0x000fe40000000034 */
[----:B------:R-:W-:Y:S01]  /*d4b0*/  DMUL R6, R104, R50 ;  /* 0x0000003268067228 */ /* 0x000fe20000000000 */
[----:B------:R0:W-:Y:S01]  /*d4c0*/  STL.128 [R1+0x8f0], R64 ;  /* 0x0008f04001007387 */ /* 0x0001e20000100c00 */
[----:B------:R-:W-:-:S02]  /*d4d0*/  DFMA R52, R94, R4, R242 ;  /* 0x000000045e34722b */ /* 0x000fc400000000f2 */
[----:B-1----:R-:W-:Y:S01]  /*d4e0*/  DFMA R62, R94, R46, R206 ;  /* 0x0000002e5e3e722b */ /* 0x002fe200000000ce */
[----:B------:R1:W-:Y:S01]  /*d4f0*/  STL.128 [R1+0x910], R56 ;  /* 0x0009103801007387 */ /* 0x0003e20000100c00 */
[----:B------:R-:W-:Y:S02]  /*d500*/  DMUL R242, R100, R24 ;  /* 0x0000001864f27228 */ /* 0x000fe40000000000 */
[----:B------:R-:W-:Y:S01]  /*d510*/  DFMA R6, R102, R48, R6 ;  /* 0x000000306606722b */ /* 0x000fe20000000006 */
[----:B------:R2:W-:Y:S01]  /*d520*/  STL.128 [R1+0x580], R52 ;  /* 0x0005803401007387 */ /* 0x0005e20000100c00 */
[----:B------:R-:W-:Y:S02]  /*d530*/  DFMA R72, R94, R24, R52 ;  /* 0x000000185e48722b */ /* 0x000fe40000000034 */
[----:B------:R-:W-:Y:S02]  /*d540*/  DMUL R46, R108, R158 ;  /* 0x0000009e6c2e7228 */ /* 0x000fe40000000000 */
[----:B0-----:R-:W-:-:S03]  /*d550*/  DFMA R66, R94, R174, R30 ;  /* 0x000000ae5e42722b */ /* 0x001fc6000000001e */
[----:B------:R0:W-:Y:S03]  /*d560*/  STL.128 [R1+0x730], R72 ;  /* 0x0007304801007387 */ /* 0x0001e60000100c00 */
[----:B------:R-:W-:Y:S02]  /*d570*/  DFMA R46, R106, R156, R46 ;  /* 0x0000009c6a2e722b */ /* 0x000fe4000000002e */
[C---:B-1----:R-:W-:Y:S02]  /*d580*/  DMUL R56, R100.reuse, R50 ;  /* 0x0000003264387228 */ /* 0x042fe40000000000 */
[----:B------:R-:W-:Y:S02]  /*d590*/  DMUL R58, R100, R32 ;  /* 0x00000020643a7228 */ /* 0x000fe40000000000 */
[C---:B--2---:R-:W-:Y:S02]  /*d5a0*/  DFMA R52, R94.reuse, R36, R200 ;  /* 0x000000245e34722b */ /* 0x044fe400000000c8 */
[----:B------:R-:W-:-:S02]  /*d5b0*/  DFMA R54, R94, R38, R202 ;  /* 0x000000265e36722b */ /* 0x000fc400000000ca */
[C---:B------:R-:W-:Y:S02]  /*d5c0*/  DFMA R56, R2.reuse, R48, R56 ;  /* 0x000000300238722b */ /* 0x040fe40000000038 */
[----:B------:R-:W-:Y:S02]  /*d5d0*/  DFMA R58, R2, R50, R58 ;  /* 0x00000032023a722b */ /* 0x000fe4000000003a */
[----:B0-----:R-:W-:Y:S01]  /*d5e0*/  DFMA R74, R158, R110, R76 ;  /* 0x0000006e9e4a722b */ /* 0x001fe2000000004c */
[----:B------:R0:W-:Y:S04]  /*d5f0*/  STL.128 [R1+0x6c0], R52 ;  /* 0x0006c03401007387 */ /* 0x0001e80000100c00 */
[----:B------:R1:W-:Y:S01]  /*d600*/  STL.128 [R1+0x920], R56 ;  /* 0x0009203801007387 */ /* 0x0003e20000100c00 */
[----:B0-----:R-:W-:-:S02]  /*d610*/  DMUL R54, R100, R182 ;  /* 0x000000b664367228 */ /* 0x001fc40000000000 */
[----:B------:R-:W-:Y:S02]  /*d620*/  DMUL R52, R108, R182 ;  /* 0x000000b66c347228 */ /* 0x000fe40000000000 */
[C---:B-1----:R-:W-:Y:S02]  /*d630*/  DMUL R56, R100.reuse, R34 ;  /* 0x0000002264387228 */ /* 0x042fe40000000000 */
[----:B------:R-:W-:-:S04]  /*d640*/  DMUL R58, R100, R28 ;  /* 0x0000001c643a7228 */ /* 0x000fc80000000000 */
[----:B------:R-:W-:Y:S02]  /*d650*/  DFMA R52, R106, R180, R52 ;  /* 0x000000b46a34722b */ /* 0x000fe40000000034 */
[C---:B------:R-:W-:Y:S02]  /*d660*/  DFMA R56, R2.reuse, R32, R56 ;  /* 0x000000200238722b */ /* 0x040fe40000000038 */
[----:B------:R-:W-:-:S07]  /*d670*/  DFMA R58, R2, R34, R58 ;  /* 0x00000022023a722b */ /* 0x000fce000000003a */
[----:B------:R0:W-:Y:S02]  /*d680*/  STL.128 [R1+0x930], R56 ;  /* 0x0009303801007387 */ /* 0x0001e40000100c00 */
[C---:B0-----:R-:W-:Y:S02]  /*d690*/  DMUL R56, R108.reuse, R50 ;  /* 0x000000326c387228 */ /* 0x041fe40000000000 */
[----:B------:R-:W-:-:S06]  /*d6a0*/  DMUL R58, R108, R32 ;  /* 0x000000206c3a7228 */ /* 0x000fcc0000000000 */
[C---:B------:R-:W-:Y:S02]  /*d6b0*/  DFMA R56, R106.reuse, R48, R56 ;  /* 0x000000306a38722b */ /* 0x040fe40000000038 */
[----:B------:R-:W-:Y:S02]  /*d6c0*/  DFMA R58, R106, R50, R58 ;  /* 0x000000326a3a722b */ /* 0x000fe4000000003a */
[C---:B------:R-:W-:Y:S02]  /*d6d0*/  DMUL R48, R104.reuse, R10 ;  /* 0x0000000a68307228 */ /* 0x040fe40000000000 */
[----:B------:R-:W-:-:S03]  /*d6e0*/  DMUL R50, R104, R4 ;  /* 0x0000000468327228 */ /* 0x000fc60000000000 */
[----:B------:R0:W-:Y:S03]  /*d6f0*/  STL.128 [R1+0x960], R56 ;  /* 0x0009603801007387 */ /* 0x0001e60000100c00 */
[C---:B------:R-:W-:Y:S02]  /*d700*/  DFMA R48, R102.reuse, R8, R48 ;  /* 0x000000086630722b */ /* 0x040fe40000000030 */
[----:B------:R-:W-:-:S07]  /*d710*/  DFMA R50, R102, R10, R50 ;  /* 0x0000000a6632722b */ /* 0x000fce0000000032 */
[----:B------:R1:W-:Y:S01]  /*d720*/  STL.128 [R1+0x9b0], R48 ;  /* 0x0009b03001007387 */ /* 0x0003e20000100c00 */
[C---:B0-----:R-:W-:Y:S02]  /*d730*/  DMUL R56, R108.reuse, R34 ;  /* 0x000000226c387228 */ /* 0x041fe40000000000 */
[-C--:B------:R-:W-:Y:S02]  /*d740*/  DMUL R58, R108, R28.reuse ;  /* 0x0000001c6c3a7228 */ /* 0x080fe40000000000 */
[----:B------:R-:W-:-:S04]  /*d750*/  DMUL R28, R104, R28 ;  /* 0x0000001c681c7228 */ /* 0x000fc80000000000 */
[C---:B------:R-:W-:Y:S02]  /*d760*/  DFMA R56, R106.reuse, R32, R56 ;  /* 0x000000206a38722b */ /* 0x040fe40000000038 */
[----:B------:R-:W-:Y:S02]  /*d770*/  DFMA R58, R106, R34, R58 ;  /* 0x000000226a3a722b */ /* 0x000fe4000000003a */
[----:B-1----:R-:W-:Y:S02]  /*d780*/  DFMA R48, R156, R110, R6 ;  /* 0x0000006e9c30722b */ /* 0x002fe40000000006 */
[-C--:B------:R-:W-:Y:S02]  /*d790*/  DMUL R6, R104, R34.reuse ;  /* 0x0000002268067228 */ /* 0x080fe40000000000 */
[----:B------:R-:W-:Y:S01]  /*d7a0*/  DFMA R34, R102, R34, R28 ;  /* 0x000000226622722b */ /* 0x000fe2000000001c */
[----:B------:R0:W-:Y:S01]  /*d7b0*/  STL.128 [R1+0x970], R56 ;  /* 0x0009703801007387 */ /* 0x0001e20000100c00 */
[----:B------:R-:W-:-:S02]  /*d7c0*/  DFMA R28, R94, R16, R80 ;  /* 0x000000105e1c722b */ /* 0x000fc40000000050 */
[----:B------:R-:W-:Y:S02]  /*d7d0*/  DFMA R50, R158, R110, R22 ;  /* 0x0000006e9e32722b */ /* 0x000fe40000000016 */
[----:B------:R-:W-:Y:S02]  /*d7e0*/  DFMA R6, R102, R32, R6 ;  /* 0x000000206606722b */ /* 0x000fe40000000006 */
[----:B------:R-:W-:Y:S01]  /*d7f0*/  DMUL R32, R108, R10 ;  /* 0x0000000a6c207228 */ /* 0x000fe20000000000 */
[----:B------:R-:W-:Y:S01]  /*d800*/  STL.128 [R1+0x560], R28 ;  /* 0x0005601c01007387 */ /* 0x000fe20000100c00 */
[-C--:B------:R-:W-:Y:S02]  /*d810*/  DMUL R22, R104, R20.reuse ;  /* 0x0000001468167228 */ /* 0x080fe40000000000 */
[C---:B------:R-:W-:Y:S01]  /*d820*/  DFMA R80, R94.reuse, R20, R196 ;  /* 0x000000145e50722b */ /* 0x040fe200000000c4 */
[----:B------:R1:W-:Y:S01]  /*d830*/  STL.128 [R1+0x940], R48 ;  /* 0x0009403001007387 */ /* 0x0003e20000100c00 */
[----:B------:R-:W-:-:S02]  /*d840*/  DFMA R64, R94, R172, R28 ;  /* 0x000000ac5e40722b */ /* 0x000fc4000000001c */
[----:B------:R-:W-:Y:S02]  /*d850*/  DFMA R32, R106, R8, R32 ;  /* 0x000000086a20722b */ /* 0x000fe40000000020 */
[C---:B0-----:R-:W-:Y:S01]  /*d860*/  DMUL R56, R100.reuse, R18 ;  /* 0x0000001264387228 */ /* 0x041fe20000000000 */
[----:B------:R0:W-:Y:S01]  /*d870*/  STL.128 [R1+0x6d0], R80 ;  /* 0x0006d05001007387 */ /* 0x0001e20000100c00 */
[C---:B------:R-:W-:Y:S02]  /*d880*/  DMUL R58, R100.reuse, R8 ;  /* 0x00000008643a7228 */ /* 0x040fe40000000000 */
[----:B------:R-:W-:Y:S01]  /*d890*/  DMUL R196, R100, R38 ;  /* 0x0000002664c47228 */ /* 0x000fe20000000000 */
[----:B------:R-:W-:Y:S01]  /*d8a0*/  STL.128 [R1+0x710], R64 ;  /* 0x0007104001007387 */ /* 0x000fe20000100c00 */
[----:B------:R-:W-:Y:S02]  /*d8b0*/  DFMA R32, R160, R110, R32 ;  /* 0x0000006ea020722b */ /* 0x000fe40000000020 */
[----:B------:R-:W-:-:S02]  /*d8c0*/  DFMA R56, R2, R16, R56 ;  /* 0x000000100238722b */ /* 0x000fc40000000038 */
[----:B------:R-:W-:Y:S02]  /*d8d0*/  DFMA R58, R2, R18, R58 ;  /* 0x00000012023a722b */ /* 0x000fe4000000003a */
[----:B-1----:R-:W-:Y:S02]  /*d8e0*/  DFMA R48, R94, R8, R250 ;  /* 0x000000085e30722b */ /* 0x002fe400000000fa */
[----:B------:R-:W-:Y:S02]  /*d8f0*/  DMUL R28, R100, R42 ;  /* 0x0000002a641c7228 */ /* 0x000fe40000000000 */
[----:B------:R-:W-:Y:S01]  /*d900*/  DFMA R50, R94, R10, R248 ;  /* 0x0000000a5e32722b */ /* 0x000fe200000000f8 */
[----:B------:R1:W-:Y:S01]  /*d910*/  STL.128 [R1+0x980], R56 ;  /* 0x0009803801007387 */ /* 0x0003e20000100c00 */
[----:B------:R-:W-:Y:S02]  /*d920*/  DMUL R248, R104, R24 ;  /* 0x0000001868f87228 */ /* 0x000fe40000000000 */
[----:B------:R-:W-:-:S02]  /*d930*/  DMUL R250, R108, R174 ;  /* 0x000000ae6cfa7228 */ /* 0x000fc40000000000 */
[----:B------:R-:W-:Y:S01]  /*d940*/  DFMA R28, R2, R40, R28 ;  /* 0x00000028021c722b */ /* 0x000fe2000000001c */
[----:B------:R2:W-:Y:S01]  /*d950*/  STL.128 [R1+0x570], R48 ;  /* 0x0005703001007387 */ /* 0x0005e20000100c00 */
[----:B------:R-:W-:Y:S02]  /*d960*/  DMUL R30, R100, R180 ;  /* 0x000000b4641e7228 */ /* 0x000fe40000000000 */
[----:B0-----:R-:W-:Y:S02]  /*d970*/  DMUL R82, R108, R176 ;  /* 0x000000b06c527228 */ /* 0x001fe40000000000 */
[----:B------:R-:W-:Y:S02]  /*d980*/  DFMA R250, R106, R172, R250 ;  /* 0x000000ac6afa722b */ /* 0x000fe400000000fa */
[----:B------:R-:W-:Y:S02]  /*d990*/  DFMA R196, R2, R36, R196 ;  /* 0x0000002402c4722b */ /* 0x000fe400000000c4 */
[----:B------:R-:W-:-:S02]  /*d9a0*/  DFMA R22, R102, R38, R22 ;  /* 0x000000266616722b */ /* 0x000fc40000000016 */
[C---:B-1----:R-:W-:Y:S02]  /*d9b0*/  DMUL R56, R100.reuse, R10 ;  /* 0x0000000a64387228 */ /* 0x042fe40000000000 */
[----:B------:R-:W-:Y:S02]  /*d9c0*/  DMUL R58, R100, R4 ;  /* 0x00000004643a7228 */ /* 0x000fe40000000000 */
[----:B------:R-:W-:Y:S02]  /*d9d0*/  DFMA R30, R2, R42, R30 ;  /* 0x0000002a021e722b */ /* 0x000fe4000000001e */
[----:B--2---:R-:W-:Y:S02]  /*d9e0*/  DFMA R48, R94, R176, R48 ;  /* 0x000000b05e30722b */ /* 0x004fe40000000030 */
[C---:B------:R-:W-:Y:S02]  /*d9f0*/  DFMA R56, R2.reuse, R8, R56 ;  /* 0x000000080238722b */ /* 0x040fe40000000038 */
[----:B------:R-:W-:Y:S01]  /*da00*/  DFMA R58, R2, R10, R58 ;  /* 0x0000000a023a722b */ /* 0x000fe2000000003a */
[----:B------:R-:W-:Y:S01]  /*da10*/  STL.128 [R1+0x800], R28 ;  /* 0x0008001c01007387 */ /* 0x000fe20000100c00 */
[----:B------:R-:W-:-:S02]  /*da20*/  DFMA R50, R94, R178, R50 ;  /* 0x000000b25e32722b */ /* 0x000fc40000000032 */
[----:B------:R-:W-:Y:S02]  /*da30*/  DMUL R80, R100, R156 ;  /* 0x0000009c64507228 */ /* 0x000fe40000000000 */
[----:B------:R-:W-:Y:S01]  /*da40*/  DMUL R64, R104, R176 ;  /* 0x000000b068407228 */ /* 0x000fe20000000000 */
[----:B------:R0:W-:Y:S01]  /*da50*/  STL.128 [R1+0x990], R56 ;  /* 0x0009903801007387 */ /* 0x0001e20000100c00 */
[----:B------:R-:W-:Y:S02]  /*da60*/  DFMA R82, R106, R174, R82 ;  /* 0x000000ae6a52722b */ /* 0x000fe40000000052 */
[CC--:B------:R-:W-:Y:S01]  /*da70*/  DFMA R66, R158.reuse, R110.reuse, R198 ;  /* 0x0000006e9e42722b */ /* 0x0c0fe200000000c6 */
[----:B------:R1:W-:Y:S05]  /*da80*/  STL.128 [R1+0x720], R48 ;  /* 0x0007203001007387 */ /* 0x0003ea0000100c00 */
[----:B------:R-:W-:-:S02]  /*da90*/  DFMA R82, R158, R110, R82 ;  /* 0x0000006e9e52722b */ /* 0x000fc40000000052 */
[C---:B0-----:R-:W-:Y:S02]  /*daa0*/  DMUL R56, R104.reuse, R18 ;  /* 0x0000001268387228 */ /* 0x041fe40000000000 */
[----:B------:R-:W-:Y:S02]  /*dab0*/  DMUL R58, R104, R8 ;  /* 0x00000008683a7228 */ /* 0x000fe40000000000 */
[----:B-1----:R-:W-:-:S04]  /*dac0*/  DFMA R48, R2, R180, R54 ;  /* 0x000000b40230722b */ /* 0x002fc80000000036 */
[C---:B------:R-:W-:Y:S02]  /*dad0*/  DFMA R56, R102.reuse, R16, R56 ;  /* 0x000000106638722b */ /* 0x040fe40000000038 */
[----:B------:R-:W-:-:S07]  /*dae0*/  DFMA R58, R102, R18, R58 ;  /* 0x00000012663a722b */ /* 0x000fce000000003a */
[----:B------:R0:W-:Y:S02]  /*daf0*/  STL.128 [R1+0x9a0], R56 ;  /* 0x0009a03801007387 */ /* 0x0001e40000100c00 */
[C---:B0-----:R-:W-:Y:S02]  /*db00*/  DMUL R58, R108.reuse, R8 ;  /* 0x000000086c3a7228 */ /* 0x041fe40000000000 */
[C---:B------:R-:W-:Y:S02]  /*db10*/  DMUL R56, R108.reuse, R18 ;  /* 0x000000126c387228 */ /* 0x040fe40000000000 */
[----:B------:R-:W-:-:S04]  /*db20*/  DMUL R8, R108, R14 ;  /* 0x0000000e6c087228 */ /* 0x000fc80000000000 */
[----:B------:R-:W-:Y:S02]  /*db30*/  DFMA R58, R106, R18, R58 ;  /* 0x000000126a3a722b */ /* 0x000fe4000000003a */
[----:B------:R-:W-:Y:S02]  /*db40*/  DFMA R18, R92, R110, R34 ;  /* 0x0000006e5c12722b */ /* 0x000fe40000000022 */
[----:B------:R-:W-:Y:S02]  /*db50*/  DMUL R34, R108, R4 ;  /* 0x000000046c227228 */ /* 0x000fe40000000000 */
[----:B------:R-:W-:Y:S02]  /*db60*/  DFMA R56, R106, R16, R56 ;  /* 0x000000106a38722b */ /* 0x000fe40000000038 */
[----:B------:R-:W-:Y:S02]  /*db70*/  DMUL R4, R100, R14 ;  /* 0x0000000e64047228 */ /* 0x000fe40000000000 */
[----:B------:R-:W-:-:S02]  /*db80*/  DFMA R16, R160, R110, R6 ;  /* 0x0000006ea010722b */ /* 0x000fc40000000006 */
[----:B------:R-:W-:Y:S02]  /*db90*/  DFMA R34, R106, R10, R34 ;  /* 0x0000000a6a22722b */ /* 0x000fe40000000022 */
[-C--:B------:R-:W-:Y:S02]  /*dba0*/  DFMA R56, R156, R110.reuse, R56 ;  /* 0x0000006e9c38722b */ /* 0x080fe40000000038 */
[----:B------:R-:W-:Y:S01]  /*dbb0*/  DFMA R58, R158, R110, R58 ;  /* 0x0000006e9e3a722b */ /* 0x000fe2000000003a */
[----:B------:R0:W-:Y:S01]  /*dbc0*/  STL.128 [R1+0x950], R16 ;  /* 0x0009501001007387 */ /* 0x0001e20000100c00 */
[----:B------:R-:W-:Y:S02]  /*dbd0*/  DFMA R60, R2, R12, R4 ;  /* 0x0000000c023c722b */ /* 0x000fe40000000004 */
[----:B------:R-:W-:Y:S02]  /*dbe0*/  DFMA R34, R92, R110, R34 ;  /* 0x0000006e5c22722b */ /* 0x000fe40000000022 */
[----:B------:R-:W-:Y:S01]  /*dbf0*/  DMUL R6, R104, R14 ;  /* 0x0000000e68067228 */ /* 0x000fe20000000000 */
[----:B------:R1:W-:Y:S01]  /*dc00*/  STL.128 [R1+0x9c0], R56 ;  /* 0x0009c03801007387 */ /* 0x0003e20000100c00 */
[----:B------:R-:W-:-:S02]  /*dc10*/  DFMA R8, R106, R12, R8 ;  /* 0x0000000c6a08722b */ /* 0x000fc40000000008 */
[----:B------:R-:W-:Y:S01]  /*dc20*/  DMUL R10, R108, R36 ;  /* 0x000000246c0a7228 */ /* 0x000fe20000000000 */
[----:B------:R2:W-:Y:S01]  /*dc30*/  STL.128 [R1+0x9d0], R32 ;  /* 0x0009d02001007387 */ /* 0x0005e20000100c00 */
[----:B------:R-:W-:Y:S02]  /*dc40*/  IMAD.MOV.U32 R218, RZ, RZ, R60 ;  /* 0x000000ffffda7224 */ /* 0x000fe400078e003c */
[----:B------:R-:W-:Y:S01]  /*dc50*/  IMAD.MOV.U32 R219, RZ, RZ, R61 ;  /* 0x000000ffffdb7224 */ /* 0x000fe200078e003d */
[----:B------:R-:W-:Y:S02]  /*dc60*/  DFMA R60, R94, R44, R204 ;  /* 0x0000002c5e3c722b */ /* 0x000fe400000000cc */
[----:B0-----:R-:W-:Y:S02]  /*dc70*/  DMUL R18, R100, R20 ;  /* 0x0000001464127228 */ /* 0x001fe40000000000 */
[----:B------:R-:W-:Y:S02]  /*dc80*/  DFMA R4, R102, R12, R6 ;  /* 0x0000000c6604722b */ /* 0x000fe40000000006 */
[----:B------:R-:W-:Y:S01]  /*dc90*/  DMUL R12, R100, R174 ;  /* 0x000000ae640c7228 */ /* 0x000fe20000000000 */
[----:B------:R0:W-:Y:S01]  /*dca0*/  STL.128 [R1+0x700], R60 ;  /* 0x0007003c01007387 */ /* 0x0001e20000100c00 */
[----:B-1----:R-:W-:-:S02]  /*dcb0*/  DMUL R58, R108, R20 ;  /* 0x000000146c3a7228 */ /* 0x002fc40000000000 */
[-C--:B------:R-:W-:Y:S02]  /*dcc0*/  DMUL R20, R104, R42.reuse ;  /* 0x0000002a68147228 */ /* 0x080fe40000000000 */
[C---:B--2---:R-:W-:Y:S02]  /*dcd0*/  DMUL R32, R108.reuse, R42 ;  /* 0x0000002a6c207228 */ /* 0x044fe40000000000 */
[----:B------:R-:W-:Y:S02]  /*dce0*/  DMUL R34, R108, R24 ;  /* 0x000000186c227228 */ /* 0x000fe40000000000 */
[----:B------:R-:W-:Y:S02]  /*dcf0*/  DMUL R16, R104, R174 ;  /* 0x000000ae68107228 */ /* 0x000fe40000000000 */
[-C--:B------:R-:W-:Y:S02]  /*dd00*/  DFMA R216, R102, R40.reuse, R20 ;  /* 0x0000002866d8722b */ /* 0x080fe40000000014 */
[----:B------:R-:W-:-:S02]  /*dd10*/  DFMA R32, R106, R40, R32 ;  /* 0x000000286a20722b */ /* 0x000fc40000000020 */
[----:B------:R-:W-:Y:S02]  /*dd20*/  DFMA R56, R94, R40, R192 ;  /* 0x000000285e38722b */ /* 0x000fe400000000c0 */
[-C--:B------:R-:W-:Y:S02]  /*dd30*/  DMUL R20, R104, R38.reuse ;  /* 0x0000002668147228 */ /* 0x080fe40000000000 */
[C---:B------:R-:W-:Y:S02]  /*dd40*/  DMUL R24, R108.reuse, R38 ;  /* 0x000000266c187228 */ /* 0x040fe40000000000 */
[----:B------:R-:W-:Y:S02]  /*dd50*/  DMUL R40, R108, R180 ;  /* 0x000000b46c287228 */ /* 0x000fe40000000000 */
[----:B------:R-:W-:Y:S02]  /*dd60*/  DMUL R6, R104, R36 ;  /* 0x0000002468067228 */ /* 0x000fe40000000000 */
[----:B------:R-:W-:-:S02]  /*dd70*/  DFMA R26, R106, R38, R58 ;  /* 0x000000266a1a722b */ /* 0x000fc4000000003a */
[----:B------:R-:W-:Y:S02]  /*dd80*/  DFMA R58, R94, R42, R194 ;  /* 0x0000002a5e3a722b */ /* 0x000fe400000000c2 */
[----:B0-----:R-:W-:Y:S02]  /*dd90*/  DMUL R62, R104, R182 ;  /* 0x000000b6683e7228 */ /* 0x001fe40000000000 */
[-C--:B------:R-:W-:Y:S02]  /*dda0*/  DFMA R12, R2, R172.reuse, R12 ;  /* 0x000000ac020c722b */ /* 0x080fe4000000000c */
[C---:B------:R-:W-:Y:S01]  /*ddb0*/  DFMA R16, R102.reuse, R172, R16 ;  /* 0x000000ac6610722b */ /* 0x040fe20000000010 */
[----:B------:R0:W-:Y:S01]  /*ddc0*/  STL.128 [R1+0x6e0], R56 ;  /* 0x0006e03801007387 */ /* 0x0001e20000100c00 */
[-C--:B------:R-:W-:Y:S02]  /*ddd0*/  DFMA R20, R102, R36.reuse, R20 ;  /* 0x000000246614722b */ /* 0x080fe40000000014 */
[----:B------:R-:W-:-:S02]  /*dde0*/  DFMA R24, R106, R36, R24 ;  /* 0x000000246a18722b */ /* 0x000fc40000000018 */
[----:B------:R-:W-:Y:S02]  /*ddf0*/  DFMA R86, R106, R178, R34 ;  /* 0x000000b26a56722b */ /* 0x000fe40000000022 */
[----:B------:R-:W-:Y:S01]  /*de00*/  DFMA R70, R2, R38, R18 ;  /* 0x000000260246722b */ /* 0x000fe20000000012 */
[----:B------:R-:W-:Y:S01]  /*de10*/  STL.128 [R1+0x7d0], R20 ;  /* 0x0007d01401007387 */ /* 0x000fe20000100c00 */
[----:B------:R-:W-:Y:S02]  /*de20*/  DMUL R172, R38, R110 ;  /* 0x0000006e26ac7228 */ /* 0x000fe40000000000 */
[----:B------:R-:W-:Y:S01]  /*de30*/  DFMA R36, R94, R180, R188 ;  /* 0x000000b45e24722b */ /* 0x000fe200000000bc */
[----:B------:R-:W-:Y:S01]  /*de40*/  STL.128 [R1+0x7f0], R24 ;  /* 0x0007f01801007387 */ /* 0x000fe20000100c00 */
[----:B------:R-:W-:Y:S02]  /*de50*/  DFMA R34, R106, R42, R40 ;  /* 0x0000002a6a22722b */ /* 0x000fe40000000028 */
[----:B------:R-:W-:-:S02]  /*de60*/  DFMA R6, R102, R14, R6 ;  /* 0x0000000e6606722b */ /* 0x000fc40000000006 */
[----:B------:R-:W-:Y:S02]  /*de70*/  DFMA R10, R106, R14, R10 ;  /* 0x0000000e6a0a722b */ /* 0x000fe4000000000a */
[----:B------:R-:W-:Y:S01]  /*de80*/  DMUL R192, R14, R110 ;  /* 0x0000006e0ec07228 */ /* 0x000fe20000000000 */
[----:B------:R-:W-:Y:S01]  /*de90*/  STL.128 [R1+0x840], R32 ;  /* 0x0008402001007387 */ /* 0x000fe20000100c00 */
[----:B------:R-:W-:Y:S02]  /*dea0*/  DFMA R38, R94, R182, R190 ;  /* 0x000000b65e26722b */ /* 0x000fe400000000be */
[----:B------:R-:W-:Y:S01]  /*deb0*/  DMUL R188, R42, R110 ;  /* 0x0000006e2abc7228 */ /* 0x000fe20000000000 */
[----:B------:R-:W-:Y:S01]  /*dec0*/  STL.128 [R1+0x7c0], R4 ;  /* 0x0007c00401007387 */ /* 0x000fe20000100c00 */
[C---:B------:R-:W-:Y:S02]  /*ded0*/  DMUL R40, R100.reuse, R158 ;  /* 0x0000009e64287228 */ /* 0x040fe40000000000 */
[-C--:B------:R-:W-:Y:S01]  /*dee0*/  DMUL R14, R100, R44.reuse ;  /* 0x0000002c640e7228 */ /* 0x080fe20000000000 */
[----:B------:R1:W-:Y:S01]  /*def0*/  STL.128 [R1+0x6f0], R36 ;  /* 0x0006f02401007387 */ /* 0x0003e20000100c00 */
[----:B------:R-:W-:-:S02]  /*df00*/  DMUL R18, R108, R44 ;  /* 0x0000002c6c127228 */ /* 0x000fc40000000000 */
[C---:B------:R-:W-:Y:S01]  /*df10*/  DMUL R42, R104.reuse, R156 ;  /* 0x0000009c682a7228 */ /* 0x040fe20000000000 */
[----:B------:R-:W-:Y:S01]  /*df20*/  STL.128 [R1+0x7e0], R8 ;  /* 0x0007e00801007387 */ /* 0x000fe20000100c00 */
[----:B------:R-:W-:Y:S02]  /*df30*/  DMUL R44, R104, R158 ;  /* 0x0000009e682c7228 */ /* 0x000fe40000000000 */
[----:B0-----:R-:W-:Y:S02]  /*df40*/  DMUL R58, R108, R156 ;  /* 0x0000009c6c3a7228 */ /* 0x001fe40000000000 */
[-C--:B------:R-:W-:Y:S02]  /*df50*/  DMUL R56, R100, R178.reuse ;  /* 0x000000b264387228 */ /* 0x080fe40000000000 */
[----:B------:R-:W-:Y:S02]  /*df60*/  DMUL R60, R104, R178 ;  /* 0x000000b2683c7228 */ /* 0x000fe40000000000 */
[----:B------:R-:W-:-:S02]  /*df70*/  DFMA R190, R102, R180, R62 ;  /* 0x000000b466be722b */ /* 0x000fc4000000003e */
[C---:B------:R-:W-:Y:S02]  /*df80*/  DFMA R50, R2.reuse, R182, R14 ;  /* 0x000000b60232722b */ /* 0x040fe4000000000e */
[----:B-1----:R-:W-:Y:S02]  /*df90*/  DFMA R38, R2, R156, R40 ;  /* 0x0000009c0226722b */ /* 0x002fe40000000028 */
[C---:B------:R-:W-:Y:S02]  /*dfa0*/  DFMA R40, R102.reuse, R154, R42 ;  /* 0x0000009a6628722b */ /* 0x040fe4000000002a */
[----:B------:R-:W-:Y:S01]  /*dfb0*/  DFMA R42, R102, R156, R44 ;  /* 0x0000009c662a722b */ /* 0x000fe2000000002c */
[----:B------:R-:W-:Y:S01]  /*dfc0*/  STL.128 [R1+0x810], R48 ;  /* 0x0008103001007387 */ /* 0x000fe20000100c00 */
[----:B------:R-:W-:Y:S02]  /*dfd0*/  DFMA R54, R106, R182, R18 ;  /* 0x000000b66a36722b */ /* 0x000fe40000000012 */
[----:B------:R-:W-:-:S02]  /*dfe0*/  DFMA R36, R2, R154, R80 ;  /* 0x0000009a0224722b */ /* 0x000fc40000000050 */
[----:B------:R-:W-:Y:S01]  /*dff0*/  DFMA R44, R106, R154, R58 ;  /* 0x0000009a6a2c722b */ /* 0x000fe2000000003a */
[----:B------:R-:W-:Y:S01]  /*e000*/  STL.128 [R1+0x760], R40 ;  /* 0x0007602801007387 */ /* 0x000fe20000100c00 */
[-C--:B------:R-:W-:Y:S02]  /*e010*/  DFMA R14, R2, R174.reuse, R68 ;  /* 0x000000ae020e722b */ /* 0x080fe40000000044 */
[----:B------:R-:W-:Y:S01]  /*e020*/  DFMA R18, R102, R174, R64 ;  /* 0x000000ae6612722b */ /* 0x000fe20000000040 */
[----:B------:R-:W-:Y:S01]  /*e030*/  STL.128 [R1+0x740], R36 ;  /* 0x0007402401007387 */ /* 0x000fe20000100c00 */
[----:B------:R-:W-:Y:S02]  /*e040*/  DMUL R94, R104, R92 ;  /* 0x0000005c685e7228 */ /* 0x000fe40000000000 */
[CC--:B------:R-:W-:Y:S01]  /*e050*/  DFMA R70, R92.reuse, R110.reuse, R70 ;  /* 0x0000006e5c46722b */ /* 0x0c0fe20000000046 */
[----:B------:R-:W-:Y:S01]  /*e060*/  STL.128 [R1+0x780], R44 ;  /* 0x0007802c01007387 */ /* 0x000fe20000100c00 */
[----:B------:R-:W-:-:S02]  /*e070*/  DFMA R86, R92, R110, R86 ;  /* 0x0000006e5c56722b */ /* 0x000fc40000000056 */
[-C--:B------:R-:W-:Y:S01]  /*e080*/  DFMA R58, R2, R178.reuse, R242 ;  /* 0x000000b2023a722b */ /* 0x080fe200000000f2 */
[----:B------:R-:W-:Y:S01]  /*e090*/  STL.128 [R1+0x850], R52 ;  /* 0x0008503401007387 */ /* 0x000fe20000100c00 */
[----:B------:R-:W-:Y:S02]  /*e0a0*/  DFMA R62, R102, R178, R248 ;  /* 0x000000b2663e722b */ /* 0x000fe400000000f8 */
[-C--:B------:R-:W-:Y:S01]  /*e0b0*/  DFMA R56, R2, R176.reuse, R56 ;  /* 0x000000b00238722b */ /* 0x080fe20000000038 */
[----:B------:R-:W-:Y:S01]  /*e0c0*/  STL.128 [R1+0x860], R12 ;  /* 0x0008600c01007387 */ /* 0x000fe20000100c00 */
[----:B------:R-:W-:Y:S02]  /*e0d0*/  DFMA R60, R102, R176, R60 ;  /* 0x000000b0663c722b */ /* 0x000fe4000000003c */
[CC--:B------:R-:W-:Y:S01]  /*e0e0*/  DFMA R64, R156.reuse, R110.reuse, R218 ;  /* 0x0000006e9c40722b */ /* 0x0c0fe200000000da */
[----:B------:R-:W-:Y:S01]  /*e0f0*/  STL.128 [R1+0x880], R16 ;  /* 0x0008801001007387 */ /* 0x000fe20000100c00 */
[----:B------:R-:W-:-:S02]  /*e100*/  DFMA R72, R156, R110, R216 ;  /* 0x0000006e9c48722b */ /* 0x000fc400000000d8 */
[-C--:B------:R-:W-:Y:S01]  /*e110*/  DFMA R80, R156, R110.reuse, R250 ;  /* 0x0000006e9c50722b */ /* 0x080fe200000000fa */
[----:B------:R-:W-:Y:S01]  /*e120*/  STL.128 [R1+0x870], R56 ;  /* 0x0008703801007387 */ /* 0x000fe20000100c00 */
[CC--:B------:R-:W-:Y:S02]  /*e130*/  DFMA R68, R160.reuse, R110.reuse, R196 ;  /* 0x0000006ea044722b */ /* 0x0c0fe400000000c4 */
[----:B------:R-:W-:Y:S01]  /*e140*/  DFMA R76, R160, R110, R190 ;  /* 0x0000006ea04c722b */ /* 0x000fe200000000be */
[----:B------:R-:W-:Y:S01]  /*e150*/  STL.128 [R1+0x890], R60 ;  /* 0x0008903c01007387 */ /* 0x000fe20000100c00 */
[-C--:B------:R-:W-:Y:S02]  /*e160*/  DMUL R92, R104, R160.reuse ;  /* 0x000000a0685c7228 */ /* 0x080fe40000000000 */
[----:B------:R-:W-:Y:S01]  /*e170*/  DFMA R94, R102, R160, R94 ;  /* 0x000000a0665e722b */ /* 0x000fe2000000005e */
[----:B------:R-:W-:Y:S01]  /*e180*/  STL.128 [R1+0x7a0], R64 ;  /* 0x0007a04001007387 */ /* 0x000fe20000100c00 */
[----:B------:R-:W-:-:S02]  /*e190*/  DMUL R180, R180, R110 ;  /* 0x0000006eb4b47228 */ /* 0x000fc40000000000 */
[----:B------:R-:W-:Y:S01]  /*e1a0*/  DMUL R182, R182, R110 ;  /* 0x0000006eb6b67228 */ /* 0x000fe20000000000 */
[----:B------:R-:W-:Y:S01]  /*e1b0*/  STL.128 [R1+0x7b0], R68 ;  /* 0x0007b04401007387 */ /* 0x000fe20000100c00 */
[----:B------:R-:W-:Y:S02]  /*e1c0*/  DFMA R92, R102, R158, R92 ;  /* 0x0000009e665c722b */ /* 0x000fe4000000005c */
[-C--:B------:R-:W-:Y:S01]  /*e1d0*/  DMUL R174, R174, R110.reuse ;  /* 0x0000006eaeae7228 */ /* 0x080fe20000000000 */
[----:B------:R-:W-:Y:S01]  /*e1e0*/  STL.128 [R1+0x820], R72 ;  /* 0x0008204801007387 */ /* 0x000fe20000100c00 */
[-C--:B------:R-:W-:Y:S02]  /*e1f0*/  DMUL R176, R176, R110.reuse ;  /* 0x0000006eb0b07228 */ /* 0x080fe40000000000 */
[----:B------:R-:W-:Y:S01]  /*e200*/  DMUL R178, R178, R110 ;  /* 0x0000006eb2b27228 */ /* 0x000fe20000000000 */
[----:B------:R-:W-:Y:S01]  /*e210*/  STL.128 [R1+0x830], R76 ;  /* 0x0008304c01007387 */ /* 0x000fe20000100c00 */
[----:B------:R-:W-:Y:S01]  /*e220*/  DMUL R190, R98, R112 ;  /* 0x0000007062be7228 */ /* 0x000fe20000000000 */
[----:B------:R-:W-:-:S02]  /*e230*/  IMAD.MOV.U32 R98, RZ, RZ, RZ ;  /* 0x000000ffff627224 */ /* 0x000fc400078e00ff */
[----:B------:R-:W-:Y:S04]  /*e240*/  STL.128 [R1+0x8a0], R80 ;  /* 0x0008a05001007387 */ /* 0x000fe80000100c00 */
[----:B------:R-:W-:Y:S04]  /*e250*/  STL.128 [R1+0x8b0], R84 ;  /* 0x0008b05401007387 */ /* 0x000fe80000100c00 */
[----:B------:R0:W-:Y:S02]  /*e260*/  STL.128 [R1+0x770], R92 ;  /* 0x0007705c01007387 */ /* 0x0001e40000100c00 */
[----:B0-----:R-:W-:-:S08]  /*e270*/  DFMA R94, R94, -R114, R92 ;  /* 0x800000725e5e722b */ /* 0x001fd0000000005c */
[----:B------:R-:W-:-:S11]  /*e280*/  DMUL R94, R94, R112 ;  /* 0x000000705e5e7228 */ /* 0x000fd60000000000 */
.L_x_186:
[----:B01----:R-:W-:Y:S02]  /*e290*/  IMAD R196, R98, 0x8, R1 ;  /* 0x0000000862c47824 */ /* 0x003fe400078e0201 */
[----:B------:R-:W-:-:S03]  /*e2a0*/  VIADD R99, R1, 0x9e0 ;  /* 0x000009e001637836 */ /* 0x000fc60000000000 */
[----:B------:R0:W5:Y:S04]  /*e2b0*/  LDL.64 R194, [R196] ;  /* 0x00000000c4c27983 */ /* 0x0001680000100a00 */
[----:B------:R-:W5:Y:S01]  /*e2c0*/  LDL.64 R196, [R196+0x18] ;  /* 0x00001800c4c47983 */ /* 0x000f620000100a00 */
[C---:B------:R-:W-:Y:S01]  /*e2d0*/  ISETP.NE.AND P0, PT, R98.reuse, RZ, PT ;  /* 0x000000ff6200720c */ /* 0x040fe20003f05270 */
[----:B------:R-:W-:-:S12]  /*e2e0*/  IMAD R99, R98, 0xd8, R99 ;  /* 0x000000d862637824 */ /* 0x000fd800078e0263 */
[----:B0-----:R-:W-:Y:S05]  /*e2f0*/  @P0 BRA `(.L_x_174) ;  /* 0x0000000000b80947 */ /* 0x001fea0003800000 */
[----:B-----5:R-:W-:Y:S02]  /*e300*/  DMUL R198, R66, R196 ;  /* 0x000000c442c67228 */ /* 0x020fe40000000000 */
[----:B------:R-:W-:-:S06]  /*e310*/  DFMA R200, R38, -R114, R36 ;  /* 0x8000007226c8722b */ /* 0x000fcc0000000024 */
[----:B------:R-:W-:-:S08]  /*e320*/  DFMA R198, R64, R194, R198 ;  /* 0x000000c240c6722b */ /* 0x000fd000000000c6 */
[----:B------:R-:W-:Y:S02]  /*e330*/  DFMA R198, R200, R112, R198 ;  /* 0x00000070c8c6722b */ /* 0x000fe400000000c6 */
[----:B------:R-:W-:-:S06]  /*e340*/  DFMA R200, R88, -R114, R38 ;  /* 0x8000007258c8722b */ /* 0x000fcc0000000026 */
[----:B------:R-:W-:-:S07]  /*e350*/  DADD R198, R192, R198 ;  /* 0x00000000c0c67229 */ /* 0x000fce00000000c6 */
[----:B------:R0:W-:Y:S02]  /*e360*/  STL.64 [R99], R198 ;  /* 0x000000c663007387 */ /* 0x0001e40000100a00 */
[----:B0-----:R-:W-:-:S08]  /*e370*/  DMUL R198, R68, R196 ;  /* 0x000000c444c67228 */ /* 0x001fd00000000000 */
[----:B------:R-:W-:-:S08]  /*e380*/  DFMA R198, R66, R194, R198 ;  /* 0x000000c242c6722b */ /* 0x000fd000000000c6 */
[----:B------:R-:W-:Y:S02]  /*e390*/  DFMA R198, R200, R112, R198 ;  /* 0x00000070c8c6722b */ /* 0x000fe400000000c6 */
[----:B------:R-:W-:-:S06]  /*e3a0*/  DFMA R200, R42, -R114, R40 ;  /* 0x800000722ac8722b */ /* 0x000fcc0000000028 */
[----:B------:R-:W-:-:S07]  /*e3b0*/  DADD R198, R184, R198 ;  /* 0x00000000b8c67229 */ /* 0x000fce00000000c6 */
[----:B------:R0:W-:Y:S02]  /*e3c0*/  STL.64 [R99+0x8], R198 ;  /* 0x000008c663007387 */ /* 0x0001e40000100a00 */
[----:B0-----:R-:W-:-:S08]  /*e3d0*/  DMUL R198, R6, R196 ;  /* 0x000000c406c67228 */ /* 0x001fd00000000000 */
[----:B------:R-:W-:-:S08]  /*e3e0*/  DFMA R198, R4, R194, R198 ;  /* 0x000000c204c6722b */ /* 0x000fd000000000c6 */
[----:B------:R-:W-:Y:S02]  /*e3f0*/  DFMA R198, R200, R112, R198 ;  /* 0x00000070c8c6722b */ /* 0x000fe400000000c6 */
[----:B------:R-:W-:-:S05]  /*e400*/  DFMA R200, R92, -R114, R42 ;  /* 0x800000725cc8722b */ /* 0x000fca000000002a */
        /* <DEDUP_REMOVED lines=13> */
[----:B------:R-:W-:-:S07]  /*e4e0*/  DFMA R198, R200, R112, R198 ;  /* 0x00000070c8c6722b */ /* 0x000fce00000000c6 */
[----:B------:R0:W-:Y:S02]  /*e4f0*/  STL.64 [R99+0x38], R198 ;  /* 0x000038c663007387 */ /* 0x0001e40000100a00 */
[----:B0-----:R-:W-:-:S08]  /*e500*/  DMUL R198, R70, R196 ;  /* 0x000000c446c67228 */ /* 0x001fd00000000000 */
[----:B------:R-:W-:-:S08]  /*e510*/  DFMA R198, R68, R194, R198 ;  /* 0x000000c244c6722b */ /* 0x000fd000000000c6 */
[----:B------:R-:W-:-:S08]  /*e520*/  DADD R198, R90, R198 ;  /* 0x000000005ac67229 */ /* 0x000fd000000000c6 */
[----:B------:R-:W-:-:S07]  /*e530*/  DADD R198, R172, R198 ;  /* 0x00000000acc67229 */ /* 0x000fce00000000c6 */
[----:B------:R0:W-:Y:S02]  /*e540*/  STL.64 [R99+0x10], R198 ;  /* 0x000010c663007387 */ /* 0x0001e40000100a00 */
[----:B0-----:R-:W-:-:S08]  /*e550*/  DMUL R198, R22, R196 ;  /* 0x000000c416c67228 */ /* 0x001fd00000000000 */
[----:B------:R-:W-:-:S08]  /*e560*/  DFMA R198, R20, R194, R198 ;  /* 0x000000c214c6722b */ /* 0x000fd000000000c6 */
[----:B------:R-:W-:-:S07]  /*e570*/  DADD R198, R94, R198 ;  /* 0x000000005ec67229 */ /* 0x000fce00000000c6 */
[----:B------:R0:W-:Y:S02]  /*e580*/  STL.64 [R99+0x28], R198 ;  /* 0x000028c663007387 */ /* 0x0001e40000100a00 */
[----:B0-----:R-:W-:-:S08]  /*e590*/  DMUL R198, R26, R196 ;  /* 0x000000c41ac67228 */ /* 0x001fd00000000000 */
[----:B------:R-:W-:-:S08]  /*e5a0*/  DFMA R198, R24, R194, R198 ;  /* 0x000000c218c6722b */ /* 0x000fd000000000c6 */
[----:B------:R-:W-:-:S07]  /*e5b0*/  DADD R198, R190, R198 ;  /* 0x00000000bec67229 */ /* 0x000fce00000000c6 */
[----:B------:R2:W-:Y:S01]  /*e5c0*/  STL.64 [R99+0x40], R198 ;  /* 0x000040c663007387 */ /* 0x0005e20000100a00 */
[----:B------:R-:W-:Y:S05]  /*e5d0*/  BRA `(.L_x_175) ;  /* 0x0000000000e47947 */ /* 0x000fea0003800000 */
.L_x_174:
[----:B-----5:R-:W-:Y:S01]  /*e5e0*/  DMUL R198, R66, R196 ;  /* 0x000000c442c67228 */ /* 0x020fe20000000000 */
[----:B------:R-:W-:-:S07]  /*e5f0*/  ISETP.NE.AND P0, PT, R98, 0x1, PT ;  /* 0x000000016200780c */ /* 0x000fce0003f05270 */
[----:B------:R-:W-:-:S07]  /*e600*/  DFMA R198, R64, R194, R198 ;  /* 0x000000c240c6722b */ /* 0x000fce00000000c6 */
[----:B------:R0:W-:Y:S02]  /*e610*/  STL.64 [R99], R198 ;  /* 0x000000c663007387 */ /* 0x0001e40000100a00 */
[----:B0-----:R-:W-:-:S08]  /*e620*/  DMUL R198, R68, R196 ;  /* 0x000000c444c67228 */ /* 0x001fd00000000000 */
[----:B------:R-:W-:-:S07]  /*e630*/  DFMA R198, R66, R194, R198 ;  /* 0x000000c242c6722b */ /* 0x000fce00000000c6 */
[----:B------:R0:W-:Y:S02]  /*e640*/  STL.64 [R99+0x8], R198 ;  /* 0x000008c663007387 */ /* 0x0001e40000100a00 */
[----:B0-----:R-:W-:-:S08]  /*e650*/  DMUL R198, R70, R196 ;  /* 0x000000c446c67228 */ /* 0x001fd00000000000 */
[----:B------:R-:W-:-:S07]  /*e660*/  DFMA R198, R68, R194, R198 ;  /* 0x000000c244c6722b */ /* 0x000fce00000000c6 */
[----:B------:R0:W-:Y:S01]  /*e670*/  STL.64 [R99+0x10], R198 ;  /* 0x000010c663007387 */ /* 0x0001e20000100a00 */
[----:B------:R-:W-:Y:S05]  /*e680*/  @!P0 BRA `(.L_x_176) ;  /* 0x0000000000288947 */ /* 0x000fea0003800000 */
[----:B0-----:R-:W-:-:S08]  /*e690*/  DMUL R198, R6, R196 ;  /* 0x000000c406c67228 */ /* 0x001fd00000000000 */
[----:B------:R-:W-:-:S07]  /*e6a0*/  DFMA R198, R4, R194, R198 ;  /* 0x000000c204c6722b */ /* 0x000fce00000000c6 */
[----:B------:R0:W-:Y:S02]  /*e6b0*/  STL.64 [R99+0x18], R198 ;  /* 0x000018c663007387 */ /* 0x0001e40000100a00 */
[----:B0-----:R-:W-:-:S08]  /*e6c0*/  DMUL R198, R20, R196 ;  /* 0x000000c414c67228 */ /* 0x001fd00000000000 */
[----:B------:R-:W-:-:S07]  /*e6d0*/  DFMA R198, R6, R194, R198 ;  /* 0x000000c206c6722b */ /* 0x000fce00000000c6 */
[----:B------:R0:W-:Y:S02]  /*e6e0*/  STL.64 [R99+0x20], R198 ;  /* 0x000020c663007387 */ /* 0x0001e40000100a00 */
[----:B0-----:R-:W-:-:S08]  /*e6f0*/  DMUL R198, R22, R196 ;  /* 0x000000c416c67228 */ /* 0x001fd00000000000 */
[----:B------:R-:W-:-:S07]  /*e700*/  DFMA R198, R20, R194, R198 ;  /* 0x000000c214c6722b */ /* 0x000fce00000000c6 */
[----:B------:R1:W-:Y:S01]  /*e710*/  STL.64 [R99+0x28], R198 ;  /* 0x000028c663007387 */ /* 0x0003e20000100a00 */
[----:B------:R-:W-:Y:S05]  /*e720*/  BRA `(.L_x_177) ;  /* 0x0000000000307947 */ /* 0x000fea0003800000 */
.L_x_176:
[----:B0-----:R-:W-:-:S08]  /*e730*/  DMUL R198, R6, R196 ;  /* 0x000000c406c67228 */ /* 0x001fd00000000000 */
[----:B------:R-:W-:-:S08]  /*e740*/  DFMA R198, R4, R194, R198 ;  /* 0x000000c204c6722b */ /* 0x000fd000000000c6 */
        /* <DEDUP_REMOVED lines=9> */
[----:B------:R0:W-:Y:S04]  /*e7e0*/  STL.64 [R99+0x28], R198 ;  /* 0x000028c663007387 */ /* 0x0001e80000100a00 */
.L_x_177:
[----:B------:R-:W-:-:S13]  /*e7f0*/  ISETP.NE.AND P0, PT, R98, 0x2, PT ;  /* 0x000000026200780c */ /* 0x000fda0003f05270 */
[----:B------:R-:W-:Y:S05]  /*e800*/  @!P0 BRA `(.L_x_178) ;  /* 0x0000000000288947 */ /* 0x000fea0003800000 */
[----:B01----:R-:W-:-:S08]  /*e810*/  DMUL R198, R10, R196 ;  /* 0x000000c40ac67228 */ /* 0x003fd00000000000 */
        /* <DEDUP_REMOVED lines=9> */
.L_x_178:
[----:B01----:R-:W-:-:S08]  /*e8b0*/  DMUL R198, R10, R196 ;  /* 0x000000c40ac67228 */ /* 0x003fd00000000000 */
        /* <DEDUP_REMOVED lines=11> */
.L_x_175:
[----:B012---:R-:W-:-:S05]  /*e970*/  VIMNMX.U32 R198, PT, PT, R98, 0x2, PT ;  /* 0x0000000262c67848 */ /* 0x007fca0003fe0000 */
[----:B------:R-:W-:-:S06]  /*e980*/  IMAD.SHL.U32 R198, R198, 0x4, RZ ;  /* 0x00000004c6c67824 */ /* 0x000fcc00078e00ff */
[----:B------:R-:W0:Y:S02]  /*e990*/  LDC R198, c[0x2][R198] ;  /* 0x00800000c6c67b82 */ /* 0x000e240000000800 */
[----:B0-----:R-:W-:-:S04]  /*e9a0*/  SHF.R.S32.HI R199, RZ, 0x1f, R198 ;  /* 0x0000001fffc77819 */ /* 0x001fc800000114c6 */
.L_x_1158:
[----:B------:R-:W-:Y:S05]  /*e9b0*/  BRX R198 -0xe9c0                                                                                                         (*"BRANCH_TARGETS .L_x_1159,.L_x_1160,.L_x_1161"*) ;  /* 0xffffff14c6907949 */ /* 0x000fea000383ffff */
.L_x_1161:
[----:B------:R-:W-:-:S08]  /*e9c0*/  DMUL R198, R30, R196 ;  /* 0x000000c41ec67228 */ /* 0x000fd00000000000 */
        /* <DEDUP_REMOVED lines=9> */
.L_x_1159:
[----:B------:R-:W-:-:S08]  /*ea60*/  DMUL R198, R30, R196 ;  /* 0x000000c41ec67228 */ /* 0x000fd00000000000 */
        /* <DEDUP_REMOVED lines=11> */
.L_x_179:
[----:B01----:R-:W-:Y:S01]  /*eb20*/  DMUL R198, R74, R196 ;  /* 0x000000c44ac67228 */ /* 0x003fe20000000000 */
[----:B------:R-:W-:-:S07]  /*eb30*/  ISETP.NE.AND P0, PT, R98, 0x2, PT ;  /* 0x000000026200780c */ /* 0x000fce0003f05270 */
        /* <DEDUP_REMOVED lines=19> */
.L_x_180:
        /* <DEDUP_REMOVED lines=13> */
.L_x_1160:
[----:B------:R-:W-:Y:S02]  /*ed40*/  DMUL R198, R30, R196 ;  /* 0x000000c41ec67228 */ /* 0x000fe40000000000 */
[----:B------:R-:W-:-:S06]  /*ed50*/  DFMA R200, R38, -R114, R36 ;  /* 0x8000007226c8722b */ /* 0x000fcc0000000024 */
        /* <DEDUP_REMOVED lines=32> */
[----:B------:R-:W-:-:S07]  /*ef60*/  DADD R198, R90, R198 ;  /* 0x000000005ac67229 */ /* 0x000fce00000000c6 */
        /* <DEDUP_REMOVED lines=9> */
[----:B------:R0:W-:Y:S04]  /*f000*/  STL.64 [R99+0x88], R198 ;  /* 0x000088c663007387 */ /* 0x0001e80000100a00 */
.L_x_181:
[----:B012---:R-:W-:-:S05]  /*f010*/  VIMNMX.U32 R198, PT, PT, R98, 0x3, PT ;  /* 0x0000000362c67848 */ /* 0x007fca0003fe0000 */
[----:B------:R-:W-:-:S06]  /*f020*/  IMAD.SHL.U32 R198, R198, 0x4, RZ ;  /* 0x00000004c6c67824 */ /* 0x000fcc00078e00ff */
[----:B------:R-:W0:Y:S02]  /*f030*/  LDC R198, c[0x2][R198+0xc] ;  /* 0x00800300c6c67b82 */ /* 0x000e240000000800 */
[----:B0-----:R-:W-:-:S04]  /*f040*/  SHF.R.S32.HI R199, RZ, 0x1f, R198 ;  /* 0x0000001fffc77819 */ /* 0x001fc800000114c6 */
.L_x_1162:
[----:B------:R-:W-:Y:S05]  /*f050*/  BRX R198 -0xf060                                                                                                         (*"BRANCH_TARGETS .L_x_1163,.L_x_1164,.L_x_1165"*) ;  /* 0xffffff0cc6e87949 */ /* 0x000fea000383ffff */
.L_x_1164:
        /* <DEDUP_REMOVED lines=10> */
.L_x_1163:
        /* <DEDUP_REMOVED lines=12> */
.L_x_182:
        /* <DEDUP_REMOVED lines=12> */
.L_x_183:
        /* <DEDUP_REMOVED lines=12> */
.L_x_184:
[----:B01----:R-:W-:-:S08]  /*f340*/  DMUL R198, R86, R196 ;  /* 0x000000c456c67228 */ /* 0x003fd00000000000 */
[----:B------:R-:W-:-:S07]  /*f350*/  DFMA R198, R84, R194, R198 ;  /* 0x000000c254c6722b */ /* 0x000fce00000000c6 */
[----:B------:R0:W-:Y:S02]  /*f360*/  STL.64 [R99+0xd0], R198 ;  /* 0x0000d0c663007387 */ /* 0x0001e40000100a00 */
[-C--:B0-----:R-:W-:Y:S02]  /*f370*/  DMUL R198, R82, R196.reuse ;  /* 0x000000c452c67228 */ /* 0x081fe40000000000 */
[----:B------:R-:W-:-:S06]  /*f380*/  DMUL R196, R84, R196 ;  /* 0x000000c454c47228 */ /* 0x000fcc0000000000 */
[-C--:B------:R-:W-:Y:S02]  /*f390*/  DFMA R198, R80, R194.reuse, R198 ;  /* 0x000000c250c6722b */ /* 0x080fe400000000c6 */
[----:B------:R-:W-:-:S05]  /*f3a0*/  DFMA R196, R82, R194, R196 ;  /* 0x000000c252c4722b */ /* 0x000fca00000000c4 */
[----:B------:R1:W-:Y:S04]  /*f3b0*/  STL.64 [R99+0xc0], R198 ;  /* 0x0000c0c663007387 */ /* 0x0003e80000100a00 */
[----:B------:R1:W-:Y:S01]  /*f3c0*/  STL.64 [R99+0xc8], R196 ;  /* 0x0000c8c463007387 */ /* 0x0003e20000100a00 */
[----:B------:R-:W-:Y:S05]  /*f3d0*/  BRA `(.L_x_185) ;  /* 0x0000000000b47947 */ /* 0x000fea0003800000 */
.L_x_1165:
        /* <DEDUP_REMOVED lines=37> */
[-C--:B0-----:R-:W-:Y:S02]  /*f630*/  DMUL R198, R58, R196.reuse ;  /* 0x000000c43ac67228 */ /* 0x081fe40000000000 */
[----:B------:R-:W-:-:S06]  /*f640*/  DMUL R196, R62, R196 ;  /* 0x000000c43ec47228 */ /* 0x000fcc0000000000 */
[-C--:B------:R-:W-:Y:S02]  /*f650*/  DFMA R198, R56, R194.reuse, R198 ;  /* 0x000000c238c6722b */ /* 0x080fe400000000c6 */
[----:B------:R-:W-:-:S06]  /*f660*/  DFMA R196, R60, R194, R196 ;  /* 0x000000c23cc4722b */ /* 0x000fcc00000000c4 */
[----:B------:R-:W-:Y:S02]  /*f670*/  DADD R198, R90, R198 ;  /* 0x000000005ac67229 */ /* 0x000fe400000000c6 */
[----:B------:R-:W-:-:S05]  /*f680*/  DADD R196, R94, R196 ;  /* 0x000000005ec47229 */ /* 0x000fca00000000c4 */
[----:B------:R0:W-:Y:S04]  /*f690*/  STL.64 [R99+0xa0], R198 ;  /* 0x0000a0c663007387 */ /* 0x0001e80000100a00 */
[----:B------:R0:W-:Y:S02]  /*f6a0*/  STL.64 [R99+0xb8], R196 ;  /* 0x0000b8c463007387 */ /* 0x0001e40000100a00 */
.L_x_185:
[----:B------:R-:W-:-:S05]  /*f6b0*/  VIADD R98, R98, 0x1 ;  /* 0x0000000162627836 */ /* 0x000fca0000000000 */
[----:B------:R-:W-:-:S13]  /*f6c0*/  ISETP.NE.AND P0, PT, R98, 0x3, PT ;  /* 0x000000036200780c */ /* 0x000fda0003f05270 */
[----:B------:R-:W-:Y:S05]  /*f6d0*/  @P0 BRA `(.L_x_186) ;  /* 0xffffffe800ec0947 */ /* 0x000fea000383ffff */
[----:B------:R-:W-:Y:S01]  /*f6e0*/  PLOP3.LUT P4, PT, PT, PT, PT, 0x8, 0x80 ;  /* 0x000000000080781c */ /* 0x000fe20003f8e170 */
[C---:B------:R-:W-:Y:S01]  /*f6f0*/  VIADD R7, R116.reuse, 0xffffffff ;  /* 0xffffffff74077836 */ /* 0x040fe20000000000 */
[----:B------:R-:W-:Y:S01]  /*f700*/  ISETP.GE.AND P2, PT, R116, 0x4, PT ;  /* 0x000000047400780c */ /* 0x000fe20003f46270 */
[----:B------:R-:W-:Y:S01]  /*f710*/  VIADD R61, R117, 0xffffffff ;  /* 0xffffffff753d7836 */ /* 0x000fe20000000000 */
[----:B------:R-:W-:Y:S01]  /*f720*/  PLOP3.LUT P3, PT, PT, PT, PT, 0x8, 0x80 ;  /* 0x000000000080781c */ /* 0x000fe20003f6e170 */
[----:B------:R-:W-:Y:S01]  /*f730*/  BSSY.RECONVERGENT B0, `(.L_x_187) ;  /* 0x0000062000007945 */ /* 0x000fe20003800200 */
[----:B------:R-:W-:Y:S01]  /*f740*/  LOP3.LUT R121, R121, 0xfffffff7, RZ, 0xc0, !PT ;  /* 0xfffffff779797812 */ /* 0x000fe200078ec0ff */
[----:B------:R-:W-:Y:S01]  /*f750*/  IMAD.MOV.U32 R10, RZ, RZ, 0x1 ;  /* 0x00000001ff0a7424 */ /* 0x000fe200078e00ff */
[C---:B------:R-:W-:Y:S01]  /*f760*/  ISETP.GE.U32.AND P0, PT, R7.reuse, 0x3, PT ;  /* 0x000000030700780c */ /* 0x040fe20003f06070 */
[----:B------:R-:W-:Y:S01]  /*f770*/  IMAD.MOV.U32 R37, RZ, RZ, RZ ;  /* 0x000000ffff257224 */ /* 0x000fe200078e00ff */
[----:B------:R-:W-:Y:S01]  /*f780*/  PLOP3.LUT P1, PT, PT, PT, PT, 0x80, 0x8 ;  /* 0x000000000008781c */ /* 0x000fe20003f2f070 */
[----:B------:R-:W-:Y:S01]  /*f790*/  IMAD.MOV.U32 R23, RZ, RZ, RZ ;  /* 0x000000ffff177224 */ /* 0x000fe200078e00ff */
[----:B------:R-:W-:Y:S01]  /*f7a0*/  SEL R4, R7, 0xffffffff, !P0 ;  /* 0xffffffff07047807 */ /* 0x000fe20004000000 */
[----:B------:R-:W-:Y:S01]  /*f7b0*/  IMAD.MOV.U32 R21, RZ, RZ, RZ ;  /* 0x000000ffff157224 */ /* 0x000fe200078e00ff */
[----:B------:R-:W-:Y:S01]  /*f7c0*/  @P4 LOP3.LUT R121, R121, 0x8, RZ, 0xfc, !PT ;  /* 0x0000000879794812 */ /* 0x000fe200078efcff */
[----:B------:R-:W-:Y:S01]  /*f7d0*/  IMAD.MOV.U32 R6, RZ, RZ, RZ ;  /* 0x000000ffff067224 */ /* 0x000fe200078e00ff */
[----:B------:R-:W-:-:S02]  /*f7e0*/  ISETP.GE.U32.AND P0, PT, R61, 0x3, PT ;  /* 0x000000033d00780c */ /* 0x000fc40003f06070 */
[----:B------:R-:W-:Y:S02]  /*f7f0*/  LOP3.LUT R121, R121, 0xfffffdff, RZ, 0xc0, !PT ;  /* 0xfffffdff79797812 */ /* 0x000fe400078ec0ff */
[----:B------:R-:W-:Y:S02]  /*f800*/  SEL R63, R61, 0xffffffff, !P0 ;  /* 0xffffffff3d3f7807 */ /* 0x000fe40004000000 */
[----:B------:R-:W-:Y:S01]  /*f810*/  @P3 LOP3.LUT R121, R121, 0x200, RZ, 0xfc, !PT ;  /* 0x0000020079793812 */ /* 0x000fe200078efcff */
[----:B------:R-:W-:Y:S06]  /*f820*/  @!P2 BRA `(.L_x_188) ;  /* 0x000000040048a947 */ /* 0x000fec0003800000 */
[----:B------:R-:W-:-:S13]  /*f830*/  ISETP.GT.AND P2, PT, R116, 0x6, PT ;  /* 0x000000067400780c */ /* 0x000fda0003f44270 */
[----:B------:R-:W-:Y:S05]  /*f840*/  @P2 BRA `(.L_x_189) ;  /* 0x0000000000702947 */ /* 0x000fea0003800000 */
[----:B------:R-:W-:-:S13]  /*f850*/  ISETP.NE.AND P2, PT, R116, 0x5, PT ;  /* 0x000000057400780c */ /* 0x000fda0003f45270 */
[----:B------:R-:W-:Y:S05]  /*f860*/  @!P2 BRA `(.L_x_190) ;  /* 0x000000000044a947 */ /* 0x000fea0003800000 */
[----:B------:R-:W-:Y:S01]  /*f870*/  ISETP.NE.AND P2, PT, R116, 0x6, PT ;  /* 0x000000067400780c */ /* 0x000fe20003f45270 */
[----:B------:R-:W-:Y:S01]  /*f880*/  IMAD.MOV.U32 R23, RZ, RZ, RZ ;  /* 0x000000ffff177224 */ /* 0x000fe200078e00ff */
[----:B------:R-:W-:Y:S01]  /*f890*/  PLOP3.LUT P3, PT, PT, PT, PT, 0x8, 0x80 ;  /* 0x000000000080781c */ /* 0x000fe20003f6e170 */
[----:B------:R-:W-:Y:S01]  /*f8a0*/  IMAD.MOV.U32 R21, RZ, RZ, RZ ;  /* 0x000000ffff157224 */ /* 0x000fe200078e00ff */
[----:B------:R-:W-:Y:S01]  /*f8b0*/  LOP3.LUT R121, R121, 0xfffffdff, RZ, 0xc0, !PT ;  /* 0xfffffdff79797812 */ /* 0x000fe200078ec0ff */
[----:B------:R-:W-:-:S10]  /*f8c0*/  IMAD.MOV.U32 R6, RZ, RZ, RZ ;  /* 0x000000ffff067224 */ /* 0x000fd400078e00ff */
[----:B------:R-:W-:Y:S01]  /*f8d0*/  @P3 LOP3.LUT R121, R121, 0x200, RZ, 0xfc, !PT ;  /* 0x0000020079793812 */ /* 0x000fe200078efcff */
[----:B------:R-:W-:Y:S06]  /*f8e0*/  @P2 BRA `(.L_x_188) ;  /* 0x0000000400182947 */ /* 0x000fec0003800000 */
[----:B------:R-:W-:Y:S01]  /*f8f0*/  PLOP3.LUT P2, PT, PT, PT, PT, 0x8, 0x80 ;  /* 0x000000000080781c */ /* 0x000fe20003f4e170 */
[----:B------:R-:W-:Y:S01]  /*f900*/  IMAD.MOV.U32 R6, RZ, RZ, 0x2 ;  /* 0x00000002ff067424 */ /* 0x000fe200078e00ff */
[----:B------:R-:W-:Y:S01]  /*f910*/  LOP3.LUT R121, R121, 0xfffffdff, RZ, 0xc0, !PT ;  /* 0xfffffdff79797812 */ /* 0x000fe200078ec0ff */
[----:B------:R-:W-:Y:S02]  /*f920*/  IMAD.MOV.U32 R21, RZ, RZ, 0x1 ;  /* 0x00000001ff157424 */ /* 0x000fe400078e00ff */
[----:B------:R-:W-:Y:S02]  /*f930*/  IMAD.MOV.U32 R37, RZ, RZ, RZ ;  /* 0x000000ffff257224 */ /* 0x000fe400078e00ff */
[----:B------:R-:W-:Y:S02]  /*f940*/  IMAD.MOV.U32 R10, RZ, RZ, RZ ;  /* 0x000000ffff0a7224 */ /* 0x000fe400078e00ff */
[----:B------:R-:W-:-:S04]  /*f950*/  IMAD.MOV.U32 R23, RZ, RZ, RZ ;  /* 0x000000ffff177224 */ /* 0x000fc800078e00ff */
[----:B------:R-:W-:Y:S01]  /*f960*/  @P2 LOP3.LUT R121, R121, 0x200, RZ, 0xfc, !PT ;  /* 0x0000020079792812 */ /* 0x000fe200078efcff */
[----:B------:R-:W-:Y:S06]  /*f970*/  BRA `(.L_x_188) ;  /* 0x0000000000f47947 */ /* 0x000fec0003800000 */
.L_x_190:
[----:B------:R-:W-:Y:S01]  /*f980*/  PLOP3.LUT P2, PT, PT, PT, PT, 0x8, 0x80 ;  /* 0x000000000080781c */ /* 0x000fe20003f4e170 */
[----:B------:R-:W-:Y:S01]  /*f990*/  IMAD.MOV.U32 R23, RZ, RZ, 0x1 ;  /* 0x00000001ff177424 */ /* 0x000fe200078e00ff */
[----:B------:R-:W-:Y:S01]  /*f9a0*/  LOP3.LUT R121, R121, 0xfffffdff, RZ, 0xc0, !PT ;  /* 0xfffffdff79797812 */ /* 0x000fe200078ec0ff */
[----:B------:R-:W-:Y:S02]  /*f9b0*/  IMAD.MOV.U32 R37, RZ, RZ, RZ ;  /* 0x000000ffff257224 */ /* 0x000fe400078e00ff */
[----:B------:R-:W-:Y:S02]  /*f9c0*/  IMAD.MOV.U32 R10, RZ, RZ, RZ ;  /* 0x000000ffff0a7224 */ /* 0x000fe400078e00ff */
[----:B------:R-:W-:Y:S02]  /*f9d0*/  IMAD.MOV.U32 R21, RZ, RZ, RZ ;  /* 0x000000ffff157224 */ /* 0x000fe400078e00ff */
[----:B------:R-:W-:-:S04]  /*f9e0*/  IMAD.MOV.U32 R6, RZ, RZ, 0x1 ;  /* 0x00000001ff067424 */ /* 0x000fc800078e00ff */
[----:B------:R-:W-:Y:S01]  /*f9f0*/  @P2 LOP3.LUT R121, R121, 0x200, RZ, 0xfc, !PT ;  /* 0x0000020079792812 */ /* 0x000fe200078efcff */
[----:B------:R-:W-:Y:S06]  /*fa00*/  BRA `(.L_x_188) ;  /* 0x0000000000d07947 */ /* 0x000fec0003800000 */
.L_x_189:
[----:B------:R-:W-:-:S05]  /*fa10*/  IMAD.MOV.U32 R5, RZ, RZ, 0x2 ;  /* 0x00000002ff057424 */ /* 0x000fca00078e00ff */
[----:B------:R-:W-:-:S05]  /*fa20*/  VIADDMNMX.U32 R5, R116, 0xfffffff9, R5, PT ;  /* 0xfffffff974057846 */ /* 0x000fca0003800005 */
[----:B------:R-:W-:-:S04]  /*fa30*/  IMAD.SHL.U32 R5, R5, 0x4, RZ ;  /* 0x0000000405057824 */ /* 0x000fc800078e00ff */
[----:B------:R-:W2:Y:S02]  /*fa40*/  LDC R8, c[0x2][R5+0x1c] ;  /* 0x0080070005087b82 */ /* 0x000ea40000000800 */
[----:B--2---:R-:W-:-:S04]  /*fa50*/  SHF.R.S32.HI R9, RZ, 0x1f, R8 ;  /* 0x0000001fff097819 */ /* 0x004fc80000011408 */
.L_x_1167:
[----:B------:R-:W-:Y:S05]  /*fa60*/  BRX R8 -0xfa70                                                                                                           (*"BRANCH_TARGETS .L_x_1168,.L_x_1169,.L_x_1170"*) ;  /* 0xffffff0408647949 */ /* 0x000fea000383ffff */
.L_x_1170:
        /* <DEDUP_REMOVED lines=10> */
[----:B------:R-:W-:Y:S01]  /*fb10*/  PLOP3.LUT P2, PT, PT, PT, PT, 0x8, 0x80 ;  /* 0x000000000080781c */ /* 0x000fe20003f4e170 */
[----:B------:R-:W-:Y:S01]  /*fb20*/  IMAD.MOV.U32 R10, RZ, RZ, RZ ;  /* 0x000000ffff0a7224 */ /* 0x000fe200078e00ff */
[----:B------:R-:W-:Y:S01]  /*fb30*/  LOP3.LUT R121, R121, 0xfffffdff, RZ, 0xc0, !PT ;  /* 0xfffffdff79797812 */ /* 0x000fe200078ec0ff */
[----:B------:R-:W-:Y:S01]  /*fb40*/  IMAD.MOV.U32 R37, RZ, RZ, 0x2 ;  /* 0x00000002ff257424 */ /* 0x000fe200078e00ff */
[----:B------:R-:W-:Y:S01]  /*fb50*/  PLOP3.LUT P1, PT, PT, PT, PT, 0x8, 0x80 ;  /* 0x000000000080781c */ /* 0x000fe20003f2e170 */
[----:B------:R-:W-:Y:S02]  /*fb60*/  IMAD.MOV.U32 R23, RZ, RZ, RZ ;  /* 0x000000ffff177224 */ /* 0x000fe400078e00ff */
[----:B------:R-:W-:-:S04]  /*fb70*/  IMAD.MOV.U32 R6, RZ, RZ, 0x2 ;  /* 0x00000002ff067424 */ /* 0x000fc800078e00ff */
[----:B------:R-:W-:-:S04]  /*fb80*/  @P3 LOP3.LUT R121, R121, 0x200, RZ, 0xfc, !PT ;  /* 0x0000020079793812 */ /* 0x000fc800078efcff */
[----:B------:R-:W-:-:S04]  /*fb90*/  LOP3.LUT R121, R121, 0xfffffff7, RZ, 0xc0, !PT ;  /* 0xfffffff779797812 */ /* 0x000fc800078ec0ff */
[----:B------:R-:W-:Y:S01]  /*fba0*/  @P2 LOP3.LUT R121, R121, 0x8, RZ, 0xfc, !PT ;  /* 0x0000000879792812 */ /* 0x000fe200078efcff */
[----:B------:R-:W-:Y:S06]  /*fbb0*/  BRA `(.L_x_188) ;  /* 0x0000000000647947 */ /* 0x000fec0003800000 */
.L_x_1168:
[----:B------:R-:W-:Y:S01]  /*fbc0*/  PLOP3.LUT P3, PT, PT, PT, PT, 0x80, 0x8 ;  /* 0x000000000008781c */ /* 0x000fe20003f6f070 */
[----:B------:R-:W-:Y:S01]  /*fbd0*/  IMAD.MOV.U32 R10, RZ, RZ, RZ ;  /* 0x000000ffff0a7224 */ /* 0x000fe200078e00ff */
[----:B------:R-:W-:Y:S01]  /*fbe0*/  PLOP3.LUT P2, PT, PT, PT, PT, 0x8, 0x80 ;  /* 0x000000000080781c */ /* 0x000fe20003f4e170 */
[----:B------:R-:W-:Y:S01]  /*fbf0*/  IMAD.MOV.U32 R37, RZ, RZ, 0x1 ;  /* 0x00000001ff257424 */ /* 0x000fe200078e00ff */
        /* <DEDUP_REMOVED lines=9> */
.L_x_1169:
        /* <DEDUP_REMOVED lines=11> */
[----:B------:R-:W-:-:S07]  /*fd40*/  @P2 LOP3.LUT R121, R121, 0x200, RZ, 0xfc, !PT ;  /* 0x0000020079792812 */ /* 0x000fce00078efcff */
.L_x_188:
[----:B------:R-:W-:Y:S05]  /*fd50*/  BSYNC.RECONVERGENT B0 ;  /* 0x0000000000007941 */ /* 0x000fea0003800200 */
.L_x_187:
[----:B------:R-:W-:Y:S01]  /*fd60*/  PLOP3.LUT P5, PT, PT, PT, PT, 0x8, 0x80 ;  /* 0x000000000080781c */ /* 0x000fe20003fae170 */
[----:B------:R-:W-:Y:S01]  /*fd70*/  BSSY.RECONVERGENT B0, `(.L_x_191) ;  /* 0x0000060000007945 */ /* 0x000fe20003800200 */
[----:B------:R-:W-:Y:S01]  /*fd80*/  ISETP.GE.AND P3, PT, R117, 0x4, PT ;  /* 0x000000047500780c */ /* 0x000fe20003f66270 */
[----:B------:R-:W-:Y:S01]  /*fd90*/  IMAD.MOV.U32 R11, RZ, RZ, 0x1 ;  /* 0x00000001ff0b7424 */ /* 0x000fe200078e00ff */
[----:B------:R-:W-:Y:S01]  /*fda0*/  PLOP3.LUT P4, PT, PT, PT, PT, 0x8, 0x80 ;  /* 0x000000000080781c */ /* 0x000fe20003f8e170 */
[----:B------:R-:W-:Y:S01]  /*fdb0*/  IMAD.MOV.U32 R36, RZ, RZ, RZ ;  /* 0x000000ffff247224 */ /* 0x000fe200078e00ff */
[----:B------:R-:W-:Y:S01]  /*fdc0*/  LOP3.LUT R121, R121, 0xfffffffb, RZ, 0xc0, !PT ;  /* 0xfffffffb79797812 */ /* 0x000fe200078ec0ff */
[----:B------:R-:W-:Y:S01]  /*fdd0*/  IMAD.MOV.U32 R22, RZ, RZ, RZ ;  /* 0x000000ffff167224 */ /* 0x000fe200078e00ff */
[----:B------:R-:W-:Y:S01]  /*fde0*/  PLOP3.LUT P2, PT, PT, PT, PT, 0x80, 0x8 ;  /* 0x000000000008781c */ /* 0x000fe20003f4f070 */
[----:B------:R-:W-:Y:S02]  /*fdf0*/  IMAD.MOV.U32 R20, RZ, RZ, RZ ;  /* 0x000000ffff147224 */ /* 0x000fe400078e00ff */
[----:B------:R-:W-:-:S02]  /*fe00*/  IMAD.MOV.U32 R5, RZ, RZ, RZ ;  /* 0x000000ffff057224 */ /* 0x000fc400078e00ff */
[----:B------:R-:W-:-:S04]  /*fe10*/  @P5 LOP3.LUT R121, R121, 0x4, RZ, 0xfc, !PT ;  /* 0x0000000479795812 */ /* 0x000fc800078efcff */
[----:B------:R-:W-:-:S04]  /*fe20*/  LOP3.LUT R121, R121, 0xfffffeff, RZ, 0xc0, !PT ;  /* 0xfffffeff79797812 */ /* 0x000fc800078ec0ff */
        /* <DEDUP_REMOVED lines=23> */
.L_x_194:
        /* <DEDUP_REMOVED lines=9> */
.L_x_193:
[----:B------:R-:W-:-:S05]  /*10030*/  IMAD.MOV.U32 R8, RZ, RZ, 0x2 ;  /* 0x00000002ff087424 */ /* 0x000fca00078e00ff */
[----:B------:R-:W-:-:S05]  /*10040*/  VIADDMNMX.U32 R5, R117, 0xfffffff9, R8, PT ;  /* 0xfffffff975057846 */ /* 0x000fca0003800008 */
[----:B------:R-:W-:-:S04]  /*10050*/  IMAD.SHL.U32 R5, R5, 0x4, RZ ;  /* 0x0000000405057824 */ /* 0x000fc800078e00ff */
[----:B------:R-:W2:Y:S02]  /*10060*/  LDC R8, c[0x2][R5+0x28] ;  /* 0x00800a0005087b82 */ /* 0x000ea40000000800 */
[----:B--2---:R-:W-:-:S04]  /*10070*/  SHF.R.S32.HI R9, RZ, 0x1f, R8 ;  /* 0x0000001fff097819 */ /* 0x004fc80000011408 */
.L_x_1171:
[----:B------:R-:W-:Y:S05]  /*10080*/  BRX R8 -0x10090                                                                                                         (*"BRANCH_TARGETS .L_x_1172,.L_x_1173,.L_x_1174"*) ;  /* 0xfffffefc08dc7949 */ /* 0x000fea000383ffff */
.L_x_1174:
        /* <DEDUP_REMOVED lines=21> */
.L_x_1172:
        /* <DEDUP_REMOVED lines=13> */
.L_x_1173:
        /* <DEDUP_REMOVED lines=12> */
.L_x_192:
[----:B------:R-:W-:Y:S05]  /*10370*/  BSYNC.RECONVERGENT B0 ;  /* 0x0000000000007941 */ /* 0x000fea0003800200 */
.L_x_191:
[----:B------:R2:W5:Y:S01]  /*10380*/  LDL R46, [R1+0xfe4] ;  /* 0x000fe400012e7983 */ /* 0x0005620000100800 */
[----:B------:R-:W-:Y:S01]  /*10390*/  VIADD R92, R10, 0x1 ;  /* 0x000000010a5c7836 */ /* 0x000fe20000000000 */
[----:B------:R-:W-:Y:S01]  /*103a0*/  SEL R95, R6, R37, P1 ;  /* 0x00000025065f7207 */ /* 0x000fe20000800000 */
[----:B------:R-:W-:Y:S01]  /*103b0*/  @!P1 IMAD.MOV R92, RZ, RZ, R10 ;  /* 0x000000ffff5c9224 */ /* 0x000fe200078e020a */
[C---:B------:R-:W-:Y:S01]  /*103c0*/  ISETP.GT.AND P1, PT, R116.reuse, 0x3, !P0 ;  /* 0x000000037400780c */ /* 0x040fe20004724270 */
[----:B------:R-:W-:Y:S01]  /*103d0*/  BSSY.RECONVERGENT B0, `(.L_x_195) ;  /* 0x0000055000007945 */ /* 0x000fe20003800200 */
[----:B------:R-:W-:Y:S01]  /*103e0*/  VIADD R94, R11, 0x1 ;  /* 0x000000010b5e7836 */ /* 0x000fe20000000000 */
[----:B------:R-:W-:Y:S01]  /*103f0*/  SEL R93, R5, R36, P2 ;  /* 0x00000024055d7207 */ /* 0x000fe20001000000 */
[----:B------:R-:W-:Y:S01]  /*10400*/  @!P2 IMAD.MOV R94, RZ, RZ, R11 ;  /* 0x000000ffff5ea224 */ /* 0x000fe200078e020b */
[----:B------:R-:W-:Y:S02]  /*10410*/  VIMNMX R28, PT, PT, R116, R117, PT ;  /* 0x00000075741c7248 */ /* 0x000fe40003fe0100 */
[----:B------:R-:W-:-:S02]  /*10420*/  CS2R R64, SRZ ;  /* 0x0000000000407805 */ /* 0x000fc4000001ff00 */
[----:B------:R-:W-:Y:S02]  /*10430*/  CS2R R12, SRZ ;  /* 0x00000000000c7805 */ /* 0x000fe4000001ff00 */
[----:B------:R-:W-:Y:S02]  /*10440*/  CS2R R14, SRZ ;  /* 0x00000000000e7805 */ /* 0x000fe4000001ff00 */
[----:B------:R-:W-:Y:S02]  /*10450*/  CS2R R40, SRZ ;  /* 0x0000000000287805 */ /* 0x000fe4000001ff00 */
[----:B------:R-:W-:Y:S02]  /*10460*/  CS2R R24, SRZ ;  /* 0x0000000000187805 */ /* 0x000fe4000001ff00 */
[----:B------:R-:W-:Y:S02]  /*10470*/  CS2R R26, SRZ ;  /* 0x00000000001a7805 */ /* 0x000fe4000001ff00 */
[----:B------:R-:W-:-:S02]  /*10480*/  CS2R R66, SRZ ;  /* 0x0000000000427805 */ /* 0x000fc4000001ff00 */
[----:B------:R-:W-:Y:S02]  /*10490*/  CS2R R38, SRZ ;  /* 0x0000000000267805 */ /* 0x000fe4000001ff00 */
[----:B------:R-:W-:Y:S02]  /*104a0*/  CS2R R42, SRZ ;  /* 0x00000000002a7805 */ /* 0x000fe4000001ff00 */
[----:B------:R-:W-:Y:S02]  /*104b0*/  CS2R R32, SRZ ;  /* 0x0000000000207805 */ /* 0x000fe4000001ff00 */
[----:B------:R-:W-:Y:S02]  /*104c0*/  CS2R R34, SRZ ;  /* 0x0000000000227805 */ /* 0x000fe4000001ff00 */
[----:B------:R-:W-:Y:S01]  /*104d0*/  CS2R R68, SRZ ;  /* 0x0000000000447805 */ /* 0x000fe2000001ff00 */
[C---:B------:R-:W-:Y:S02]  /*104e0*/  VIADD R90, R1.reuse, 0x90 ;  /* 0x00000090015a7836 */ /* 0x040fe40000000000 */
[----:B------:R-:W-:Y:S01]  /*104f0*/  VIADD R97, R1, 0x30 ;  /* 0x0000003001617836 */ /* 0x000fe20000000000 */
[----:B--2---:R-:W-:Y:S06]  /*10500*/  @!P1 BRA `(.L_x_196) ;  /* 0x0000000400049947 */ /* 0x004fec0003800000 */
[----:B-----5:R-:W-:Y:S02]  /*10510*/  IMAD R8, R6, 0xa8, R46 ;  /* 0x000000a806087824 */ /* 0x020fe400078e022e */
[----:B------:R-:W-:Y:S02]  /*10520*/  IMAD R30, R37, 0x8, R1 ;  /* 0x00000008251e7824 */ /* 0x000fe400078e0201 */
[----:B------:R-:W-:-:S03]  /*10530*/  IMAD R8, R61, 0x38, R8 ;  /* 0x000000383d087824 */ /* 0x000fc600078e0208 */
[----:B------:R-:W2:Y:S04]  /*10540*/  LDL.64 R10, [R30+0x18] ;  /* 0x000018001e0a7983 */ /* 0x000ea80000100a00 */
[----:B------:R-:W2:Y:S04]  /*10550*/  LDL.64 R12, [R8+0x8] ;  /* 0x00000800080c7983 */ /* 0x000ea80000100a00 */
[----:B------:R-:W3:Y:S04]  /*10560*/  LDL.64 R14, [R8+0x10] ;  /* 0x00001000080e7983 */ /* 0x000ee80000100a00 */
[----:B------:R-:W4:Y:S04]  /*10570*/  LDL.64 R40, [R8+0x18] ;  /* 0x0000180008287983 */ /* 0x000f280000100a00 */
[----:B------:R-:W4:Y:S04]  /*10580*/  LDL.64 R30, [R30] ;  /* 0x000000001e1e7983 */ /* 0x000f280000100a00 */
[----:B------:R-:W4:Y:S04]  /*10590*/  LDL.64 R64, [R8] ;  /* 0x0000000008407983 */ /* 0x000f280000100a00 */
[----:B------:R-:W4:Y:S01]  /*105a0*/  LDL.64 R8, [R8+0x20] ;  /* 0x0000200008087983 */ /* 0x000f220000100a00 */
[----:B------:R-:W-:Y:S01]  /*105b0*/  ISETP.NE.AND P2, PT, R37, R6, PT ;  /* 0x000000062500720c */ /* 0x000fe20003f45270 */
[----:B------:R-:W-:Y:S01]  /*105c0*/  IMAD R29, R61, 0x40, R90 ;  /* 0x000000403d1d7824 */ /* 0x000fe200078e025a */
[----:B--2---:R-:W-:-:S02]  /*105d0*/  DMUL R44, R10, R12 ;  /* 0x0000000c0a2c7228 */ /* 0x004fc40000000000 */
[C---:B---3--:R-:W-:Y:S02]  /*105e0*/  DMUL R18, R10.reuse, R14 ;  /* 0x0000000e0a127228 */ /* 0x048fe40000000000 */
[----:B----4-:R-:W-:-:S06]  /*105f0*/  DMUL R16, R10, R40 ;  /* 0x000000280a107228 */ /* 0x010fcc0000000000 */
[C---:B------:R-:W-:Y:S02]  /*10600*/  DFMA R12, R30.reuse, R12, R18 ;  /* 0x0000000c1e0c722b */ /* 0x040fe40000000012 */
[----:B------:R-:W2:Y:S01]  /*10610*/  @!P2 LDL.64 R18, [R29+0x10] ;  /* 0x000010001d12a983 */ /* 0x000ea20000100a00 */
[C---:B------:R-:W-:Y:S02]  /*10620*/  DFMA R64, R30.reuse, R64, R44 ;  /* 0x000000401e40722b */ /* 0x040fe4000000002c */
[----:B------:R-:W-:Y:S01]  /*10630*/  DFMA R14, R30, R14, R16 ;  /* 0x0000000e1e0e722b */ /* 0x000fe20000000010 */
[----:B------:R-:W2:Y:S01]  /*10640*/  @!P2 LDL.64 R16, [R29+0x8] ;  /* 0x000008001d10a983 */ /* 0x000ea20000100a00 */
[----:B------:R-:W-:-:S03]  /*10650*/  DMUL R44, R10, R8 ;  /* 0x000000080a2c7228 */ /* 0x000fc60000000000 */
[----:B------:R-:W3:Y:S05]  /*10660*/  @!P2 LDL.128 R8, [R29] ;  /* 0x000000001d08a983 */ /* 0x000eea0000100c00 */
[----:B------:R-:W-:Y:S02]  /*10670*/  DFMA R40, R30, R40, R44 ;  /* 0x000000281e28722b */ /* 0x000fe4000000002c */
[----:B------:R-:W4:Y:S01]  /*10680*/  @!P2 LDL.64 R44, [R29+0x20] ;  /* 0x000020001d2ca983 */ /* 0x000f220000100a00 */
[----:B--2---:R-:W-:-:S03]  /*10690*/  @!P2 DFMA R16, R18, -R114, R16 ;  /* 0x800000721210a22b */ /* 0x004fc60000000010 */
[----:B------:R-:W4:Y:S01]  /*106a0*/  @!P2 LDL.64 R18, [R29+0x18] ;  /* 0x000018001d12a983 */ /* 0x000f220000100a00 */
[----:B---3--:R-:W-:-:S03]  /*106b0*/  @!P2 DFMA R30, R10, -R114, R8 ;  /* 0x800000720a1ea22b */ /* 0x008fc60000000008 */
[----:B------:R-:W2:Y:S01]  /*106c0*/  @!P2 LDL.128 R8, [R29+0x10] ;  /* 0x000010001d08a983 */ /* 0x000ea20000100c00 */
[----:B------:R-:W-:-:S04]  /*106d0*/  @!P2 DFMA R12, R16, R112, R12 ;  /* 0x00000070100ca22b */ /* 0x000fc8000000000c */
[----:B------:R-:W-:Y:S02]  /*106e0*/  @!P2 DFMA R64, R30, R112, R64 ;  /* 0x000000701e40a22b */ /* 0x000fe40000000040 */
[-C--:B----4-:R-:W-:Y:S02]  /*106f0*/  @!P2 DFMA R18, R44, -R114.reuse, R18 ;  /* 0x800000722c12a22b */ /* 0x090fe40000000012 */
[----:B--2---:R-:W-:-:S06]  /*10700*/  @!P2 DFMA R8, R10, -R114, R8 ;  /* 0x800000720a08a22b */ /* 0x004fcc0000000008 */
[-C--:B------:R-:W-:Y:S02]  /*10710*/  @!P2 DFMA R40, R18, R112.reuse, R40 ;  /* 0x000000701228a22b */ /* 0x080fe40000000028 */
[----:B------:R-:W-:Y:S01]  /*10720*/  @!P2 DFMA R14, R8, R112, R14 ;  /* 0x00000070080ea22b */ /* 0x000fe2000000000e */
[----:B------:R-:W-:Y:S01]  /*10730*/  ISETP.NE.AND P2, PT, R37, R61, PT ;  /* 0x0000003d2500720c */ /* 0x000fe20003f45270 */
[----:B------:R-:W-:-:S12]  /*10740*/  IMAD.U32 R44, R6, 0x40, R1 ;  /* 0x00000040062c7824 */ /* 0x000fd800078e0001 */
[----:B------:R-:W2:Y:S04]  /*10750*/  @!P2 LDL.128 R8, [R44+0x90] ;  /* 0x000090002c08a983 */ /* 0x000ea80000100c00 */
[----:B------:R-:W3:Y:S04]  /*10760*/  @!P2 LDL.64 R18, [R44+0x98] ;  /* 0x000098002c12a983 */ /* 0x000ee80000100a00 */
[----:B------:R-:W3:Y:S01]  /*10770*/  @!P2 LDL.64 R30, [R44+0xa0] ;  /* 0x0000a0002c1ea983 */ /* 0x000ee20000100a00 */
[----:B--2---:R-:W-:-:S03]  /*10780*/  @!P2 DFMA R16, R10, -R114, R8 ;  /* 0x800000720a10a22b */ /* 0x004fc60000000008 */
[----:B------:R-:W2:Y:S01]  /*10790*/  @!P2 LDL.128 R8, [R44+0xa0] ;  /* 0x0000a0002c08a983 */ /* 0x000ea20000100c00 */
[----:B---3--:R-:W-:-:S03]  /*107a0*/  @!P2 DFMA R18, R30, -R114, R18 ;  /* 0x800000721e12a22b */ /* 0x008fc60000000012 */
[----:B------:R-:W3:Y:S04]  /*107b0*/  @!P2 LDL.64 R30, [R44+0xa8] ;  /* 0x0000a8002c1ea983 */ /* 0x000ee80000100a00 */
[----:B------:R-:W3:Y:S01]  /*107c0*/  @!P2 LDL.64 R44, [R44+0xb0] ;  /* 0x0000b0002c2ca983 */ /* 0x000ee20000100a00 */
[----:B------:R-:W-:-:S04]  /*107d0*/  VIADD R47, R1, 0x150 ;  /* 0x00000150012f7836 */ /* 0x000fc80000000000 */
[----:B------:R-:W-:Y:S01]  /*107e0*/  IMAD.MOV.U32 R46, RZ, RZ, R47 ;  /* 0x000000ffff2e7224 */ /* 0x000fe200078e002f */
[-C--:B------:R-:W-:Y:S02]  /*107f0*/  @!P2 DFMA R64, R16, R112.reuse, R64 ;  /* 0x000000701040a22b */ /* 0x080fe40000000040 */
[----:B------:R-:W-:Y:S02]  /*10800*/  @!P2 DFMA R12, R18, R112, R12 ;  /* 0x00000070120ca22b */ /* 0x000fe4000000000c */
[----:B--2---:R-:W-:Y:S01]  /*10810*/  @!P2 DFMA R8, R10, -R114, R8 ;  /* 0x800000720a08a22b */ /* 0x004fe20000000008 */
[----:B------:R-:W-:-:S04]  /*10820*/  IMAD R10, R37, 0xa8, R46 ;  /* 0x000000a8250a7824 */ /* 0x000fc800078e022e */
[----:B------:R-:W-:-:S03]  /*10830*/  IMAD R10, R6, 0x38, R10 ;  /* 0x00000038060a7824 */ /* 0x000fc600078e020a */
[----:B------:R-:W-:Y:S01]  /*10840*/  @!P2 DFMA R14, R8, R112, R14 ;  /* 0x00000070080ea22b */ /* 0x000fe2000000000e */
[----:B------:R-:W-:Y:S01]  /*10850*/  IMAD R8, R61, 0x8, R97 ;  /* 0x000000083d087824 */ /* 0x000fe200078e0261 */
[----:B------:R-:W2:Y:S04]  /*10860*/  LDL.64 R18, [R10+0x8] ;  /* 0x000008000a127983 */ /* 0x000ea80000100a00 */
[----:B------:R-:W4:Y:S01]  /*10870*/  LDL.64 R16, [R10+0x10] ;  /* 0x000010000a107983 */ /* 0x000f220000100a00 */
[----:B---3--:R-:W-:-:S03]  /*10880*/  @!P2 DFMA R30, R44, -R114, R30 ;  /* 0x800000722c1ea22b */ /* 0x008fc6000000001e */
[----:B------:R-:W2:Y:S05]  /*10890*/  LDL.64 R8, [R8] ;  /* 0x0000000008087983 */ /* 0x000eaa0000100a00 */
[----:B------:R-:W-:Y:S02]  /*108a0*/  @!P2 DFMA R40, R30, R112, R40 ;  /* 0x000000701e28a22b */ /* 0x000fe40000000028 */
[----:B------:R-:W3:Y:S04]  /*108b0*/  LDL.64 R30, [R10] ;  /* 0x000000000a1e7983 */ /* 0x000ee80000100a00 */
[----:B------:R-:W3:Y:S04]  /*108c0*/  LDL.64 R10, [R10+0x18] ;  /* 0x000018000a0a7983 */ /* 0x000ee80000100a00 */
[----:B------:R0:W-:Y:S01]  /*108d0*/  STL [R1+0xfe4], R46 ;  /* 0x000fe42e01007387 */ /* 0x0001e20000100800 */
[----:B--2---:R-:W-:-:S02]  /*108e0*/  DFMA R12, R8, R18, R12 ;  /* 0x00000012080c722b */ /* 0x004fc4000000000c */
[C---:B----4-:R-:W-:Y:S02]  /*108f0*/  DFMA R14, R8.reuse, R16, R14 ;  /* 0x00000010080e722b */ /* 0x050fe4000000000e */
[C---:B---3--:R-:W-:Y:S02]  /*10900*/  DFMA R64, R8.reuse, R30, R64 ;  /* 0x0000001e0840722b */ /* 0x048fe40000000040 */
[----:B0-----:R-:W-:-:S11]  /*10910*/  DFMA R40, R8, R10, R40 ;  /* 0x0000000a0828722b */ /* 0x001fd60000000028 */
.L_x_196:
[----:B------:R-:W-:Y:S05]  /*10920*/  BSYNC.RECONVERGENT B0 ;  /* 0x0000000000007941 */ /* 0x000fea0003800200 */
.L_x_195:
[----:B------:R-:W-:Y:S01]  /*10930*/  ISETP.GT.AND P2, PT, R117, 0x3, PT ;  /* 0x000000037500780c */ /* 0x000fe20003f44270 */
[----:B------:R-:W-:Y:S01]  /*10940*/  BSSY.RECONVERGENT B0, `(.L_x_197) ;  /* 0x0000051000007945 */ /* 0x000fe20003800200 */
[----:B------:R-:W-:Y:S01]  /*10950*/  LOP3.LUT R121, R121, 0xffffdfff, RZ, 0xc0, !PT ;  /* 0xffffdfff79797812 */ /* 0x000fe200078ec0ff */
[----:B-----5:R-:W-:Y:S02]  /*10960*/  IMAD.MOV.U32 R96, RZ, RZ, R46 ;  /* 0x000000ffff607224 */ /* 0x020fe400078e002e */
[----:B------:R-:W-:-:S08]  /*10970*/  VIADD R91, R1, 0x3e0 ;  /* 0x000003e0015b7836 */ /* 0x000fd00000000000 */
[----:B------:R-:W-:Y:S02]  /*10980*/  @P2 LOP3.LUT R121, R121, 0x2000, RZ, 0xfc, !PT ;  /* 0x0000200079792812 */ /* 0x000fe400078efcff */
[----:B------:R-:W-:-:S13]  /*10990*/  ISETP.LT.U32.AND P2, PT, R7, 0x3, P2 ;  /* 0x000000030700780c */ /* 0x000fda0001741070 */
[----:B------:R-:W-:Y:S05]  /*109a0*/  @!P2 BRA `(.L_x_198) ;  /* 0x000000040028a947 */ /* 0x000fea0003800000 */
[CC--:B------:R-:W-:Y:S01]  /*109b0*/  VIMNMX.U32 R29, PT, PT, R7.reuse, R5.reuse, !PT ;  /* 0x00000005071d7248 */ /* 0x0c0fe20007fe0000 */
[----:B------:R-:W-:Y:S01]  /*109c0*/  IMAD R26, R36, 0x8, R1 ;  /* 0x00000008241a7824 */ /* 0x000fe200078e0201 */
[----:B------:R-:W-:-:S03]  /*109d0*/  VIMNMX.U32 R46, PT, PT, R7, R5, PT ;  /* 0x00000005072e7248 */ /* 0x000fc60003fe0000 */
[----:B------:R-:W-:Y:S01]  /*109e0*/  IMAD R9, R29, 0xa8, R96 ;  /* 0x000000a81d097824 */ /* 0x000fe200078e0260 */
[----:B------:R-:W2:Y:S03]  /*109f0*/  LDL.64 R10, [R26+0x18] ;  /* 0x000018001a0a7983 */ /* 0x000ea60000100a00 */
[----:B------:R-:W-:-:S05]  /*10a00*/  IMAD R48, R46, 0x38, R9 ;  /* 0x000000382e307824 */ /* 0x000fca00078e0209 */
[----:B------:R-:W2:Y:S04]  /*10a10*/  LDL.64 R18, [R48+0x8] ;  /* 0x0000080030127983 */ /* 0x000ea80000100a00 */
[----:B------:R-:W3:Y:S04]  /*10a20*/  LDL.64 R26, [R26] ;  /* 0x000000001a1a7983 */ /* 0x000ee80000100a00 */
[----:B------:R-:W3:Y:S04]  /*10a30*/  LDL.64 R16, [R48] ;  /* 0x0000000030107983 */ /* 0x000ee80000100a00 */
[----:B------:R-:W4:Y:S04]  /*10a40*/  LDL.64 R24, [R48+0x10] ;  /* 0x0000100030187983 */ /* 0x000f280000100a00 */
[----:B------:R-:W5:Y:S04]  /*10a50*/  LDL.64 R8, [R48+0x18] ;  /* 0x0000180030087983 */ /* 0x000f680000100a00 */
[----:B------:R-:W5:Y:S01]  /*10a60*/  LDL.64 R44, [R48+0x20] ;  /* 0x00002000302c7983 */ /* 0x000f620000100a00 */
[----:B------:R-:W-:Y:S01]  /*10a70*/  ISETP.NE.AND P3, PT, R36, R29, PT ;  /* 0x0000001d2400720c */ /* 0x000fe20003f65270 */
[----:B------:R-:W-:Y:S01]  /*10a80*/  IMAD R47, R46, 0x40, R90 ;  /* 0x000000402e2f7824 */ /* 0x000fe200078e025a */
[----:B--2---:R-:W-:-:S08]  /*10a90*/  DMUL R30, R10, R18 ;  /* 0x000000120a1e7228 */ /* 0x004fd00000000000 */
[----:B---3--:R-:W-:Y:S02]  /*10aa0*/  DFMA R16, R26, R16, R30 ;  /* 0x000000101a10722b */ /* 0x008fe4000000001e */
[C---:B----4-:R-:W-:Y:S02]  /*10ab0*/  DMUL R38, R10.reuse, R24 ;  /* 0x000000180a267228 */ /* 0x050fe40000000000 */
[C---:B-----5:R-:W-:Y:S02]  /*10ac0*/  DMUL R30, R10.reuse, R8 ;  /* 0x000000080a1e7228 */ /* 0x060fe40000000000 */
[----:B------:R-:W-:-:S04]  /*10ad0*/  DMUL R10, R10, R44 ;  /* 0x0000002c0a0a7228 */ /* 0x000fc80000000000 */
[C---:B------:R-:W-:Y:S01]  /*10ae0*/  DFMA R18, R26.reuse, R18, R38 ;  /* 0x000000121a12722b */ /* 0x040fe20000000026 */
[----:B------:R-:W2:Y:S01]  /*10af0*/  @!P3 LDL.64 R44, [R47+0x10] ;  /* 0x000010002f2cb983 */ /* 0x000ea20000100a00 */
[----:B------:R-:W-:-:S03]  /*10b00*/  DFMA R24, R26, R24, R30 ;  /* 0x000000181a18722b */ /* 0x000fc6000000001e */
[----:B------:R-:W2:Y:S01]  /*10b10*/  @!P3 LDL.64 R38, [R47+0x8] ;  /* 0x000008002f26b983 */ /* 0x000ea20000100a00 */
[----:B------:R-:W-:-:S03]  /*10b20*/  DFMA R26, R26, R8, R10 ;  /* 0x000000081a1a722b */ /* 0x000fc6000000000a */
[----:B------:R-:W3:Y:S02]  /*10b30*/  @!P3 LDL.128 R8, [R47] ;  /* 0x000000002f08b983 */ /* 0x000ee40000100c00 */
[-C--:B---3--:R-:W-:Y:S02]  /*10b40*/  @!P3 DFMA R30, R10, -R114.reuse, R8 ;  /* 0x800000720a1eb22b */ /* 0x088fe40000000008 */
[----:B------:R-:W3:Y:S01]  /*10b50*/  @!P3 LDL.128 R8, [R47+0x10] ;  /* 0x000010002f08b983 */ /* 0x000ee20000100c00 */
[----:B--2---:R-:W-:-:S03]  /*10b60*/  @!P3 DFMA R38, R44, -R114, R38 ;  /* 0x800000722c26b22b */ /* 0x004fc60000000026 */
[----:B------:R-:W2:Y:S01]  /*10b70*/  @!P3 LDL.64 R44, [R47+0x20] ;  /* 0x000020002f2cb983 */ /* 0x000ea20000100a00 */
[----:B---3--:R-:W-:-:S03]  /*10b80*/  @!P3 DFMA R8, R10, -R114, R8 ;  /* 0x800000720a08b22b */ /* 0x008fc60000000008 */
[----:B------:R-:W2:Y:S01]  /*10b90*/  @!P3 LDL.64 R10, [R47+0x18] ;  /* 0x000018002f0ab983 */ /* 0x000ea20000100a00 */
[-C--:B------:R-:W-:Y:S02]  /*10ba0*/  @!P3 DFMA R16, R30, R112.reuse, R16 ;  /* 0x000000701e10b22b */ /* 0x080fe40000000010 */
[-C--:B------:R-:W-:Y:S02]  /*10bb0*/  @!P3 DFMA R18, R38, R112.reuse, R18 ;  /* 0x000000702612b22b */ /* 0x080fe40000000012 */
[----:B------:R-:W-:Y:S01]  /*10bc0*/  @!P3 DFMA R24, R8, R112, R24 ;  /* 0x000000700818b22b */ /* 0x000fe20000000018 */
[----:B------:R-:W-:Y:S01]  /*10bd0*/  IMAD R29, R29, 0x40, R90 ;  /* 0x000000401d1d7824 */ /* 0x000fe200078e025a */
[----:B--2---:R-:W-:-:S08]  /*10be0*/  @!P3 DFMA R10, R44, -R114, R10 ;  /* 0x800000722c0ab22b */ /* 0x004fd0000000000a */
[----:B------:R-:W-:Y:S01]  /*10bf0*/  @!P3 DFMA R26, R10, R112, R26 ;  /* 0x000000700a1ab22b */ /* 0x000fe2000000001a */
[----:B------:R-:W-:-:S13]  /*10c00*/  ISETP.NE.AND P3, PT, R36, R46, PT ;  /* 0x0000002e2400720c */ /* 0x000fda0003f65270 */
[----:B------:R-:W2:Y:S04]  /*10c10*/  @!P3 LDL.128 R8, [R29] ;  /* 0x000000001d08b983 */ /* 0x000ea80000100c00 */
[----:B------:R-:W3:Y:S04]  /*10c20*/  @!P3 LDL.64 R38, [R29+0x8] ;  /* 0x000008001d26b983 */ /* 0x000ee80000100a00 */
[----:B------:R-:W3:Y:S04]  /*10c30*/  @!P3 LDL.64 R44, [R29+0x10] ;  /* 0x000010001d2cb983 */ /* 0x000ee80000100a00 */
[----:B------:R-:W4:Y:S01]  /*10c40*/  @!P3 LDL.64 R46, [R29+0x20] ;  /* 0x000020001d2eb983 */ /* 0x000f220000100a00 */
[----:B--2---:R-:W-:-:S03]  /*10c50*/  @!P3 DFMA R30, R10, -R114, R8 ;  /* 0x800000720a1eb22b */ /* 0x004fc60000000008 */
[----:B------:R-:W2:Y:S01]  /*10c60*/  @!P3 LDL.128 R8, [R29+0x10] ;  /* 0x000010001d08b983 */ /* 0x000ea20000100c00 */
[----:B---3--:R-:W-:-:S03]  /*10c70*/  @!P3 DFMA R38, R44, -R114, R38 ;  /* 0x800000722c26b22b */ /* 0x008fc60000000026 */
[----:B------:R-:W4:Y:S05]  /*10c80*/  @!P3 LDL.64 R44, [R29+0x18] ;  /* 0x000018001d2cb983 */ /* 0x000f2a0000100a00 */
[-C--:B------:R-:W-:Y:S01]  /*10c90*/  @!P3 DFMA R18, R38, R112.reuse, R18 ;  /* 0x000000702612b22b */ /* 0x080fe20000000012 */
[----:B------:R-:W-:Y:S01]  /*10ca0*/  IMAD R38, R7, 0x8, R97 ;  /* 0x0000000807267824 */ /* 0x000fe200078e0261 */
[----:B------:R-:W-:-:S05]  /*10cb0*/  @!P3 DFMA R16, R30, R112, R16 ;  /* 0x000000701e10b22b */ /* 0x000fca0000000010 */
[----:B------:R-:W3:Y:S01]  /*10cc0*/  LDL.64 R38, [R38] ;  /* 0x0000000026267983 */ /* 0x000ee20000100a00 */
[----:B--2---:R-:W-:-:S08]  /*10cd0*/  @!P3 DFMA R8, R10, -R114, R8 ;  /* 0x800000720a08b22b */ /* 0x004fd00000000008 */
[----:B------:R-:W-:Y:S01]  /*10ce0*/  @!P3 DFMA R24, R8, R112, R24 ;  /* 0x000000700818b22b */ /* 0x000fe20000000018 */
[----:B------:R-:W-:-:S04]  /*10cf0*/  IMAD R8, R36, 0xa8, R96 ;  /* 0x000000a824087824 */ /* 0x000fc800078e0260 */
[----:B------:R-:W-:-:S05]  /*10d00*/  IMAD R8, R5, 0x38, R8 ;  /* 0x0000003805087824 */ /* 0x000fca00078e0208 */
[----:B------:R-:W3:Y:S04]  /*10d10*/  LDL.64 R66, [R8] ;  /* 0x0000000008427983 */ /* 0x000ee80000100a00 */
[----:B------:R-:W2:Y:S04]  /*10d20*/  LDL.64 R30, [R8+0x8] ;  /* 0x00000800081e7983 */ /* 0x000ea80000100a00 */
[----:B------:R-:W5:Y:S01]  /*10d30*/  LDL.64 R10, [R8+0x10] ;  /* 0x00001000080a7983 */ /* 0x000f620000100a00 */
[----:B----4-:R-:W-:Y:S01]  /*10d40*/  @!P3 DFMA R44, R46, -R114, R44 ;  /* 0x800000722e2cb22b */ /* 0x010fe2000000002c */
[----:B------:R-:W-:-:S04]  /*10d50*/  IMAD R29, R36, 0x90, R91 ;  /* 0x00000090241d7824 */ /* 0x000fc800078e025b */
[----:B------:R-:W-:Y:S01]  /*10d60*/  IMAD R29, R5, 0x30, R29 ;  /* 0x00000030051d7824 */ /* 0x000fe200078e021d */
[----:B------:R-:W4:Y:S02]  /*10d70*/  LDL.64 R8, [R8+0x18] ;  /* 0x0000180008087983 */ /* 0x000f240000100a00 */
[----:B------:R-:W-:Y:S02]  /*10d80*/  @!P3 DFMA R26, R44, R112, R26 ;  /* 0x000000702c1ab22b */ /* 0x000fe4000000001a */
[----:B------:R-:W4:Y:S01]  /*10d90*/  LDL.64 R44, [R29] ;  /* 0x000000001d2c7983 */ /* 0x000f220000100a00 */
[----:B---3--:R-:W-:-:S03]  /*10da0*/  DFMA R66, R38, R66, R16 ;  /* 0x000000422642722b */ /* 0x008fc60000000010 */
[----:B------:R-:W3:Y:S01]  /*10db0*/  LDL.64 R16, [R29+0x10] ;  /* 0x000010001d107983 */ /* 0x000ee20000100a00 */
[----:B--2---:R-:W-:-:S03]  /*10dc0*/  DFMA R18, R38, R30, R18 ;  /* 0x0000001e2612722b */ /* 0x004fc60000000012 */
[----:B------:R-:W2:Y:S01]  /*10dd0*/  LDL.64 R30, [R29+0x8] ;  /* 0x000008001d1e7983 */ /* 0x000ea20000100a00 */
[----:B-----5:R-:W-:-:S03]  /*10de0*/  DFMA R24, R38, R10, R24 ;  /* 0x0000000a2618722b */ /* 0x020fc60000000018 */
[----:B------:R-:W5:Y:S01]  /*10df0*/  LDL.64 R10, [R29+0x18] ;  /* 0x000018001d0a7983 */ /* 0x000f620000100a00 */
[C---:B----4-:R-:W-:Y:S02]  /*10e00*/  DFMA R8, R38.reuse, R8, R26 ;  /* 0x000000082608722b */ /* 0x050fe4000000001a */
[C---:B------:R-:W-:Y:S02]  /*10e10*/  DFMA R66, R38.reuse, R44, R66 ;  /* 0x0000002c2642722b */ /* 0x040fe40000000042 */
[C---:B---3--:R-:W-:Y:S02]  /*10e20*/  DFMA R24, R38.reuse, R16, R24 ;  /* 0x000000102618722b */ /* 0x048fe40000000018 */
[C---:B--2---:R-:W-:Y:S02]  /*10e30*/  DFMA R26, R38.reuse, R30, R18 ;  /* 0x0000001e261a722b */ /* 0x044fe40000000012 */
[----:B-----5:R-:W-:-:S11]  /*10e40*/  DFMA R38, R38, R10, R8 ;  /* 0x0000000a2626722b */ /* 0x020fd60000000008 */
.L_x_198:
[----:B------:R-:W-:Y:S05]  /*10e50*/  BSYNC.RECONVERGENT B0 ;  /* 0x0000000000007941 */ /* 0x000fea0003800200 */
.L_x_197:
[----:B------:R-:W-:Y:S01]  /*10e60*/  ISETP.GE.AND P3, PT, R28, 0x4, PT ;  /* 0x000000041c00780c */ /* 0x000fe20003f66270 */
[----:B------:R-:W-:-:S12]  /*10e70*/  BSSY.RECONVERGENT B0, `(.L_x_199) ;  /* 0x00000de000007945 */ /* 0x000fd80003800200 */
[----:B------:R-:W-:Y:S05]  /*10e80*/  @!P3 BRA `(.L_x_200) ;  /* 0x0000000c0070b947 */ /* 0x000fea0003800000 */
[C---:B------:R-:W-:Y:S01]  /*10e90*/  ISETP.NE.AND P3, PT, R37.reuse, R6, PT ;  /* 0x000000062500720c */ /* 0x040fe20003f65270 */
[----:B------:R-:W-:Y:S02]  /*10ea0*/  IMAD R60, R6, 0xa8, R96 ;  /* 0x000000a8063c7824 */ /* 0x000fe400078e0260 */
[C---:B------:R-:W-:Y:S02]  /*10eb0*/  IMAD R62, R36.reuse, 0x40, R90 ;  /* 0x00000040243e7824 */ /* 0x040fe400078e025a */
[----:B------:R-:W-:Y:S02]  /*10ec0*/  IMAD R50, R37, 0x8, R1 ;  /* 0x0000000825327824 */ /* 0x000fe400078e0201 */
[----:B------:R-:W-:-:S03]  /*10ed0*/  IMAD R42, R36, 0x38, R60 ;  /* 0x00000038242a7824 */ /* 0x000fc600078e023c */
[----:B------:R-:W2:Y:S04]  /*10ee0*/  LDL.64 R48, [R50+0x18] ;  /* 0x0000180032307983 */ /* 0x000ea80000100a00 */
[----:B------:R-:W3:Y:S04]  /*10ef0*/  @!P3 LDL.128 R8, [R62] ;  /* 0x000000003e08b983 */ /* 0x000ee80000100c00 */
[----:B------:R-:W4:Y:S04]  /*10f00*/  @!P3 LDL.64 R52, [R62+0x8] ;  /* 0x000008003e34b983 */ /* 0x000f280000100a00 */
[----:B------:R-:W4:Y:S04]  /*10f10*/  @!P3 LDL.64 R54, [R62+0x10] ;  /* 0x000010003e36b983 */ /* 0x000f280000100a00 */
[----:B------:R-:W2:Y:S04]  /*10f20*/  LDL.64 R34, [R42+0x8] ;  /* 0x000008002a227983 */ /* 0x000ea80000100a00 */
[----:B------:R-:W5:Y:S04]  /*10f30*/  LDL.64 R32, [R42+0x10] ;  /* 0x000010002a207983 */ /* 0x000f680000100a00 */
[----:B------:R-:W5:Y:S04]  /*10f40*/  LDL.64 R30, [R42+0x18] ;  /* 0x000018002a1e7983 */ /* 0x000f680000100a00 */
[----:B------:R-:W5:Y:S04]  /*10f50*/  LDL.64 R28, [R42+0x20] ;  /* 0x000020002a1c7983 */ /* 0x000f680000100a00 */
[----:B------:R-:W5:Y:S04]  /*10f60*/  @!P3 LDL.64 R46, [R62+0x18] ;  /* 0x000018003e2eb983 */ /* 0x000f680000100a00 */
[----:B------:R-:W5:Y:S04]  /*10f70*/  @!P3 LDL.128 R16, [R62+0x10] ;  /* 0x000010003e10b983 */ /* 0x000f680000100c00 */
[----:B------:R-:W5:Y:S04]  /*10f80*/  @!P3 LDL.64 R44, [R62+0x20] ;  /* 0x000020003e2cb983 */ /* 0x000f680000100a00 */
[----:B------:R-:W5:Y:S04]  /*10f90*/  LDL.64 R50, [R50] ;  /* 0x0000000032327983 */ /* 0x000f680000100a00 */
[----:B------:R-:W5:Y:S01]  /*10fa0*/  LDL.64 R42, [R42] ;  /* 0x000000002a2a7983 */ /* 0x000f620000100a00 */
[----:B------:R-:W-:-:S04]  /*10fb0*/  VIADD R72, R1, 0x150 ;  /* 0x0000015001487836 */ /* 0x000fc80000000000 */
[----:B------:R-:W-:-:S04]  /*10fc0*/  IMAD.MOV.U32 R96, RZ, RZ, R72 ;  /* 0x000000ffff607224 */ /* 0x000fc800078e0048 */
[----:B------:R-:W-:Y:S02]  /*10fd0*/  IMAD R89, R36, 0xa8, R96 ;  /* 0x000000a824597824 */ /* 0x000fe400078e0260 */
[----:B------:R-:W-:Y:S02]  /*10fe0*/  IMAD R86, R6, 0x8, R1 ;  /* 0x0000000806567824 */ /* 0x000fe400078e0201 */
[----:B------:R-:W-:-:S03]  /*10ff0*/  IMAD R89, R5, 0x38, R89 ;  /* 0x0000003805597824 */ /* 0x000fc600078e0259 */
[----:B------:R-:W5:Y:S01]  /*11000*/  LDL.64 R82, [R86+0x18] ;  /* 0x0000180056527983 */ /* 0x000f620000100a00 */
[----:B------:R-:W-:-:S03]  /*11010*/  IMAD.U32 R88, R5, 0x40, R1 ;  /* 0x0000004005587824 */ /* 0x000fc600078e0001 */
[----:B------:R-:W5:Y:S04]  /*11020*/  LDL.64 R76, [R89+0x18] ;  /* 0x00001800594c7983 */ /* 0x000f680000100a00 */
[----:B------:R-:W5:Y:S04]  /*11030*/  LDL.64 R86, [R86] ;  /* 0x0000000056567983 */ /* 0x000f680000100a00 */
[----:B------:R-:W5:Y:S01]  /*11040*/  LDL.64 R84, [R89+0x20] ;  /* 0x0000200059547983 */ /* 0x000f620000100a00 */
[-C--:B---3--:R-:W-:Y:S02]  /*11050*/  @!P3 DFMA R8, R10, -R114.reuse, R8 ;  /* 0x800000720a08b22b */ /* 0x088fe40000000008 */
[----:B----4-:R-:W-:-:S02]  /*11060*/  @!P3 DFMA R10, R54, -R114, R52 ;  /* 0x80000072360ab22b */ /* 0x010fc40000000034 */
[C---:B--2---:R-:W-:Y:S02]  /*11070*/  DMUL R68, R48.reuse, R34 ;  /* 0x0000002230447228 */ /* 0x044fe40000000000 */
[C---:B-----5:R-:W-:Y:S02]  /*11080*/  DMUL R58, R48.reuse, R32 ;  /* 0x00000020303a7228 */ /* 0x060fe40000000000 */
[C---:B------:R-:W-:Y:S02]  /*11090*/  DMUL R54, R48.reuse, R30 ;  /* 0x0000001e30367228 */ /* 0x040fe40000000000 */
[----:B------:R-:W-:Y:S02]  /*110a0*/  DMUL R52, R48, R28 ;  /* 0x0000001c30347228 */ /* 0x000fe40000000000 */
[-C--:B------:R-:W-:Y:S02]  /*110b0*/  @!P3 DFMA R56, R18, -R114.reuse, R16 ;  /* 0x800000721238b22b */ /* 0x080fe40000000010 */
[----:B------:R-:W-:-:S02]  /*110c0*/  @!P3 DFMA R70, R44, -R114, R46 ;  /* 0x800000722c46b22b */ /* 0x000fc4000000002e */
[C---:B------:R-:W-:Y:S02]  /*110d0*/  DFMA R44, R50.reuse, R34, R58 ;  /* 0x00000022322c722b */ /* 0x040fe4000000003a */
[C---:B------:R-:W-:Y:S02]  /*110e0*/  DFMA R18, R50.reuse, R32, R54 ;  /* 0x000000203212722b */ /* 0x040fe40000000036 */
[C---:B------:R-:W-:Y:S02]  /*110f0*/  DFMA R46, R50.reuse, R42, R68 ;  /* 0x0000002a322e722b */ /* 0x040fe40000000044 */
[----:B------:R-:W-:Y:S01]  /*11100*/  DFMA R16, R50, R30, R52 ;  /* 0x0000001e3210722b */ /* 0x000fe20000000034 */
[----:B------:R-:W2:Y:S01]  /*11110*/  LDL.64 R68, [R89] ;  /* 0x0000000059447983 */ /* 0x000ea20000100a00 */
[-C--:B------:R-:W-:Y:S02]  /*11120*/  @!P3 DFMA R44, R10, R112.reuse, R44 ;  /* 0x000000700a2cb22b */ /* 0x080fe4000000002c */
[-C--:B------:R-:W-:Y:S01]  /*11130*/  @!P3 DFMA R18, R56, R112.reuse, R18 ;  /* 0x000000703812b22b */ /* 0x080fe20000000012 */
[----:B------:R-:W3:Y:S01]  /*11140*/  LDL.64 R52, [R89+0x8] ;  /* 0x0000080059347983 */ /* 0x000ee20000100a00 */
[----:B------:R-:W-:-:S02]  /*11150*/  @!P3 DFMA R46, R8, R112, R46 ;  /* 0x00000070082eb22b */ /* 0x000fc4000000002e */
[----:B------:R-:W-:Y:S01]  /*11160*/  @!P3 DFMA R16, R70, R112, R16 ;  /* 0x000000704610b22b */ /* 0x000fe20000000010 */
[----:B------:R-:W-:Y:S01]  /*11170*/  ISETP.NE.AND P3, PT, R6, R36, PT ;  /* 0x000000240600720c */ /* 0x000fe20003f65270 */
[----:B------:R-:W4:-:S12]  /*11180*/  LDL.64 R70, [R89+0x10] ;  /* 0x0000100059467983 */ /* 0x000f180000100a00 */
[----:B------:R-:W5:Y:S01]  /*11190*/  @!P3 LDL.128 R8, [R88+0x90] ;  /* 0x000090005808b983 */ /* 0x000f620000100c00 */
[----:B---3--:R-:W-:-:S08]  /*111a0*/  DMUL R58, R82, R52 ;  /* 0x00000034523a7228 */ /* 0x008fd00000000000 */
[----:B--2---:R-:W-:Y:S02]  /*111b0*/  DFMA R58, R86, R68, R58 ;  /* 0x00000044563a722b */ /* 0x004fe4000000003a */
[----:B-----5:R-:W-:Y:S01]  /*111c0*/  @!P3 DFMA R8, R10, -R114, R8 ;  /* 0x800000720a08b22b */ /* 0x020fe20000000008 */
[----:B------:R-:W2:Y:S07]  /*111d0*/  @!P3 LDL.64 R10, [R88+0xa0] ;  /* 0x0000a000580ab983 */ /* 0x000eae0000100a00 */
[----:B------:R-:W-:-:S02]  /*111e0*/  @!P3 DFMA R58, R8, R112, R58 ;  /* 0x00000070083ab22b */ /* 0x000fc4000000003a */
[----:B------:R-:W2:Y:S01]  /*111f0*/  @!P3 LDL.64 R8, [R88+0x98] ;  /* 0x000098005808b983 */ /* 0x000ea20000100a00 */
[----:B----4-:R-:W-:-:S08]  /*11200*/  DMUL R56, R82, R70 ;  /* 0x0000004652387228 */ /* 0x010fd00000000000 */
[----:B------:R-:W-:-:S10]  /*11210*/  DFMA R56, R86, R52, R56 ;  /* 0x000000345638722b */ /* 0x000fd40000000038 */
[----:B------:R-:W-:Y:S02]  /*11220*/  IMAD.MOV.U32 R54, RZ, RZ, R56 ;  /* 0x000000ffff367224 */ /* 0x000fe400078e0038 */
[----:B------:R-:W-:Y:S01]  /*11230*/  IMAD.MOV.U32 R55, RZ, RZ, R57 ;  /* 0x000000ffff377224 */ /* 0x000fe200078e0039 */
[----:B--2---:R-:W-:Y:S01]  /*11240*/  @!P3 DFMA R8, R10, -R114, R8 ;  /* 0x800000720a08b22b */ /* 0x004fe20000000008 */
[----:B------:R-:W2:Y:S07]  /*11250*/  @!P3 LDL.64 R10, [R88+0xa0] ;  /* 0x0000a000580ab983 */ /* 0x000eae0000100a00 */
[----:B------:R-:W-:-:S02]  /*11260*/  @!P3 DFMA R56, R8, R112, R54 ;  /* 0x000000700838b22b */ /* 0x000fc40000000036 */
[----:B------:R-:W2:Y:S01]  /*11270*/  @!P3 LDL.64 R8, [R88+0x98] ;  /* 0x000098005808b983 */ /* 0x000ea20000100a00 */
[----:B------:R-:W-:Y:S02]  /*11280*/  DMUL R74, R82, R76 ;  /* 0x0000004c524a7228 */ /* 0x000fe40000000000 */
[----:B--2---:R-:W-:-:S08]  /*11290*/  @!P3 DFMA R8, R10, -R114, R8 ;  /* 0x800000720a08b22b */ /* 0x004fd00000000008 */
[----:B------:R-:W-:Y:S02]  /*112a0*/  @!P3 DFMA R54, R8, R112, R54 ;  /* 0x000000700836b22b */ /* 0x000fe40000000036 */
[----:B------:R-:W2:Y:S01]  /*112b0*/  @!P3 LDL.128 R8, [R88+0xa0] ;  /* 0x0000a0005808b983 */ /* 0x000ea20000100c00 */
[----:B------:R-:W-:-:S10]  /*112c0*/  DFMA R74, R86, R70, R74 ;  /* 0x00000046564a722b */ /* 0x000fd4000000004a */
[----:B------:R-:W-:Y:S02]  /*112d0*/  IMAD.MOV.U32 R72, RZ, RZ, R74 ;  /* 0x000000ffff487224 */ /* 0x000fe400078e004a */
[----:B------:R-:W-:Y:S01]  /*112e0*/  IMAD.MOV.U32 R73, RZ, RZ, R75 ;  /* 0x000000ffff497224 */ /* 0x000fe200078e004b */
[----:B--2---:R-:W-:-:S08]  /*112f0*/  @!P3 DFMA R8, R10, -R114, R8 ;  /* 0x800000720a08b22b */ /* 0x004fd00000000008 */
[----:B------:R-:W-:Y:S02]  /*11300*/  @!P3 DFMA R74, R8, R112, R72 ;  /* 0x00000070084ab22b */ /* 0x000fe40000000048 */
[----:B------:R-:W2:Y:S01]  /*11310*/  @!P3 LDL.128 R8, [R88+0xa0] ;  /* 0x0000a0005808b983 */ /* 0x000ea20000100c00 */
[----:B------:R-:W-:Y:S02]  /*11320*/  DMUL R78, R82, R84 ;  /* 0x00000054524e7228 */ /* 0x000fe40000000000 */
[----:B--2---:R-:W-:Y:S01]  /*11330*/  @!P3 DFMA R8, R10, -R114, R8 ;  /* 0x800000720a08b22b */ /* 0x004fe20000000008 */
[----:B------:R-:W2:Y:S07]  /*11340*/  @!P3 LDL.64 R10, [R88+0xb0] ;  /* 0x0000b000580ab983 */ /* 0x000eae0000100a00 */
[----:B------:R-:W-:-:S02]  /*11350*/  @!P3 DFMA R72, R8, R112, R72 ;  /* 0x000000700848b22b */ /* 0x000fc40000000048 */
[----:B------:R-:W2:Y:S01]  /*11360*/  @!P3 LDL.64 R8, [R88+0xa8] ;  /* 0x0000a8005808b983 */ /* 0x000ea20000100a00 */
[----:B------:R-:W-:-:S10]  /*11370*/  DFMA R78, R86, R76, R78 ;  /* 0x0000004c564e722b */ /* 0x000fd4000000004e */
[----:B------:R-:W-:Y:S02]  /*11380*/  IMAD.MOV.U32 R80, RZ, RZ, R78 ;  /* 0x000000ffff507224 */ /* 0x000fe400078e004e */
[----:B------:R-:W-:Y:S01]  /*11390*/  IMAD.MOV.U32 R81, RZ, RZ, R79 ;  /* 0x000000ffff517224 */ /* 0x000fe200078e004f */
[----:B--2---:R-:W-:Y:S01]  /*113a0*/  @!P3 DFMA R8, R10, -R114, R8 ;  /* 0x800000720a08b22b */ /* 0x004fe20000000008 */
[----:B------:R-:W2:Y:S07]  /*113b0*/  @!P3 LDL.64 R10, [R88+0xb0] ;  /* 0x0000b000580ab983 */ /* 0x000eae0000100a00 */
[----:B------:R-:W-:-:S02]  /*113c0*/  @!P3 DFMA R78, R8, R112, R80 ;  /* 0x00000070084eb22b */ /* 0x000fc40000000050 */
[----:B------:R-:W3:Y:S02]  /*113d0*/  LDL.64 R8, [R89+0x28] ;  /* 0x0000280059087983 */ /* 0x000ee40000100a00 */
[----:B---3--:R-:W-:-:S08]  /*113e0*/  DMUL R8, R82, R8 ;  /* 0x0000000852087228 */ /* 0x008fd00000000000 */
[----:B------:R-:W-:Y:S02]  /*113f0*/  DFMA R82, R86, R84, R8 ;  /* 0x000000545652722b */ /* 0x000fe40000000008 */
[----:B------:R-:W2:Y:S02]  /*11400*/  @!P3 LDL.64 R8, [R88+0xa8] ;  /* 0x0000a8005808b983 */ /* 0x000ea40000100a00 */
[----:B--2---:R-:W-:-:S08]  /*11410*/  @!P3 DFMA R8, R10, -R114, R8 ;  /* 0x800000720a08b22b */ /* 0x004fd00000000008 */
[----:B------:R-:W-:Y:S02]  /*11420*/  @!P3 DFMA R80, R8, R112, R80 ;  /* 0x000000700850b22b */ /* 0x000fe40000000050 */
[----:B------:R-:W2:Y:S02]  /*11430*/  @!P3 LDL.128 R8, [R88+0xb0] ;  /* 0x0000b0005808b983 */ /* 0x000ea40000100c00 */
[----:B--2---:R-:W-:-:S08]  /*11440*/  @!P3 DFMA R8, R10, -R114, R8 ;  /* 0x800000720a08b22b */ /* 0x004fd00000000008 */
[----:B------:R-:W-:Y:S01]  /*11450*/  @!P3 DFMA R82, R8, R112, R82 ;  /* 0x000000700852b22b */ /* 0x000fe20000000052 */
[----:B------:R-:W-:-:S13]  /*11460*/  ISETP.NE.AND P3, PT, R6, R5, PT ;  /* 0x000000050600720c */ /* 0x000fda0003f65270 */
[----:B------:R-:W2:Y:S02]  /*11470*/  @!P3 LDL.128 R8, [R62] ;  /* 0x000000003e08b983 */ /* 0x000ea40000100c00 */
[----:B--2---:R-:W-:Y:S02]  /*11480*/  @!P3 DFMA R8, R10, -R114, R8 ;  /* 0x800000720a08b22b */ /* 0x004fe40000000008 */
[----:B------:R-:W2:Y:S06]  /*11490*/  @!P3 LDL.64 R10, [R62+0x10] ;  /* 0x000010003e0ab983 */ /* 0x000eac0000100a00 */
[----:B------:R-:W-:-:S02]  /*114a0*/  @!P3 DFMA R58, R8, R112, R58 ;  /* 0x00000070083ab22b */ /* 0x000fc4000000003a */
[----:B------:R-:W2:Y:S02]  /*114b0*/  @!P3 LDL.64 R8, [R62+0x8] ;  /* 0x000008003e08b983 */ /* 0x000ea40000100a00 */
[----:B--2---:R-:W-:Y:S02]  /*114c0*/  @!P3 DFMA R8, R10, -R114, R8 ;  /* 0x800000720a08b22b */ /* 0x004fe40000000008 */
[----:B------:R-:W2:Y:S06]  /*114d0*/  @!P3 LDL.64 R10, [R62+0x10] ;  /* 0x000010003e0ab983 */ /* 0x000eac0000100a00 */
[----:B------:R-:W-:-:S02]  /*114e0*/  @!P3 DFMA R56, R8, R112, R56 ;  /* 0x000000700838b22b */ /* 0x000fc40000000038 */
[----:B------:R-:W2:Y:S02]  /*114f0*/  @!P3 LDL.64 R8, [R62+0x8] ;  /* 0x000008003e08b983 */ /* 0x000ea40000100a00 */
[----:B--2---:R-:W-:-:S08]  /*11500*/  @!P3 DFMA R8, R10, -R114, R8 ;  /* 0x800000720a08b22b */ /* 0x004fd00000000008 */
[----:B------:R-:W-:Y:S02]  /*11510*/  @!P3 DFMA R54, R8, R112, R54 ;  /* 0x000000700836b22b */ /* 0x000fe40000000036 */
[----:B------:R-:W2:Y:S02]  /*11520*/  @!P3 LDL.128 R8, [R62+0x10] ;  /* 0x000010003e08b983 */ /* 0x000ea40000100c00 */
[----:B--2---:R-:W-:-:S08]  /*11530*/  @!P3 DFMA R8, R10, -R114, R8 ;  /* 0x800000720a08b22b */ /* 0x004fd00000000008 */
[----:B------:R-:W-:Y:S02]  /*11540*/  @!P3 DFMA R74, R8, R112, R74 ;  /* 0x00000070084ab22b */ /* 0x000fe4000000004a */
[----:B------:R-:W2:Y:S02]  /*11550*/  @!P3 LDL.128 R8, [R62+0x10] ;  /* 0x000010003e08b983 */ /* 0x000ea40000100c00 */
        /* <DEDUP_REMOVED lines=10> */
[----:B------:R-:W2:Y:S01]  /*11600*/  @!P3 LDL.128 R8, [R62+0x20] ;  /* 0x000020003e08b983 */ /* 0x000ea20000100c00 */
[-C--:B------:R-:W-:Y:S02]  /*11610*/  DFMA R68, R52, -R114.reuse, R68 ;  /* 0x800000723444722b */ /* 0x080fe40000000044 */
[-C--:B------:R-:W-:Y:S02]  /*11620*/  DFMA R52, R70, -R114.reuse, R52 ;  /* 0x800000724634722b */ /* 0x080fe40000000034 */
[-C--:B------:R-:W-:Y:S02]  /*11630*/  DFMA R70, R76, -R114.reuse, R70 ;  /* 0x800000724c46722b */ /* 0x080fe40000000046 */
[-C--:B------:R-:W-:Y:S01]  /*11640*/  DFMA R76, R84, -R114.reuse, R76 ;  /* 0x80000072544c722b */ /* 0x080fe2000000004c */
[----:B------:R-:W-:Y:S01]  /*11650*/  IMAD R60, R5, 0x38, R60 ;  /* 0x00000038053c7824 */ /* 0x000fe200078e023c */
[----:B--2---:R-:W-:-:S08]  /*11660*/  @!P3 DFMA R8, R10, -R114, R8 ;  /* 0x800000720a08b22b */ /* 0x004fd00000000008 */
[----:B------:R-:W-:Y:S02]  /*11670*/  @!P3 DFMA R82, R8, R112, R82 ;  /* 0x000000700852b22b */ /* 0x000fe40000000052 */
[----:B------:R-:W-:-:S08]  /*11680*/  DMUL R8, R48, R56 ;  /* 0x0000003830087228 */ /* 0x000fd00000000000 */
[----:B------:R-:W-:Y:S01]  /*11690*/  DFMA R8, R50, R58, R8 ;  /* 0x0000003a3208722b */ /* 0x000fe20000000008 */
[----:B------:R-:W-:-:S07]  /*116a0*/  ISETP.NE.AND P3, PT, R37, R6, PT ;  /* 0x000000062500720c */ /* 0x000fce0003f65270 */
[----:B------:R-:W-:-:S10]  /*116b0*/  DFMA R68, R68, R112, R8 ;  /* 0x000000704444722b */ /* 0x000fd40000000008 */
[----:B------:R-:W-:Y:S02]  /*116c0*/  FSEL R56, R68, R8, !P3 ;  /* 0x0000000844387208 */ /* 0x000fe40005800000 */
[----:B------:R-:W-:Y:S01]  /*116d0*/  FSEL R57, R69, R9, !P3 ;  /* 0x0000000945397208 */ /* 0x000fe20005800000 */
[----:B------:R-:W-:-:S08]  /*116e0*/  DMUL R8, R48, R74 ;  /* 0x0000004a30087228 */ /* 0x000fd00000000000 */
[----:B------:R-:W-:-:S08]  /*116f0*/  DFMA R8, R50, R54, R8 ;  /* 0x000000363208722b */ /* 0x000fd00000000008 */
[----:B------:R-:W-:-:S10]  /*11700*/  DFMA R52, R52, R112, R8 ;  /* 0x000000703434722b */ /* 0x000fd40000000008 */
[----:B------:R-:W-:Y:S02]  /*11710*/  FSEL R52, R52, R8, !P3 ;  /* 0x0000000834347208 */ /* 0x000fe40005800000 */
[----:B------:R-:W-:Y:S01]  /*11720*/  FSEL R53, R53, R9, !P3 ;  /* 0x0000000935357208 */ /* 0x000fe20005800000 */
[C---:B------:R-:W-:Y:S02]  /*11730*/  DMUL R8, R48.reuse, R78 ;  /* 0x0000004e30087228 */ /* 0x040fe40000000000 */
[----:B------:R-:W-:-:S06]  /*11740*/  DMUL R48, R48, R82 ;  /* 0x0000005230307228 */ /* 0x000fcc0000000000 */
[C---:B------:R-:W-:Y:S02]  /*11750*/  DFMA R8, R50.reuse, R72, R8 ;  /* 0x000000483208722b */ /* 0x040fe40000000008 */
[----:B------:R-:W-:-:S06]  /*11760*/  DFMA R48, R50, R80, R48 ;  /* 0x000000503230722b */ /* 0x000fcc0000000030 */
[-C--:B------:R-:W-:Y:S02]  /*11770*/  DFMA R70, R70, R112.reuse, R8 ;  /* 0x000000704646722b */ /* 0x080fe40000000008 */
[----:B------:R-:W-:-:S08]  /*11780*/  DFMA R76, R76, R112, R48 ;  /* 0x000000704c4c722b */ /* 0x000fd00000000030 */
[----:B------:R-:W-:Y:S02]  /*11790*/  FSEL R54, R70, R8, !P3 ;  /* 0x0000000846367208 */ /* 0x000fe40005800000 */
[----:B------:R-:W-:Y:S02]  /*117a0*/  FSEL R55, R71, R9, !P3 ;  /* 0x0000000947377208 */ /* 0x000fe40005800000 */
[----:B------:R-:W-:Y:S02]  /*117b0*/  FSEL R48, R76, R48, !P3 ;  /* 0x000000304c307208 */ /* 0x000fe40005800000 */
[----:B------:R-:W-:Y:S02]  /*117c0*/  FSEL R49, R77, R49, !P3 ;  /* 0x000000314d317208 */ /* 0x000fe40005800000 */
[----:B------:R-:W-:-:S13]  /*117d0*/  ISETP.NE.AND P3, PT, R37, R36, PT ;  /* 0x000000242500720c */ /* 0x000fda0003f65270 */
[----:B------:R-:W2:Y:S04]  /*117e0*/  @!P3 LDL.64 R8, [R60] ;  /* 0x000000003c08b983 */ /* 0x000ea80000100a00 */
[----:B------:R-:W2:Y:S01]  /*117f0*/  @!P3 LDL.64 R10, [R60+0x8] ;  /* 0x000008003c0ab983 */ /* 0x000ea20000100a00 */
[----:B------:R-:W-:Y:S01]  /*11800*/  IMAD.U32 R50, R6, 0x40, R1 ;  /* 0x0000004006327824 */ /* 0x000fe200078e0001 */
        /* <DEDUP_REMOVED lines=25> */
[----:B------:R-:W2:Y:S01]  /*119a0*/  @!P3 LDL.64 R8, [R60+0x18] ;  /* 0x000018003c08b983 */ /* 0x000ea20000100a00 */
[-C--:B------:R-:W-:Y:S02]  /*119b0*/  DFMA R28, R28, -R114.reuse, R30 ;  /* 0x800000721c1c722b */ /* 0x080fe4000000001e */
[-C--:B------:R-:W-:Y:S02]  /*119c0*/  DFMA R42, R34, -R114.reuse, R42 ;  /* 0x80000072222a722b */ /* 0x080fe4000000002a */
[----:B------:R-:W-:-:S06]  /*119d0*/  DFMA R34, R32, -R114, R34 ;  /* 0x800000722022722b */ /* 0x000fcc0000000022 */
[-C--:B------:R-:W-:Y:S02]  /*119e0*/  DFMA R42, R42, R112.reuse, R56 ;  /* 0x000000702a2a722b */ /* 0x080fe40000000038 */
[----:B------:R-:W-:Y:S02]  /*119f0*/  DFMA R34, R34, R112, R52 ;  /* 0x000000702222722b */ /* 0x000fe40000000034 */
[----:B------:R-:W-:Y:S01]  /*11a00*/  DFMA R32, R30, -R114, R32 ;  /* 0x800000721e20722b */ /* 0x000fe20000000020 */
[----:B------:R-:W-:-:S06]  /*11a10*/  IMAD R30, R36, 0x8, R97 ;  /* 0x00000008241e7824 */ /* 0x000fcc00078e0261 */
[----:B------:R-:W3:Y:S01]  /*11a20*/  LDL.64 R30, [R30] ;  /* 0x000000001e1e7983 */ /* 0x000ee20000100a00 */
[----:B--2---:R-:W-:-:S08]  /*11a30*/  @!P3 DFMA R8, R10, -R114, R8 ;  /* 0x800000720a08b22b */ /* 0x004fd00000000008 */
[----:B------:R-:W-:Y:S01]  /*11a40*/  @!P3 DFMA R48, R8, R112, R48 ;  /* 0x000000700830b22b */ /* 0x000fe20000000030 */
[----:B------:R-:W-:-:S07]  /*11a50*/  ISETP.NE.AND P3, PT, R37, R5, PT ;  /* 0x000000052500720c */ /* 0x000fce0003f65270 */
[----:B------:R-:W-:Y:S01]  /*11a60*/  DFMA R28, R28, R112, R48 ;  /* 0x000000701c1c722b */ /* 0x000fe20000000030 */
[----:B------:R-:W-:Y:S01]  /*11a70*/  FSEL R8, R42, R56, !P3 ;  /* 0x000000382a087208 */ /* 0x000fe20005800000 */
[----:B------:R-:W-:-:S08]  /*11a80*/  IMAD R42, R5, 0x8, R97 ;  /* 0x00000008052a7824 */ /* 0x000fd000078e0261 */
[----:B------:R-:W-:Y:S01]  /*11a90*/  FSEL R28, R28, R48, !P3 ;  /* 0x000000301c1c7208 */ /* 0x000fe20005800000 */
[----:B------:R-:W-:Y:S01]  /*11aa0*/  IMAD R48, R37, 0xa8, R96 ;  /* 0x000000a825307824 */ /* 0x000fe200078e0260 */
[----:B------:R-:W-:Y:S02]  /*11ab0*/  FSEL R9, R43, R57, !P3 ;  /* 0x000000392b097208 */ /* 0x000fe40005800000 */
[----:B------:R-:W-:Y:S01]  /*11ac0*/  FSEL R10, R34, R52, !P3 ;  /* 0x00000034220a7208 */ /* 0x000fe20005800000 */
[----:B------:R-:W-:Y:S01]  /*11ad0*/  IMAD R48, R6, 0x38, R48 ;  /* 0x0000003806307824 */ /* 0x000fe200078e0230 */
[----:B------:R-:W-:Y:S01]  /*11ae0*/  FSEL R11, R35, R53, !P3 ;  /* 0x00000035230b7208 */ /* 0x000fe20005800000 */
[----:B------:R-:W2:Y:S04]  /*11af0*/  LDL.64 R42, [R42] ;  /* 0x000000002a2a7983 */ /* 0x000ea80000100a00 */
[----:B------:R-:W3:Y:S01]  /*11b00*/  LDL.64 R34, [R48] ;  /* 0x0000000030227983 */ /* 0x000ee20000100a00 */
[----:B--2---:R-:W-:-:S02]  /*11b10*/  DFMA R8, R42, R46, R8 ;  /* 0x0000002e2a08722b */ /* 0x004fc40000000008 */
[----:B---3--:R-:W-:-:S08]  /*11b20*/  DFMA R34, R30, R34, R46 ;  /* 0x000000221e22722b */ /* 0x008fd0000000002e */
[C---:B------:R-:W-:Y:S01]  /*11b30*/  DFMA R68, R42.reuse, R34, R8 ;  /* 0x000000222a44722b */ /* 0x040fe20000000008 */
[----:B------:R-:W2:Y:S01]  /*11b40*/  LDL.64 R8, [R48+0x8] ;  /* 0x0000080030087983 */ /* 0x000ea20000100a00 */
[----:B------:R-:W-:Y:S02]  /*11b50*/  DFMA R10, R42, R44, R10 ;  /* 0x0000002c2a0a722b */ /* 0x000fe4000000000a */
[----:B------:R-:W-:Y:S02]  /*11b60*/  DFMA R32, R32, R112, R54 ;  /* 0x000000702020722b */ /* 0x000fe40000000036 */
[----:B--2---:R-:W-:-:S08]  /*11b70*/  DFMA R8, R30, R8, R44 ;  /* 0x000000081e08722b */ /* 0x004fd0000000002c */
[----:B------:R-:W-:Y:S02]  /*11b80*/  DFMA R34, R42, R8, R10 ;  /* 0x000000082a22722b */ /* 0x000fe4000000000a */
[----:B------:R-:W2:Y:S01]  /*11b90*/  LDL.64 R8, [R48+0x10] ;  /* 0x0000100030087983 */ /* 0x000ea20000100a00 */
[----:B------:R-:W-:Y:S02]  /*11ba0*/  FSEL R32, R32, R54, !P3 ;  /* 0x0000003620207208 */ /* 0x000fe40005800000 */
[----:B------:R-:W-:-:S06]  /*11bb0*/  FSEL R33, R33, R55, !P3 ;  /* 0x0000003721217208 */ /* 0x000fcc0005800000 */
[----:B------:R-:W-:Y:S02]  /*11bc0*/  DFMA R32, R42, R18, R32 ;  /* 0x000000122a20722b */ /* 0x000fe40000000020 */
[----:B--2---:R-:W-:-:S08]  /*11bd0*/  DFMA R8, R30, R8, R18 ;  /* 0x000000081e08722b */ /* 0x004fd00000000012 */
[----:B------:R-:W-:Y:S02]  /*11be0*/  DFMA R32, R42, R8, R32 ;  /* 0x000000082a20722b */ /* 0x000fe40000000020 */
[----:B------:R-:W2:Y:S04]  /*11bf0*/  LDL.64 R8, [R48+0x18] ;  /* 0x0000180030087983 */ /* 0x000ea80000100a00 */
[----:B------:R3:W-:Y:S01]  /*11c00*/  STL [R1+0xfe4], R96 ;  /* 0x000fe46001007387 */ /* 0x0007e20000100800 */
[----:B------:R-:W-:-:S06]  /*11c10*/  FSEL R29, R29, R49, !P3 ;  /* 0x000000311d1d7208 */ /* 0x000fcc0005800000 */
[----:B------:R-:W-:Y:S02]  /*11c20*/  DFMA R28, R42, R16, R28 ;  /* 0x000000102a1c722b */ /* 0x000fe4000000001c */
[----:B--2---:R-:W-:-:S08]  /*11c30*/  DFMA R8, R30, R8, R16 ;  /* 0x000000081e08722b */ /* 0x004fd00000000010 */
[----:B---3--:R-:W-:-:S11]  /*11c40*/  DFMA R42, R42, R8, R28 ;  /* 0x000000082a2a722b */ /* 0x008fd6000000001c */
.L_x_200:
[----:B------:R-:W-:Y:S05]  /*11c50*/  BSYNC.RECONVERGENT B0 ;  /* 0x0000000000007941 */ /* 0x000fea0003800200 */
.L_x_199:
[----:B------:R-:W-:Y:S01]  /*11c60*/  ISETP.LT.U32.AND P5, PT, R7, 0x3, PT ;  /* 0x000000030700780c */ /* 0x000fe20003fa1070 */
[----:B------:R2:W3:Y:S01]  /*11c70*/  I2F.F64.U32 R30, R92 ;  /* 0x0000005c001e7312 */ /* 0x0004e20000201800 */
[----:B------:R-:W-:Y:S01]  /*11c80*/  P2R R10, PR, RZ, 0x2 ;  /* 0x00000002ff0a7803 */ /* 0x000fe20000000000 */
[----:B------:R-:W-:Y:S01]  /*11c90*/  VIADD R8, R1, 0x590 ;  /* 0x0000059001087836 */ /* 0x000fe20000000000 */
[C---:B------:R-:W-:Y:S01]  /*11ca0*/  ISETP.LT.U32.AND P1, PT, R7.reuse, 0x3, PT ;  /* 0x000000030700780c */ /* 0x040fe20003f21070 */
[C---:B------:R-:W-:Y:S01]  /*11cb0*/  IMAD R52, R7.reuse, 0x90, R91 ;  /* 0x0000009007347824 */ /* 0x040fe200078e025b */
[----:B------:R-:W-:Y:S01]  /*11cc0*/  LOP3.LUT R0, R0, 0xfffbffff, RZ, 0xc0, !PT ;  /* 0xfffbffff00007812 */ /* 0x000fe200078ec0ff */
[----:B------:R-:W-:Y:S01]  /*11cd0*/  IMAD R53, R36, 0x90, R8 ;  /* 0x0000009024357824 */ /* 0x000fe200078e0208 */
[----:B------:R-:W-:Y:S01]  /*11ce0*/  ISETP.LT.U32.AND P6, PT, R7, 0x3, PT ;  /* 0x000000030700780c */ /* 0x000fe20003fc1070 */
[----:B------:R2:W4:Y:S01]  /*11cf0*/  I2F.F64.U32 R28, R94 ;  /* 0x0000005e001c7312 */ /* 0x0005220000201800 */
[----:B------:R-:W-:Y:S01]  /*11d00*/  LOP3.LUT R123, R123, 0xbfffffff, RZ, 0xc0, !PT ;  /* 0xbfffffff7b7b7812 */ /* 0x000fe200078ec0ff */
[----:B------:R-:W-:Y:S01]  /*11d10*/  IMAD R51, R37, 0xa8, R96 ;  /* 0x000000a825337824 */ /* 0x000fe200078e0260 */
[----:B------:R-:W-:Y:S01]  /*11d20*/  LOP3.LUT R122, R122, 0xbfffffff, RZ, 0xc0, !PT ;  /* 0xbfffffff7a7a7812 */ /* 0x000fe200078ec0ff */
[----:B------:R-:W-:Y:S01]  /*11d30*/  BSSY.RECONVERGENT B0, `(.L_x_201) ;  /* 0x0000163000007945 */ /* 0x000fe20003800200 */
[----:B------:R-:W-:Y:S01]  /*11d40*/  @P5 LOP3.LUT R0, R0, 0x40000, RZ, 0xfc, !PT ;  /* 0x0004000000005812 */ /* 0x000fe200078efcff */
[----:B------:R-:W-:Y:S01]  /*11d50*/  IMAD R55, R61, 0x30, R1 ;  /* 0x000000303d377824 */ /* 0x000fe200078e0201 */
[C---:B------:R-:W-:Y:S01]  /*11d60*/  ISETP.LT.U32.AND P5, PT, R7.reuse, 0x3, PT ;  /* 0x000000030700780c */ /* 0x040fe20003fa1070 */
[----:B------:R-:W-:Y:S01]  /*11d70*/  IMAD R54, R7, 0x40, R90 ;  /* 0x0000004007367824 */ /* 0x000fe200078e025a */
[----:B------:R-:W-:Y:S01]  /*11d80*/  LOP3.LUT R0, R0, 0xffffbfff, RZ, 0xc0, !PT ;  /* 0xffffbfff00007812 */ /* 0x000fe200078ec0ff */
[----:B------:R-:W-:Y:S01]  /*11d90*/  IMAD.MOV.U32 R8, RZ, RZ, R154 ;  /* 0x000000ffff087224 */ /* 0x000fe200078e009a */
[----:B------:R-:W-:Y:S01]  /*11da0*/  ISETP.NE.AND P4, PT, R116, RZ, PT ;  /* 0x000000ff7400720c */ /* 0x000fe20003f85270 */
[----:B------:R-:W-:Y:S01]  /*11db0*/  IMAD.MOV.U32 R9, RZ, RZ, R155 ;  /* 0x000000ffff097224 */ /* 0x000fe200078e009b */
[----:B------:R-:W-:Y:S01]  /*11dc0*/  @P1 LOP3.LUT R0, R0, 0x4000, RZ, 0xfc, !PT ;  /* 0x0000400000001812 */ /* 0x000fe200078efcff */
[----:B------:R-:W-:Y:S01]  /*11dd0*/  IMAD R53, R5, 0x30, R53 ;  /* 0x0000003005357824 */ /* 0x000fe200078e0235 */
[----:B------:R-:W-:Y:S01]  /*11de0*/  ISETP.LT.U32.AND P1, PT, R7, 0x3, PT ;  /* 0x000000030700780c */ /* 0x000fe20003f21070 */
[----:B------:R-:W-:Y:S01]  /*11df0*/  IMAD R52, R61, 0x30, R52 ;  /* 0x000000303d347824 */ /* 0x000fe200078e0234 */
[----:B------:R-:W-:Y:S01]  /*11e00*/  LOP3.LUT R0, R0, 0xfffffbff, RZ, 0xc0, !PT ;  /* 0xfffffbff00007812 */ /* 0x000fe200078ec0ff */
[----:B------:R-:W-:Y:S01]  /*11e10*/  IMAD R51, R6, 0x38, R51 ;  /* 0x0000003806337824 */ /* 0x000fe200078e0233 */
[----:B------:R-:W-:-:S02]  /*11e20*/  LOP3.LUT R121, R121, 0xfffffffe, RZ, 0xc0, !PT ;  /* 0xfffffffe79797812 */ /* 0x000fc400078ec0ff */
[----:B------:R-:W-:Y:S02]  /*11e30*/  @P5 LOP3.LUT R0, R0, 0x400, RZ, 0xfc, !PT ;  /* 0x0000040000005812 */ /* 0x000fe400078efcff */
[----:B------:R-:W-:Y:S02]  /*11e40*/  ISETP.LT.U32.AND P5, PT, R7, 0x3, PT ;  /* 0x000000030700780c */ /* 0x000fe40003fa1070 */
[----:B------:R-:W-:Y:S02]  /*11e50*/  LOP3.LUT R0, R0, 0xffffffbf, RZ, 0xc0, !PT ;  /* 0xffffffbf00007812 */ /* 0x000fe400078ec0ff */
[----:B------:R-:W-:Y:S02]  /*11e60*/  @P4 LOP3.LUT R121, R121, 0x1, RZ, 0xfc, !PT ;  /* 0x0000000179794812 */ /* 0x000fe400078efcff */
[----:B------:R-:W-:Y:S02]  /*11e70*/  @P1 LOP3.LUT R0, R0, 0x40, RZ, 0xfc, !PT ;  /* 0x0000004000001812 */ /* 0x000fe400078efcff */
[----:B------:R-:W-:-:S02]  /*11e80*/  ISETP.LT.U32.AND P1, PT, R7, 0x3, PT ;  /* 0x000000030700780c */ /* 0x000fc40003f21070 */
[----:B------:R-:W-:Y:S02]  /*11e90*/  LOP3.LUT R0, R0, 0xfffffffb, RZ, 0xc0, !PT ;  /* 0xfffffffb00007812 */ /* 0x000fe400078ec0ff */
[----:B------:R-:W-:Y:S02]  /*11ea0*/  LOP3.LUT R121, R121, 0xbfffffff, RZ, 0xc0, !PT ;  /* 0xbfffffff79797812 */ /* 0x000fe400078ec0ff */
[----:B------:R-:W-:Y:S02]  /*11eb0*/  @P5 LOP3.LUT R123, R123, 0x40000000, RZ, 0xfc, !PT ;  /* 0x400000007b7b5812 */ /* 0x000fe400078efcff */
[----:B------:R-:W-:Y:S02]  /*11ec0*/  @P6 LOP3.LUT R0, R0, 0x4, RZ, 0xfc, !PT ;  /* 0x0000000400006812 */ /* 0x000fe400078efcff */
[----:B------:R-:W-:Y:S02]  /*11ed0*/  ISETP.LT.U32.AND P6, PT, R7, 0x3, PT ;  /* 0x000000030700780c */ /* 0x000fe40003fc1070 */
[----:B------:R-:W-:-:S02]  /*11ee0*/  LOP3.LUT R123, R123, 0xfbffffff, RZ, 0xc0, !PT ;  /* 0xfbffffff7b7b7812 */ /* 0x000fc400078ec0ff */
[----:B------:R-:W-:Y:S02]  /*11ef0*/  ISETP.LT.U32.AND P5, PT, R7, 0x3, PT ;  /* 0x000000030700780c */ /* 0x000fe40003fa1070 */
[----:B------:R-:W-:Y:S02]  /*11f00*/  @P1 LOP3.LUT R123, R123, 0x4000000, RZ, 0xfc, !PT ;  /* 0x040000007b7b1812 */ /* 0x000fe400078efcff */
[----:B------:R-:W-:Y:S02]  /*11f10*/  ISETP.LT.U32.AND P1, PT, R7, 0x3, PT ;  /* 0x000000030700780c */ /* 0x000fe40003f21070 */
[----:B------:R-:W-:Y:S02]  /*11f20*/  LOP3.LUT R123, R123, 0xffbfffff, RZ, 0xc0, !PT ;  /* 0xffbfffff7b7b7812 */ /* 0x000fe400078ec0ff */
[----:B------:R-:W-:Y:S02]  /*11f30*/  LOP3.LUT R0, R0, 0xfff7ffff, RZ, 0xc0, !PT ;  /* 0xfff7ffff00007812 */ /* 0x000fe400078ec0ff */
[----:B------:R-:W-:-:S02]  /*11f40*/  @P6 LOP3.LUT R123, R123, 0x400000, RZ, 0xfc, !PT ;  /* 0x004000007b7b6812 */ /* 0x000fc400078efcff */
[----:B------:R-:W-:Y:S02]  /*11f50*/  ISETP.LT.U32.AND P6, PT, R7, 0x3, PT ;  /* 0x000000030700780c */ /* 0x000fe40003fc1070 */
[----:B------:R-:W-:Y:S02]  /*11f60*/  LOP3.LUT R123, R123, 0xfffbffff, RZ, 0xc0, !PT ;  /* 0xfffbffff7b7b7812 */ /* 0x000fe400078ec0ff */
[----:B------:R-:W-:Y:S02]  /*11f70*/  ISETP.NE.AND P3, PT, R117, RZ, PT ;  /* 0x000000ff7500720c */ /* 0x000fe40003f65270 */
[----:B------:R-:W-:Y:S02]  /*11f80*/  @P5 LOP3.LUT R123, R123, 0x40000, RZ, 0xfc, !PT ;  /* 0x000400007b7b5812 */ /* 0x000fe400078efcff */
[----:B------:R-:W-:Y:S02]  /*11f90*/  ISETP.LT.U32.AND P5, PT, R7, 0x3, PT ;  /* 0x000000030700780c */ /* 0x000fe40003fa1070 */
[----:B------:R-:W-:-:S02]  /*11fa0*/  LOP3.LUT R123, R123, 0xffffbfff, RZ, 0xc0, !PT ;  /* 0xffffbfff7b7b7812 */ /* 0x000fc400078ec0ff */
[----:B------:R-:W-:Y:S02]  /*11fb0*/  ISETP.GT.AND P4, PT, R117, 0x3, !P4 ;  /* 0x000000037500780c */ /* 0x000fe40006784270 */
[----:B------:R-:W-:Y:S02]  /*11fc0*/  @P1 LOP3.LUT R123, R123, 0x4000, RZ, 0xfc, !PT ;  /* 0x000040007b7b1812 */ /* 0x000fe400078efcff */
[----:B------:R-:W-:Y:S02]  /*11fd0*/  ISETP.LT.U32.AND P1, PT, R7, 0x3, PT ;  /* 0x000000030700780c */ /* 0x000fe40003f21070 */
[----:B------:R-:W-:-:S04]  /*11fe0*/  LOP3.LUT R123, R123, 0xfffffbff, RZ, 0xc0, !PT ;  /* 0xfffffbff7b7b7812 */ /* 0x000fc800078ec0ff */
[----:B------:R-:W-:Y:S02]  /*11ff0*/  @P6 LOP3.LUT R123, R123, 0x400, RZ, 0xfc, !PT ;  /* 0x000004007b7b6812 */ /* 0x000fe400078efcff */
[----:B------:R-:W-:Y:S02]  /*12000*/  ISETP.LT.U32.AND P6, PT, R7, 0x3, PT ;  /* 0x000000030700780c */ /* 0x000fe40003fc1070 */
[----:B------:R-:W-:-:S04]  /*12010*/  LOP3.LUT R123, R123, 0xffffffbf, RZ, 0xc0, !PT ;  /* 0xffffffbf7b7b7812 */ /* 0x000fc800078ec0ff */
[----:B------:R-:W-:Y:S02]  /*12020*/  @P5 LOP3.LUT R123, R123, 0x40, RZ, 0xfc, !PT ;  /* 0x000000407b7b5812 */ /* 0x000fe400078efcff */
[----:B------:R-:W-:Y:S02]  /*12030*/  ISETP.LT.U32.AND P5, PT, R7, 0x3, PT ;  /* 0x000000030700780c */ /* 0x000fe40003fa1070 */
[----:B------:R-:W-:-:S03]  /*12040*/  LOP3.LUT R123, R123, 0xfffffffb, RZ, 0xc0, !PT ;  /* 0xfffffffb7b7b7812 */ /* 0x000fc600078ec0ff */
[----:B------:R-:W-:Y:S02]  /*12050*/  @P6 LOP3.LUT R122, R122, 0x40000000, RZ, 0xfc, !PT ;  /* 0x400000007a7a6812 */ /* 0x000fe400078efcff */
[----:B------:R-:W-:Y:S02]  /*12060*/  @P1 LOP3.LUT R123, R123, 0x4, RZ, 0xfc, !PT ;  /* 0x000000047b7b1812 */ /* 0x000fe400078efcff */
[C---:B------:R-:W-:Y:S02]  /*12070*/  ISETP.LT.U32.AND P1, PT, R7.reuse, 0x3, PT ;  /* 0x000000030700780c */ /* 0x040fe40003f21070 */
[----:B------:R-:W-:Y:S02]  /*12080*/  LOP3.LUT R122, R122, 0xfbffffff, RZ, 0xc0, !PT ;  /* 0xfbffffff7a7a7812 */ /* 0x000fe400078ec0ff */
[----:B------:R-:W-:Y:S02]  /*12090*/  ISETP.LT.U32.AND P6, PT, R7, 0x3, PT ;  /* 0x000000030700780c */ /* 0x000fe40003fc1070 */
[----:B------:R-:W-:-:S02]  /*120a0*/  @P5 LOP3.LUT R122, R122, 0x4000000, RZ, 0xfc, !PT ;  /* 0x040000007a7a5812 */ /* 0x000fc400078efcff */
[----:B------:R-:W-:Y:S02]  /*120b0*/  ISETP.LT.U32.AND P5, PT, R7, 0x3, PT ;  /* 0x000000030700780c */ /* 0x000fe40003fa1070 */
[----:B------:R-:W-:Y:S02]  /*120c0*/  LOP3.LUT R122, R122, 0xffbfffff, RZ, 0xc0, !PT ;  /* 0xffbfffff7a7a7812 */ /* 0x000fe400078ec0ff */
[----:B------:R-:W-:Y:S02]  /*120d0*/  LOP3.LUT R123, R123, 0x7fffffff, RZ, 0xc0, !PT ;  /* 0x7fffffff7b7b7812 */ /* 0x000fe400078ec0ff */
        /* <DEDUP_REMOVED lines=14> */
[----:B------:R-:W-:Y:S02]  /*121c0*/  ISETP.LT.U32.AND P6, PT, R7, 0x3, PT ;  /* 0x000000030700780c */ /* 0x000fe40003fc1070 */
        /* <DEDUP_REMOVED lines=10> */
[----:B------:R-:W-:Y:S02]  /*12270*/  ISETP.EQ.AND P5, PT, R116, RZ, !P0 ;  /* 0x000000ff7400720c */ /* 0x000fe400047a2270 */
[----:B------:R-:W-:-:S04]  /*12280*/  LOP3.LUT R121, R121, 0xffffbfff, RZ, 0xc0, !PT ;  /* 0xffffbfff79797812 */ /* 0x000fc800078ec0ff */
[----:B------:R-:W-:Y:S02]  /*12290*/  @P1 LOP3.LUT R121, R121, 0x4000, RZ, 0xfc, !PT ;  /* 0x0000400079791812 */ /* 0x000fe400078efcff */
[----:B------:R-:W-:Y:S02]  /*122a0*/  ISETP.EQ.AND P1, PT, R116, RZ, PT ;  /* 0x000000ff7400720c */ /* 0x000fe40003f22270 */
[----:B------:R-:W-:-:S03]  /*122b0*/  LOP3.LUT R121, R121, 0x7fffffff, RZ, 0xc0, !PT ;  /* 0x7fffffff79797812 */ /* 0x000fc600078ec0ff */
[----:B------:R-:W-:Y:S02]  /*122c0*/  @P5 LOP3.LUT R122, R122, 0x10000, RZ, 0xfc, !PT ;  /* 0x000100007a7a5812 */ /* 0x000fe400078efcff */
[----:B------:R-:W-:Y:S02]  /*122d0*/  ISETP.EQ.AND P5, PT, R116, RZ, PT ;  /* 0x000000ff7400720c */ /* 0x000fe40003fa2270 */
[----:B------:R-:W-:-:S04]  /*122e0*/  LOP3.LUT R122, R122, 0x7fffffff, RZ, 0xc0, !PT ;  /* 0x7fffffff7a7a7812 */ /* 0x000fc800078ec0ff */
        /* <DEDUP_REMOVED lines=73> */
[----:B------:R-:W-:Y:S02]  /*12780*/  ISETP.LT.U32.AND P1, PT, R7, 0x3, !P0 ;  /* 0x000000030700780c */ /* 0x000fe40004721070 */
[----:B------:R-:W-:-:S04]  /*12790*/  LOP3.LUT R121, R121, 0xfffffbff, RZ, 0xc0, !PT ;  /* 0xfffffbff79797812 */ /* 0x000fc800078ec0ff */
[----:B------:R-:W-:Y:S02]  /*127a0*/  @P5 LOP3.LUT R121, R121, 0x400, RZ, 0xfc, !PT ;  /* 0x0000040079795812 */ /* 0x000fe400078efcff */
[----:B------:R-:W-:Y:S02]  /*127b0*/  ISETP.LT.U32.AND P5, PT, R7, 0x3, PT ;  /* 0x000000030700780c */ /* 0x000fe40003fa1070 */
[----:B------:R-:W-:-:S03]  /*127c0*/  LOP3.LUT R121, R121, 0xefffffff, RZ, 0xc0, !PT ;  /* 0xefffffff79797812 */ /* 0x000fc600078ec0ff */
        /* <DEDUP_REMOVED lines=76> */
[----:B------:R-:W-:Y:S02]  /*12c90*/  ISETP.GT.AND P5, PT, R116, 0x3, PT ;  /* 0x000000037400780c */ /* 0x000fe40003fa4270 */
[----:B------:R-:W-:-:S04]  /*12ca0*/  LOP3.LUT R121, R121, 0xfffff7ff, RZ, 0xc0, !PT ;  /* 0xfffff7ff79797812 */ /* 0x000fc800078ec0ff */
[----:B------:R-:W-:Y:S02]  /*12cb0*/  @P1 LOP3.LUT R121, R121, 0x800, RZ, 0xfc, !PT ;  /* 0x0000080079791812 */ /* 0x000fe400078efcff */
[----:B------:R-:W-:Y:S02]  /*12cc0*/  ISETP.GT.AND P1, PT, R116, 0x3, PT ;  /* 0x000000037400780c */ /* 0x000fe40003f24270 */
[----:B------:R-:W-:-:S03]  /*12cd0*/  LOP3.LUT R121, R121, 0xdfffffff, RZ, 0xc0, !PT ;  /* 0xdfffffff79797812 */ /* 0x000fc600078ec0ff */
[----:B------:R-:W-:Y:S02]  /*12ce0*/  @P5 LOP3.LUT R0, R0, 0x200000, RZ, 0xfc, !PT ;  /* 0x0020000000005812 */ /* 0x000fe400078efcff */
[----:B------:R-:W-:Y:S02]  /*12cf0*/  ISETP.GT.AND P5, PT, R116, 0x3, PT ;  /* 0x000000037400780c */ /* 0x000fe40003fa4270 */
[----:B------:R-:W-:-:S04]  /*12d00*/  LOP3.LUT R0, R0, 0xfffdffff, RZ, 0xc0, !PT ;  /* 0xfffdffff00007812 */ /* 0x000fc800078ec0ff */
        /* <DEDUP_REMOVED lines=13> */
[----:B------:R-:W-:-:S05]  /*12de0*/  ISETP.GT.AND P1, PT, R116, 0x3, PT ;  /* 0x000000037400780c */ /* 0x000fca0003f24270 */
        /* <DEDUP_REMOVED lines=54> */
[----:B------:R-:W-:Y:S02]  /*13150*/  LOP3.LUT P5, R172, R116, RZ, R117, 0xfa, !PT ;  /* 0x000000ff74ac7212 */ /* 0x000fe400078afa75 */
[----:B------:R-:W-:-:S04]  /*13160*/  LOP3.LUT R121, R121, 0xffffefff, RZ, 0xc0, !PT ;  /* 0xffffefff79797812 */ /* 0x000fc800078ec0ff */
[----:B------:R-:W-:Y:S02]  /*13170*/  @P1 LOP3.LUT R121, R121, 0x1000, RZ, 0xfc, !PT ;  /* 0x0000100079791812 */ /* 0x000fe400078efcff */
[----:B------:R-:W-:-:S13]  /*13180*/  ISETP.LT.U32.AND P1, PT, R7, 0x3, !P3 ;  /* 0x000000030700780c */ /* 0x000fda0005f21070 */
[----:B------:R-:W-:Y:S02]  /*13190*/  @P1 LOP3.LUT R122, R122, 0x100000, RZ, 0xfc, !PT ;  /* 0x001000007a7a1812 */ /* 0x000fe400078efcff */
[----:B------:R-:W-:Y:S02]  /*131a0*/  ISETP.GT.AND P1, PT, R116, 0x3, !P3 ;  /* 0x000000037400780c */ /* 0x000fe40005f24270 */
[----:B------:R-:W-:-:S11]  /*131b0*/  LOP3.LUT R122, R122, 0xfffffffb, RZ, 0xc0, !PT ;  /* 0xfffffffb7a7a7812 */ /* 0x000fd600078ec0ff */
[----:B------:R-:W-:Y:S02]  /*131c0*/  @P1 LOP3.LUT R122, R122, 0x4, RZ, 0xfc, !PT ;  /* 0x000000047a7a1812 */ /* 0x000fe400078efcff */
[----:B------:R-:W-:Y:S01]  /*131d0*/  ISETP.NE.AND P1, PT, R10, RZ, PT ;  /* 0x000000ff0a00720c */ /* 0x000fe20003f25270 */
[----:B--234-:R-:W-:-:S12]  /*131e0*/  @!P5 BRA `(.L_x_202) ;  /* 0x00000000005cd947 */ /* 0x01cfd80003800000 */
[----:B------:R-:W-:-:S13]  /*131f0*/  LOP3.LUT P5, RZ, R122, 0x100000, RZ, 0xc0, !PT ;  /* 0x001000007aff7812 */ /* 0x000fda00078ac0ff */
[----:B------:R-:W-:Y:S05]  /*13200*/  @!P5 BRA `(.L_x_203) ;  /* 0x000000000008d947 */ /* 0x000fea0003800000 */
[----:B------:R2:W5:Y:S01]  /*13210*/  LDL.64 R8, [R54] ;  /* 0x0000000036087983 */ /* 0x0005620000100a00 */
[----:B------:R-:W-:Y:S05]  /*13220*/  BRA `(.L_x_202) ;  /* 0x00000000004c7947 */ /* 0x000fea0003800000 */
.L_x_203:
[----:B------:R-:W-:-:S13]  /*13230*/  LOP3.LUT P5, RZ, R122, 0x10000, RZ, 0xc0, !PT ;  /* 0x000100007aff7812 */ /* 0x000fda00078ac0ff */
[----:B------:R-:W-:Y:S05]  /*13240*/  @!P5 BRA `(.L_x_204) ;  /* 0x000000000008d947 */ /* 0x000fea0003800000 */
[----:B------:R2:W5:Y:S01]  /*13250*/  LDL.64 R8, [R55+0x350] ;  /* 0x0003500037087983 */ /* 0x0005620000100a00 */
[----:B------:R-:W-:Y:S05]  /*13260*/  BRA `(.L_x_202) ;  /* 0x00000000003c7947 */ /* 0x000fea0003800000 */
.L_x_204:
[----:B------:R-:W-:-:S13]  /*13270*/  LOP3.LUT P5, RZ, R122, 0x400, RZ, 0xc0, !PT ;  /* 0x000004007aff7812 */ /* 0x000fda00078ac0ff */
[----:B------:R-:W-:Y:S05]  /*13280*/  @!P5 BRA `(.L_x_205) ;  /* 0x000000000008d947 */ /* 0x000fea0003800000 */
[----:B------:R3:W5:Y:S01]  /*13290*/  LDL.64 R8, [R52] ;  /* 0x0000000034087983 */ /* 0x0007620000100a00 */
[----:B------:R-:W-:Y:S05]  /*132a0*/  BRA `(.L_x_202) ;  /* 0x00000000002c7947 */ /* 0x000fea0003800000 */
.L_x_205:
[----:B------:R-:W-:-:S13]  /*132b0*/  LOP3.LUT P5, RZ, R122, 0x4, RZ, 0xc0, !PT ;  /* 0x000000047aff7812 */ /* 0x000fda00078ac0ff */
[----:B------:R-:W-:Y:S05]  /*132c0*/  @!P5 BRA `(.L_x_206) ;  /* 0x000000000008d947 */ /* 0x000fea0003800000 */
[----:B------:R2:W5:Y:S01]  /*132d0*/  LDL.64 R8, [R51] ;  /* 0x0000000033087983 */ /* 0x0005620000100a00 */
[----:B------:R-:W-:Y:S05]  /*132e0*/  BRA `(.L_x_202) ;  /* 0x00000000001c7947 */ /* 0x000fea0003800000 */
.L_x_206:
[----:B------:R-:W-:Y:S05]  /*132f0*/  @!P4 BRA `(.L_x_207) ;  /* 0x000000000008c947 */ /* 0x000fea0003800000 */
[----:B------:R4:W5:Y:S01]  /*13300*/  LDL.64 R8, [R53] ;  /* 0x0000000035087983 */ /* 0x0009620000100a00 */
[----:B------:R-:W-:Y:S05]  /*13310*/  BRA `(.L_x_202) ;  /* 0x0000000000107947 */ /* 0x000fea0003800000 */
.L_x_207:
[----:B------:R-:W-:Y:S02]  /*13320*/  FSEL R8, R66, R68, P2 ;  /* 0x0000004442087208 */ /* 0x000fe40001000000 */
[----:B------:R-:W-:Y:S02]  /*13330*/  FSEL R9, R67, R69, P2 ;  /* 0x0000004543097208 */ /* 0x000fe40001000000 */
[----:B------:R-:W-:Y:S02]  /*13340*/  FSEL R8, R64, R8, P1 ;  /* 0x0000000840087208 */ /* 0x000fe40000800000 */
[----:B------:R-:W-:-:S07]  /*13350*/  FSEL R9, R65, R9, P1 ;  /* 0x0000000941097208 */ /* 0x000fce0000800000 */
.L_x_202:
[----:B------:R-:W-:Y:S05]  /*13360*/  BSYNC.RECONVERGENT B0 ;  /* 0x0000000000007941 */ /* 0x000fea0003800200 */
.L_x_201:
[----:B------:R-:W-:Y:S01]  /*13370*/  ISETP.NE.AND P5, PT, R172, RZ, PT ;  /* 0x000000ffac00720c */ /* 0x000fe20003fa5270 */
[----:B------:R-:W-:Y:S01]  /*13380*/  BSSY.RECONVERGENT B0, `(.L_x_208) ;  /* 0x000001d000007945 */ /* 0x000fe20003800200 */
[----:B------:R-:W-:Y:S01]  /*13390*/  LOP3.LUT R121, R121, 0xfffffffd, RZ, 0xc0, !PT ;  /* 0xfffffffd79797812 */ /* 0x000fe200078ec0ff */
[----:B------:R-:W-:Y:S02]  /*133a0*/  IMAD.MOV.U32 R10, RZ, RZ, R156 ;  /* 0x000000ffff0a7224 */ /* 0x000fe400078e009c */
[----:B------:R-:W-:-:S08]  /*133b0*/  IMAD.MOV.U32 R11, RZ, RZ, R157 ;  /* 0x000000ffff0b7224 */ /* 0x000fd000078e009d */
[----:B------:R-:W-:Y:S01]  /*133c0*/  @P5 LOP3.LUT R121, R121, 0x2, RZ, 0xfc, !PT ;  /* 0x0000000279795812 */ /* 0x000fe200078efcff */
[----:B------:R-:W-:Y:S06]  /*133d0*/  @!P5 BRA `(.L_x_209) ;  /* 0x00000000005cd947 */ /* 0x000fec0003800000 */
[----:B------:R-:W-:-:S13]  /*133e0*/  LOP3.LUT P5, RZ, R122, 0x100000, RZ, 0xc0, !PT ;  /* 0x001000007aff7812 */ /* 0x000fda00078ac0ff */
[----:B------:R-:W-:Y:S05]  /*133f0*/  @!P5 BRA `(.L_x_210) ;  /* 0x000000000008d947 */ /* 0x000fea0003800000 */
[----:B------:R0:W5:Y:S01]  /*13400*/  LDL.64 R10, [R54+0x8] ;  /* 0x00000800360a7983 */ /* 0x0001620000100a00 */
[----:B------:R-:W-:Y:S05]  /*13410*/  BRA `(.L_x_209) ;  /* 0x00000000004c7947 */ /* 0x000fea0003800000 */
.L_x_210:
[----:B------:R-:W-:-:S13]  /*13420*/  LOP3.LUT P5, RZ, R122, 0x10000, RZ, 0xc0, !PT ;  /* 0x000100007aff7812 */ /* 0x000fda00078ac0ff */
[----:B------:R-:W-:Y:S05]  /*13430*/  @!P5 BRA `(.L_x_211) ;  /* 0x000000000008d947 */ /* 0x000fea0003800000 */
[----:B------:R0:W5:Y:S01]  /*13440*/  LDL.64 R10, [R55+0x358] ;  /* 0x00035800370a7983 */ /* 0x0001620000100a00 */
[----:B------:R-:W-:Y:S05]  /*13450*/  BRA `(.L_x_209) ;  /* 0x00000000003c7947 */ /* 0x000fea0003800000 */
.L_x_211:
[----:B------:R-:W-:-:S13]  /*13460*/  LOP3.LUT P5, RZ, R122, 0x400, RZ, 0xc0, !PT ;  /* 0x000004007aff7812 */ /* 0x000fda00078ac0ff */
[----:B------:R-:W-:Y:S05]  /*13470*/  @!P5 BRA `(.L_x_212) ;  /* 0x000000000008d947 */ /* 0x000fea0003800000 */
[----:B------:R0:W5:Y:S01]  /*13480*/  LDL.64 R10, [R52+0x8] ;  /* 0x00000800340a7983 */ /* 0x0001620000100a00 */
[----:B------:R-:W-:Y:S05]  /*13490*/  BRA `(.L_x_209) ;  /* 0x00000000002c7947 */ /* 0x000fea0003800000 */
.L_x_212:
[----:B------:R-:W-:-:S13]  /*134a0*/  LOP3.LUT P5, RZ, R122, 0x4, RZ, 0xc0, !PT ;  /* 0x000000047aff7812 */ /* 0x000fda00078ac0ff */
[----:B------:R-:W-:Y:S05]  /*134b0*/  @!P5 BRA `(.L_x_213) ;  /* 0x000000000008d947 */ /* 0x000fea0003800000 */
[----:B------:R0:W5:Y:S01]  /*134c0*/  LDL.64 R10, [R51+0x8] ;  /* 0x00000800330a7983 */ /* 0x0001620000100a00 */
[----:B------:R-:W-:Y:S05]  /*134d0*/  BRA `(.L_x_209) ;  /* 0x00000000001c7947 */ /* 0x000fea0003800000 */
.L_x_213:
[----:B------:R-:W-:Y:S05]  /*134e0*/  @!P4 BRA `(.L_x_214) ;  /* 0x000000000008c947 */ /* 0x000fea0003800000 */
[----:B------:R0:W5:Y:S01]  /*134f0*/  LDL.64 R10, [R53+0x8] ;  /* 0x00000800350a7983 */ /* 0x0001620000100a00 */
[----:B------:R-:W-:Y:S05]  /*13500*/  BRA `(.L_x_209) ;  /* 0x0000000000107947 */ /* 0x000fea0003800000 */
.L_x_214:
[----:B------:R-:W-:Y:S02]  /*13510*/  FSEL R10, R26, R34, P2 ;  /* 0x000000221a0a7208 */ /* 0x000fe40001000000 */
[----:B------:R-:W-:Y:S02]  /*13520*/  FSEL R11, R27, R35, P2 ;  /* 0x000000231b0b7208 */ /* 0x000fe40001000000 */
[----:B------:R-:W-:Y:S02]  /*13530*/  FSEL R10, R12, R10, P1 ;  /* 0x0000000a0c0a7208 */ /* 0x000fe40000800000 */
[----:B------:R-:W-:-:S07]  /*13540*/  FSEL R11, R13, R11, P1 ;  /* 0x0000000b0d0b7208 */ /* 0x000fce0000800000 */
.L_x_209:
[----:B------:R-:W-:Y:S05]  /*13550*/  BSYNC.RECONVERGENT B0 ;  /* 0x0000000000007941 */ /* 0x000fea0003800200 */
.L_x_208:
[----:B------:R-:W-:Y:S01]  /*13560*/  ISETP.NE.AND P5, PT, R4, RZ, PT ;  /* 0x000000ff0400720c */ /* 0x000fe20003fa5270 */
[----:B-----5:R-:W-:Y:S01]  /*13570*/  DMUL R86, R100, R10 ;  /* 0x0000000a64567228 */ /* 0x020fe20000000000 */
[----:B------:R-:W-:Y:S01]  /*13580*/  VIADD R16, R1, 0x350 ;  /* 0x0000035001107836 */ /* 0x000fe20000000000 */
[----:B------:R-:W-:Y:S01]  /*13590*/  LOP3.LUT R121, R121, 0xffffff7f, RZ, 0xc0, !PT ;  /* 0xffffff7f79797812 */ /* 0x000fe200078ec0ff */
[----:B------:R-:W-:Y:S01]  /*135a0*/  BSSY.RECONVERGENT B0, `(.L_x_215) ;  /* 0x000000f000007945 */ /* 0x000fe20003800200 */
[----:B------:R-:W-:Y:S01]  /*135b0*/  ISETP.GT.U32.OR P5, PT, R7, 0x2, P5 ;  /* 0x000000020700780c */ /* 0x000fe20002fa4470 */
[----:B------:R-:W-:-:S03]  /*135c0*/  IMAD R50, R63, 0x30, R16 ;  /* 0x000000303f327824 */ /* 0x000fc600078e0210 */
[----:B------:R-:W-:Y:S01]  /*135d0*/  DFMA R86, R2, R8, R86 ;  /* 0x000000080256722b */ /* 0x000fe20000000056 */
[----:B------:R-:W-:-:S08]  /*135e0*/  CS2R R8, SRZ ;  /* 0x0000000000087805 */ /* 0x000fd0000001ff00 */
[----:B------:R-:W-:Y:S01]  /*135f0*/  @P5 LOP3.LUT R121, R121, 0x80, RZ, 0xfc, !PT ;  /* 0x0000008079795812 */ /* 0x000fe200078efcff */
[----:B------:R-:W-:Y:S06]  /*13600*/  @P5 BRA `(.L_x_216) ;  /* 0x0000000000205947 */ /* 0x000fec0003800000 */
[----:B------:R-:W-:Y:S01]  /*13610*/  ISETP.GT.OR P5, PT, R117, 0x3, !P3 ;  /* 0x000000037500780c */ /* 0x000fe20005fa4670 */
[----:B------:R-:W-:Y:S01]  /*13620*/  BSSY.RECONVERGENT B1, `(.L_x_217) ;  /* 0x0000005000017945 */ /* 0x000fe20003800200 */
[----:B------:R-:W-:Y:S02]  /*13630*/  FSEL R8, R156, RZ, !P3 ;  /* 0x000000ff9c087208 */ /* 0x000fe40005800000 */
[----:B------:R-:W-:-:S09]  /*13640*/  FSEL R9, R157, RZ, !P3 ;  /* 0x000000ff9d097208 */ /* 0x000fd20005800000 */
[----:B------:R-:W-:Y:S05]  /*13650*/  @P5 BRA `(.L_x_218) ;  /* 0x0000000000045947 */ /* 0x000fea0003800000 */
[----:B------:R0:W5:Y:S02]  /*13660*/  LDL.64 R8, [R50+0x8] ;  /* 0x0000080032087983 */ /* 0x0001640000100a00 */
.L_x_218:
[----:B------:R-:W-:Y:S05]  /*13670*/  BSYNC.RECONVERGENT B1 ;  /* 0x0000000000017941 */ /* 0x000fea0003800200 */
.L_x_217:
[----:B-----5:R-:W-:-:S11]  /*13680*/  DADD R8, RZ, R8 ;  /* 0x00000000ff087229 */ /* 0x020fd60000000008 */
.L_x_216:
[----:B------:R-:W-:Y:S05]  /*13690*/  BSYNC.RECONVERGENT B0 ;  /* 0x0000000000007941 */ /* 0x000fea0003800200 */
.L_x_215:
[----:B------:R-:W-:Y:S01]  /*136a0*/  ISETP.NE.AND P5, PT, R63, RZ, PT ;  /* 0x000000ff3f00720c */ /* 0x000fe20003fa5270 */
[----:B------:R-:W-:Y:S01]  /*136b0*/  BSSY.RECONVERGENT B0, `(.L_x_219) ;  /* 0x000000f000007945 */ /* 0x000fe20003800200 */
[----:B------:R-:W-:Y:S01]  /*136c0*/  LOP3.LUT R121, R121, 0xffffffbf, RZ, 0xc0, !PT ;  /* 0xffffffbf79797812 */ /* 0x000fe200078ec0ff */
[----:B------:R-:W-:Y:S01]  /*136d0*/  IMAD.U32 R49, R4, 0x40, R1 ;  /* 0x0000004004317824 */ /* 0x000fe200078e0001 */
[----:B------:R-:W-:-:S13]  /*136e0*/  ISETP.GT.U32.OR P5, PT, R61, 0x2, P5 ;  /* 0x000000023d00780c */ /* 0x000fda0002fa4470 */
[----:B------:R-:W-:Y:S01]  /*136f0*/  @P5 LOP3.LUT R121, R121, 0x40, RZ, 0xfc, !PT ;  /* 0x0000004079795812 */ /* 0x000fe200078efcff */
[----:B------:R-:W-:Y:S06]  /*13700*/  @P5 BRA `(.L_x_220) ;  /* 0x0000000000245947 */ /* 0x000fec0003800000 */
[----:B------:R-:W-:Y:S01]  /*13710*/  LOP3.LUT P5, RZ, R121, 0x1, RZ, 0xc0, !PT ;  /* 0x0000000179ff7812 */ /* 0x000fe200078ac0ff */
[----:B------:R-:W-:Y:S03]  /*13720*/  BSSY.RECONVERGENT B1, `(.L_x_221) ;  /* 0x0000006000017945 */ /* 0x000fe60003800200 */
[----:B------:R-:W-:Y:S02]  /*13730*/  FSEL R10, R156, RZ, !P5 ;  /* 0x000000ff9c0a7208 */ /* 0x000fe40006800000 */
[----:B------:R-:W-:Y:S02]  /*13740*/  FSEL R11, R157, RZ, !P5 ;  /* 0x000000ff9d0b7208 */ /* 0x000fe40006800000 */
[----:B------:R-:W-:-:S13]  /*13750*/  ISETP.GT.OR P5, PT, R116, 0x3, !P5 ;  /* 0x000000037400780c */ /* 0x000fda0006fa4670 */
[----:B------:R-:W-:Y:S05]  /*13760*/  @P5 BRA `(.L_x_222) ;  /* 0x0000000000045947 */ /* 0x000fea0003800000 */
[----:B------:R0:W5:Y:S02]  /*13770*/  LDL.64 R10, [R49+0x98] ;  /* 0x00009800310a7983 */ /* 0x0001640000100a00 */
.L_x_222:
[----:B------:R-:W-:Y:S05]  /*13780*/  BSYNC.RECONVERGENT B1 ;  /* 0x0000000000017941 */ /* 0x000fea0003800200 */
.L_x_221:
[----:B-----5:R-:W-:-:S11]  /*13790*/  DADD R8, R8, R10 ;  /* 0x0000000008087229 */ /* 0x020fd6000000000a */
.L_x_220:
[----:B------:R-:W-:Y:S05]  /*137a0*/  BSYNC.RECONVERGENT B0 ;  /* 0x0000000000007941 */ /* 0x000fea0003800200 */
.L_x_219:
[----:B------:R-:W-:Y:S01]  /*137b0*/  ISETP.NE.AND P5, PT, R92, RZ, PT ;  /* 0x000000ff5c00720c */ /* 0x000fe20003fa5270 */
[----:B------:R-:W-:Y:S01]  /*137c0*/  VIADD R48, R50, 0x90 ;  /* 0x0000009032307836 */ /* 0x000fe20000000000 */
[----:B------:R-:W-:Y:S01]  /*137d0*/  LOP3.LUT R121, R121, 0xffffffdf, RZ, 0xc0, !PT ;  /* 0xffffffdf79797812 */ /* 0x000fe200078ec0ff */
[----:B------:R-:W-:Y:S01]  /*137e0*/  BSSY.RECONVERGENT B0, `(.L_x_223) ;  /* 0x0000011000007945 */ /* 0x000fe20003800200 */
[----:B------:R-:W-:Y:S01]  /*137f0*/  ISETP.LT.OR P5, PT, R116, 0x4, !P5 ;  /* 0x000000047400780c */ /* 0x000fe20006fa1670 */
[C---:B------:R-:W-:Y:S02]  /*13800*/  IMAD R44, R95.reuse, 0x40, R90 ;  /* 0x000000405f2c7824 */ /* 0x040fe400078e025a */
[----:B------:R-:W-:-:S10]  /*13810*/  IMAD R18, R95, 0x90, R48 ;  /* 0x000000905f127824 */ /* 0x000fd400078e0230 */
[----:B------:R-:W-:Y:S01]  /*13820*/  @P5 LOP3.LUT R121, R121, 0x20, RZ, 0xfc, !PT ;  /* 0x0000002079795812 */ /* 0x000fe200078efcff */
[----:B------:R-:W-:Y:S06]  /*13830*/  @P5 BRA `(.L_x_224) ;  /* 0x00000000002c5947 */ /* 0x000fec0003800000 */
[----:B------:R-:W-:Y:S01]  /*13840*/  ISETP.NE.AND P5, PT, R117, RZ, PT ;  /* 0x000000ff7500720c */ /* 0x000fe20003fa5270 */
[----:B------:R-:W-:-:S12]  /*13850*/  BSSY.RECONVERGENT B1, `(.L_x_225) ;  /* 0x0000008000017945 */ /* 0x000fd80003800200 */
[----:B------:R-:W-:Y:S05]  /*13860*/  @P5 BRA `(.L_x_226) ;  /* 0x0000000000085947 */ /* 0x000fea0003800000 */
[----:B------:R0:W5:Y:S01]  /*13870*/  LDL.64 R10, [R44+0x8] ;  /* 0x000008002c0a7983 */ /* 0x0001620000100a00 */
[----:B------:R-:W-:Y:S05]  /*13880*/  BRA `(.L_x_227) ;  /* 0x0000000000107947 */ /* 0x000fea0003800000 */
.L_x_226:
[----:B------:R-:W-:Y:S02]  /*13890*/  LOP3.LUT P5, RZ, R121, 0x2000, RZ, 0xc0, !PT ;  /* 0x0000200079ff7812 */ /* 0x000fe400078ac0ff */
[----:B------:R-:W-:-:S11]  /*138a0*/  CS2R R10, SRZ ;  /* 0x00000000000a7805 */ /* 0x000fd6000001ff00 */
[----:B------:R-:W-:Y:S05]  /*138b0*/  @P5 BRA `(.L_x_227) ;  /* 0x0000000000045947 */ /* 0x000fea0003800000 */
[----:B------:R0:W5:Y:S02]  /*138c0*/  LDL.64 R10, [R18+0x8] ;  /* 0x00000800120a7983 */ /* 0x0001640000100a00 */
.L_x_227:
[----:B------:R-:W-:Y:S05]  /*138d0*/  BSYNC.RECONVERGENT B1 ;  /* 0x0000000000017941 */ /* 0x000fea0003800200 */
.L_x_225:
[----:B-----5:R-:W-:-:S11]  /*138e0*/  DFMA R8, R30, R10, R8 ;  /* 0x0000000a1e08722b */ /* 0x020fd60000000008 */
.L_x_224:
[----:B------:R-:W-:Y:S05]  /*138f0*/  BSYNC.RECONVERGENT B0 ;  /* 0x0000000000007941 */ /* 0x000fea0003800200 */
.L_x_223:
[----:B------:R-:W-:Y:S01]  /*13900*/  ISETP.NE.AND P5, PT, R94, RZ, PT ;  /* 0x000000ff5e00720c */ /* 0x000fe20003fa5270 */
[----:B------:R-:W-:Y:S01]  /*13910*/  IMAD R46, R4, 0x90, R91 ;  /* 0x00000090042e7824 */ /* 0x000fe200078e025b */
        /* <DEDUP_REMOVED lines=12> */
.L_x_231:
[----:B------:R-:W-:Y:S02]  /*139e0*/  ISETP.GT.AND P5, PT, R116, 0x3, PT ;  /* 0x000000037400780c */ /* 0x000fe40003fa4270 */
[----:B------:R-:W-:-:S11]  /*139f0*/  CS2R R10, SRZ ;  /* 0x00000000000a7805 */ /* 0x000fd6000001ff00 */
[----:B------:R-:W-:Y:S05]  /*13a00*/  @P5 BRA `(.L_x_232) ;  /* 0x0000000000045947 */ /* 0x000fea0003800000 */
[----:B------:R0:W5:Y:S02]  /*13a10*/  LDL.64 R10, [R19+0x8] ;  /* 0x00000800130a7983 */ /* 0x0001640000100a00 */
.L_x_232:
[----:B------:R-:W-:Y:S05]  /*13a20*/  BSYNC.RECONVERGENT B1 ;  /* 0x0000000000017941 */ /* 0x000fea0003800200 */
.L_x_230:
[----:B-----5:R-:W-:-:S11]  /*13a30*/  DFMA R8, R28, R10, R8 ;  /* 0x0000000a1c08722b */ /* 0x020fd60000000008 */
.L_x_229:
[----:B------:R-:W-:Y:S05]  /*13a40*/  BSYNC.RECONVERGENT B0 ;  /* 0x0000000000007941 */ /* 0x000fea0003800200 */
.L_x_228:
[----:B------:R-:W-:Y:S01]  /*13a50*/  DFMA R86, R8, R110, R86 ;  /* 0x0000006e0856722b */ /* 0x000fe20000000056 */
[----:B------:R-:W-:Y:S01]  /*13a60*/  LOP3.LUT P5, RZ, R121, 0x2, RZ, 0xc0, !PT ;  /* 0x0000000279ff7812 */ /* 0x000fe200078ac0ff */
[----:B------:R-:W-:Y:S01]  /*13a70*/  BSSY.RECONVERGENT B0, `(.L_x_233) ;  /* 0x000001a000007945 */ /* 0x000fe20003800200 */
[----:B------:R-:W-:Y:S02]  /*13a80*/  IMAD.MOV.U32 R8, RZ, RZ, R156 ;  /* 0x000000ffff087224 */ /* 0x000fe400078e009c */
[----:B------:R-:W-:Y:S02]  /*13a90*/  IMAD.MOV.U32 R9, RZ, RZ, R157 ;  /* 0x000000ffff097224 */ /* 0x000fe400078e009d */
[----:B------:R0:W-:Y:S07]  /*13aa0*/  STL.64 [R1+0xc68], R86 ;  /* 0x000c685601007387 */ /* 0x0001ee0000100a00 */
[----:B------:R-:W-:Y:S05]  /*13ab0*/  @!P5 BRA `(.L_x_234) ;  /* 0x000000000054d947 */ /* 0x000fea0003800000 */
[----:B------:R-:W-:Y:S05]  /*13ac0*/  @!P3 BRA P6, `(.L_x_235) ;  /* 0x00000000004cb947 */ /* 0x000fea0003000000 */
[----:B------:R-:W-:-:S13]  /*13ad0*/  LOP3.LUT P5, RZ, R121, 0x400, RZ, 0xc0, !PT ;  /* 0x0000040079ff7812 */ /* 0x000fda00078ac0ff */
[----:B------:R-:W-:Y:S05]  /*13ae0*/  @!P0 BRA P5, `(.L_x_236) ;  /* 0x00000000003c8947 */ /* 0x000fea0002800000 */
[----:B------:R-:W-:-:S13]  /*13af0*/  LOP3.LUT P5, RZ, R121, 0x800, RZ, 0xc0, !PT ;  /* 0x0000080079ff7812 */ /* 0x000fda00078ac0ff */
[----:B------:R-:W-:Y:S05]  /*13b00*/  @!P0 BRA P5, `(.L_x_237) ;  /* 0x00000000002c8947 */ /* 0x000fea0002800000 */
[----:B------:R-:W-:-:S13]  /*13b10*/  LOP3.LUT P5, RZ, R121, 0x1000, RZ, 0xc0, !PT ;  /* 0x0000100079ff7812 */ /* 0x000fda00078ac0ff */
[----:B------:R-:W-:Y:S05]  /*13b20*/  @!P3 BRA P5, `(.L_x_238) ;  /* 0x00000000001cb947 */ /* 0x000fea0002800000 */
[----:B------:R-:W-:Y:S02]  /*13b30*/  @!P4 FSEL R8, R26, R34, P2 ;  /* 0x000000221a08c208 */ /* 0x000fe40001000000 */
[----:B------:R-:W-:Y:S02]  /*13b40*/  @!P4 FSEL R9, R27, R35, P2 ;  /* 0x000000231b09c208 */ /* 0x000fe40001000000 */
[----:B------:R-:W-:Y:S02]  /*13b50*/  @!P4 FSEL R8, R12, R8, P1 ;  /* 0x000000080c08c208 */ /* 0x000fe40000800000 */
[----:B------:R-:W-:Y:S01]  /*13b60*/  @!P4 FSEL R9, R13, R9, P1 ;  /* 0x000000090d09c208 */ /* 0x000fe20000800000 */
[----:B------:R-:W-:Y:S06]  /*13b70*/  @!P4 BRA `(.L_x_234) ;  /* 0x000000000024c947 */ /* 0x000fec0003800000 */
[----:B------:R0:W5:Y:S01]  /*13b80*/  LDL.64 R8, [R53+0x8] ;  /* 0x0000080035087983 */ /* 0x0001620000100a00 */
[----:B------:R-:W-:Y:S05]  /*13b90*/  BRA `(.L_x_234) ;  /* 0x00000000001c7947 */ /* 0x000fea0003800000 */
.L_x_238:
[----:B------:R0:W5:Y:S01]  /*13ba0*/  LDL.64 R8, [R51+0x8] ;  /* 0x0000080033087983 */ /* 0x0001620000100a00 */
[----:B------:R-:W-:Y:S05]  /*13bb0*/  BRA `(.L_x_234) ;  /* 0x0000000000147947 */ /* 0x000fea0003800000 */
.L_x_237:
[----:B------:R0:W5:Y:S01]  /*13bc0*/  LDL.64 R8, [R52+0x8] ;  /* 0x0000080034087983 */ /* 0x0001620000100a00 */
[----:B------:R-:W-:Y:S05]  /*13bd0*/  BRA `(.L_x_234) ;  /* 0x00000000000c7947 */ /* 0x000fea0003800000 */
.L_x_236:
[----:B------:R0:W5:Y:S01]  /*13be0*/  LDL.64 R8, [R55+0x358] ;  /* 0x0003580037087983 */ /* 0x0001620000100a00 */
[----:B------:R-:W-:Y:S05]  /*13bf0*/  BRA `(.L_x_234) ;  /* 0x0000000000047947 */ /* 0x000fea0003800000 */
.L_x_235:
[----:B------:R0:W5:Y:S02]  /*13c00*/  LDL.64 R8, [R54+0x8] ;  /* 0x0000080036087983 */ /* 0x0001640000100a00 */
.L_x_234:
[----:B------:R-:W-:Y:S05]  /*13c10*/  BSYNC.RECONVERGENT B0 ;  /* 0x0000000000007941 */ /* 0x000fea0003800200 */
.L_x_233:
[----:B------:R-:W-:Y:S01]  /*13c20*/  LOP3.LUT P5, RZ, R121, 0x2, RZ, 0xc0, !PT ;  /* 0x0000000279ff7812 */ /* 0x000fe200078ac0ff */
[----:B------:R-:W-:Y:S01]  /*13c30*/  BSSY.RECONVERGENT B0, `(.L_x_239) ;  /* 0x000001a000007945 */ /* 0x000fe20003800200 */
[----:B------:R-:W-:Y:S02]  /*13c40*/  IMAD.MOV.U32 R10, RZ, RZ, R158 ;  /* 0x000000ffff0a7224 */ /* 0x000fe400078e009e */
[----:B------:R-:W-:-:S09]  /*13c50*/  IMAD.MOV.U32 R11, RZ, RZ, R159 ;  /* 0x000000ffff0b7224 */ /* 0x000fd200078e009f */
[----:B------:R-:W-:Y:S05]  /*13c60*/  @!P5 BRA `(.L_x_240) ;  /* 0x000000000058d947 */ /* 0x000fea0003800000 */
[----:B------:R-:W-:-:S13]  /*13c70*/  LOP3.LUT P5, RZ, R121, 0x4000, RZ, 0xc0, !PT ;  /* 0x0000400079ff7812 */ /* 0x000fda00078ac0ff */
        /* <DEDUP_REMOVED lines=14> */
.L_x_244:
[----:B------:R0:W5:Y:S01]  /*13d60*/  LDL.64 R10, [R51+0x10] ;  /* 0x00001000330a7983 */ /* 0x0001620000100a00 */
[----:B------:R-:W-:Y:S05]  /*13d70*/  BRA `(.L_x_240) ;  /* 0x0000000000147947 */ /* 0x000fea0003800000 */
.L_x_243:
[----:B------:R0:W5:Y:S01]  /*13d80*/  LDL.64 R10, [R52+0x10] ;  /* 0x00001000340a7983 */ /* 0x0001620000100a00 */
[----:B------:R-:W-:Y:S05]  /*13d90*/  BRA `(.L_x_240) ;  /* 0x00000000000c7947 */ /* 0x000fea0003800000 */
.L_x_242:
[----:B------:R0:W5:Y:S01]  /*13da0*/  LDL.64 R10, [R55+0x360] ;  /* 0x00036000370a7983 */ /* 0x0001620000100a00 */
[----:B------:R-:W-:Y:S05]  /*13db0*/  BRA `(.L_x_240) ;  /* 0x0000000000047947 */ /* 0x000fea0003800000 */
.L_x_241:
[----:B------:R0:W5:Y:S02]  /*13dc0*/  LDL.64 R10, [R54+0x10] ;  /* 0x00001000360a7983 */ /* 0x0001640000100a00 */
.L_x_240:
[----:B------:R-:W-:Y:S05]  /*13dd0*/  BSYNC.RECONVERGENT B0 ;  /* 0x0000000000007941 */ /* 0x000fea0003800200 */
.L_x_239:
[----:B------:R-:W-:Y:S01]  /*13de0*/  LOP3.LUT P5, RZ, R121, 0x80, RZ, 0xc0, !PT ;  /* 0x0000008079ff7812 */ /* 0x000fe200078ac0ff */
[----:B-----5:R-:W-:Y:S01]  /*13df0*/  DMUL R10, R100, R10 ;  /* 0x0000000a640a7228 */ /* 0x020fe20000000000 */
[----:B------:R-:W-:Y:S07]  /*13e00*/  BSSY.RECONVERGENT B0, `(.L_x_245) ;  /* 0x000000c000007945 */ /* 0x000fee0003800200 */
[----:B------:R-:W-:Y:S01]  /*13e10*/  DFMA R8, R2, R8, R10 ;  /* 0x000000080208722b */ /* 0x000fe2000000000a */
[----:B------:R-:W-:-:S03]  /*13e20*/  CS2R R10, SRZ ;  /* 0x00000000000a7805 */ /* 0x000fc6000001ff00 */
[----:B------:R-:W-:Y:S07]  /*13e30*/  @P5 BRA `(.L_x_246) ;  /* 0x0000000000205947 */ /* 0x000fee0003800000 */
[----:B------:R-:W-:Y:S01]  /*13e40*/  ISETP.GT.OR P5, PT, R117, 0x3, !P3 ;  /* 0x000000037500780c */ /* 0x000fe20005fa4670 */
[----:B------:R-:W-:Y:S01]  /*13e50*/  BSSY.RECONVERGENT B1, `(.L_x_247) ;  /* 0x0000005000017945 */ /* 0x000fe20003800200 */
[----:B------:R-:W-:Y:S02]  /*13e60*/  FSEL R10, R158, RZ, !P3 ;  /* 0x000000ff9e0a7208 */ /* 0x000fe40005800000 */
[----:B------:R-:W-:-:S09]  /*13e70*/  FSEL R11, R159, RZ, !P3 ;  /* 0x000000ff9f0b7208 */ /* 0x000fd20005800000 */
[----:B------:R-:W-:Y:S05]  /*13e80*/  @P5 BRA `(.L_x_248) ;  /* 0x0000000000045947 */ /* 0x000fea0003800000 */
[----:B------:R0:W5:Y:S02]  /*13e90*/  LDL.64 R10, [R50+0x10] ;  /* 0x00001000320a7983 */ /* 0x0001640000100a00 */
.L_x_248:
[----:B------:R-:W-:Y:S05]  /*13ea0*/  BSYNC.RECONVERGENT B1 ;  /* 0x0000000000017941 */ /* 0x000fea0003800200 */
.L_x_247:
[----:B-----5:R-:W-:-:S11]  /*13eb0*/  DADD R10, RZ, R10 ;  /* 0x00000000ff0a7229 */ /* 0x020fd6000000000a */
.L_x_246:
[----:B------:R-:W-:Y:S05]  /*13ec0*/  BSYNC.RECONVERGENT B0 ;  /* 0x0000000000007941 */ /* 0x000fea0003800200 */
.L_x_245:
[----:B------:R-:W-:Y:S01]  /*13ed0*/  LOP3.LUT P5, RZ, R121, 0x40, RZ, 0xc0, !PT ;  /* 0x0000004079ff7812 */ /* 0x000fe200078ac0ff */
[----:B------:R-:W-:-:S12]  /*13ee0*/  BSSY.RECONVERGENT B0, `(.L_x_249) ;  /* 0x000000b000007945 */ /* 0x000fd80003800200 */
[----:B------:R-:W-:Y:S05]  /*13ef0*/  @P5 BRA `(.L_x_250) ;  /* 0x0000000000245947 */ /* 0x000fea0003800000 */
[----:B------:R-:W-:Y:S01]  /*13f00*/  LOP3.LUT P5, RZ, R121, 0x1, RZ, 0xc0, !PT ;  /* 0x0000000179ff7812 */ /* 0x000fe200078ac0ff */
[----:B------:R-:W-:Y:S03]  /*13f10*/  BSSY.RECONVERGENT B1, `(.L_x_251) ;  /* 0x0000006000017945 */ /* 0x000fe60003800200 */
[----:B------:R-:W-:Y:S02]  /*13f20*/  FSEL R16, R158, RZ, !P5 ;  /* 0x000000ff9e107208 */ /* 0x000fe40006800000 */
[----:B------:R-:W-:Y:S02]  /*13f30*/  FSEL R17, R159, RZ, !P5 ;  /* 0x000000ff9f117208 */ /* 0x000fe40006800000 */
[----:B------:R-:W-:-:S13]  /*13f40*/  ISETP.GT.OR P5, PT, R116, 0x3, !P5 ;  /* 0x000000037400780c */ /* 0x000fda0006fa4670 */
[----:B------:R-:W-:Y:S05]  /*13f50*/  @P5 BRA `(.L_x_252) ;  /* 0x0000000000045947 */ /* 0x000fea0003800000 */
[----:B------:R0:W5:Y:S02]  /*13f60*/  LDL.64 R16, [R49+0xa0] ;  /* 0x0000a00031107983 */ /* 0x0001640000100a00 */
.L_x_252:
[----:B------:R-:W-:Y:S05]  /*13f70*/  BSYNC.RECONVERGENT B1 ;  /* 0x0000000000017941 */ /* 0x000fea0003800200 */
.L_x_251:
[----:B-----5:R-:W-:-:S11]  /*13f80*/  DADD R10, R10, R16 ;  /* 0x000000000a0a7229 */ /* 0x020fd60000000010 */
.L_x_250:
[----:B------:R-:W-:Y:S05]  /*13f90*/  BSYNC.RECONVERGENT B0 ;  /* 0x0000000000007941 */ /* 0x000fea0003800200 */
.L_x_249:
[----:B------:R-:W-:Y:S01]  /*13fa0*/  LOP3.LUT P5, RZ, R121, 0x20, RZ, 0xc0, !PT ;  /* 0x0000002079ff7812 */ /* 0x000fe200078ac0ff */
[----:B------:R-:W-:-:S12]  /*13fb0*/  BSSY.RECONVERGENT B0, `(.L_x_253) ;  /* 0x000000c000007945 */ /* 0x000fd80003800200 */
[----:B------:R-:W-:Y:S05]  /*13fc0*/  @P5 BRA `(.L_x_254) ;  /* 0x0000000000285947 */ /* 0x000fea0003800000 */
[----:B------:R-:W-:Y:S04]  /*13fd0*/  BSSY.RECONVERGENT B1, `(.L_x_255) ;  /* 0x0000008000017945 */ /* 0x000fe80003800200 */
[----:B------:R-:W-:Y:S05]  /*13fe0*/  @!P3 BRA `(.L_x_256) ;  /* 0x000000000014b947 */ /* 0x000fea0003800000 */
[----:B------:R-:W-:Y:S02]  /*13ff0*/  LOP3.LUT P5, RZ, R121, 0x2000, RZ, 0xc0, !PT ;  /* 0x0000200079ff7812 */ /* 0x000fe400078ac0ff */
[----:B------:R-:W-:-:S11]  /*14000*/  CS2R R16, SRZ ;  /* 0x0000000000107805 */ /* 0x000fd6000001ff00 */
[----:B------:R-:W-:Y:S05]  /*14010*/  @P5 BRA `(.L_x_257) ;  /* 0x00000000000c5947 */ /* 0x000fea0003800000 */
[----:B------:R0:W5:Y:S01]  /*14020*/  LDL.64 R16, [R18+0x10] ;  /* 0x0000100012107983 */ /* 0x0001620000100a00 */
[----:B------:R-:W-:Y:S05]  /*14030*/  BRA `(.L_x_257) ;  /* 0x0000000000047947 */ /* 0x000fea0003800000 */
.L_x_256:
[----:B------:R0:W5:Y:S02]  /*14040*/  LDL.64 R16, [R44+0x10] ;  /* 0x000010002c107983 */ /* 0x0001640000100a00 */
.L_x_257:
[----:B------:R-:W-:Y:S05]  /*14050*/  BSYNC.RECONVERGENT B1 ;  /* 0x0000000000017941 */ /* 0x000fea0003800200 */
.L_x_255:
[----:B-----5:R-:W-:-:S11]  /*14060*/  DFMA R10, R30, R16, R10 ;  /* 0x000000101e0a722b */ /* 0x020fd6000000000a */
.L_x_254:
[----:B------:R-:W-:Y:S05]  /*14070*/  BSYNC.RECONVERGENT B0 ;  /* 0x0000000000007941 */ /* 0x000fea0003800200 */
.L_x_253:
[----:B------:R-:W-:Y:S01]  /*14080*/  LOP3.LUT P5, RZ, R121, 0x10, RZ, 0xc0, !PT ;  /* 0x0000001079ff7812 */ /* 0x000fe200078ac0ff */
[----:B------:R-:W-:-:S12]  /*14090*/  BSSY.RECONVERGENT B0, `(.L_x_258) ;  /* 0x000000d000007945 */ /* 0x000fd80003800200 */
[----:B------:R-:W-:Y:S05]  /*140a0*/  @P5 BRA `(.L_x_259) ;  /* 0x00000000002c5947 */ /* 0x000fea0003800000 */
[----:B------:R-:W-:Y:S01]  /*140b0*/  LOP3.LUT P5, RZ, R121, 0x1, RZ, 0xc0, !PT ;  /* 0x0000000179ff7812 */ /* 0x000fe200078ac0ff */
[----:B------:R-:W-:-:S12]  /*140c0*/  BSSY.RECONVERGENT B1, `(.L_x_260) ;  /* 0x0000008000017945 */ /* 0x000fd80003800200 */
[----:B------:R-:W-:Y:S05]  /*140d0*/  @!P5 BRA `(.L_x_261) ;  /* 0x000000000014d947 */ /* 0x000fea0003800000 */
[----:B------:R-:W-:Y:S02]  /*140e0*/  ISETP.GT.AND P5, PT, R116, 0x3, PT ;  /* 0x000000037400780c */ /* 0x000fe40003fa4270 */
[----:B------:R-:W-:-:S11]  /*140f0*/  CS2R R16, SRZ ;  /* 0x0000000000107805 */ /* 0x000fd6000001ff00 */
[----:B------:R-:W-:Y:S05]  /*14100*/  @P5 BRA `(.L_x_262) ;  /* 0x00000000000c5947 */ /* 0x000fea0003800000 */
[----:B------:R0:W5:Y:S01]  /*14110*/  LDL.64 R16, [R19+0x10] ;  /* 0x0000100013107983 */ /* 0x0001620000100a00 */
[----:B------:R-:W-:Y:S05]  /*14120*/  BRA `(.L_x_262) ;  /* 0x0000000000047947 */ /* 0x000fea0003800000 */
.L_x_261:
[----:B------:R0:W5:Y:S02]  /*14130*/  LDL.64 R16, [R45+0x360] ;  /* 0x000360002d107983 */ /* 0x0001640000100a00 */
.L_x_262:
[----:B------:R-:W-:Y:S05]  /*14140*/  BSYNC.RECONVERGENT B1 ;  /* 0x0000000000017941 */ /* 0x000fea0003800200 */
.L_x_260:
[----:B-----5:R-:W-:-:S11]  /*14150*/  DFMA R10, R28, R16, R10 ;  /* 0x000000101c0a722b */ /* 0x020fd6000000000a */
.L_x_259:
[----:B------:R-:W-:Y:S05]  /*14160*/  BSYNC.RECONVERGENT B0 ;  /* 0x0000000000007941 */ /* 0x000fea0003800200 */
.L_x_258:
[----:B------:R-:W-:Y:S01]  /*14170*/  DFMA R10, R10, R110, R8 ;  /* 0x0000006e0a0a722b */ /* 0x000fe20000000008 */
[----:B------:R-:W-:Y:S01]  /*14180*/  LOP3.LUT P5, RZ, R121, 0x2, RZ, 0xc0, !PT ;  /* 0x0000000279ff7812 */ /* 0x000fe200078ac0ff */
[----:B------:R-:W-:Y:S01]  /*14190*/  BSSY.RECONVERGENT B0, `(.L_x_263) ;  /* 0x000001b000007945 */ /* 0x000fe20003800200 */
[----:B------:R-:W-:Y:S02]  /*141a0*/  IMAD.MOV.U32 R8, RZ, RZ, R158 ;  /* 0x000000ffff087224 */ /* 0x000fe400078e009e */
[----:B------:R-:W-:Y:S02]  /*141b0*/  IMAD.MOV.U32 R9, RZ, RZ, R159 ;  /* 0x000000ffff097224 */ /* 0x000fe400078e009f */
[----:B------:R0:W-:Y:S07]  /*141c0*/  STL.64 [R1+0xc70], R10 ;  /* 0x000c700a01007387 */ /* 0x0001ee0000100a00 */
        /* <DEDUP_REMOVED lines=16> */
.L_x_268:
[----:B------:R0:W5:Y:S01]  /*142d0*/  LDL.64 R8, [R51+0x10] ;  /* 0x0000100033087983 */ /* 0x0001620000100a00 */
[----:B------:R-:W-:Y:S05]  /*142e0*/  BRA `(.L_x_264) ;  /* 0x0000000000147947 */ /* 0x000fea0003800000 */
.L_x_267:
[----:B------:R0:W5:Y:S01]  /*142f0*/  LDL.64 R8, [R52+0x10] ;  /* 0x0000100034087983 */ /* 0x0001620000100a00 */
[----:B------:R-:W-:Y:S05]  /*14300*/  BRA `(.L_x_264) ;  /* 0x00000000000c7947 */ /* 0x000fea0003800000 */
.L_x_266:
[----:B------:R0:W5:Y:S01]  /*14310*/  LDL.64 R8, [R55+0x360] ;  /* 0x0003600037087983 */ /* 0x0001620000100a00 */
[----:B------:R-:W-:Y:S05]  /*14320*/  BRA `(.L_x_264) ;  /* 0x0000000000047947 */ /* 0x000fea0003800000 */
.L_x_265:
[----:B------:R0:W5:Y:S02]  /*14330*/  LDL.64 R8, [R54+0x10] ;  /* 0x0000100036087983 */ /* 0x0001640000100a00 */
.L_x_264:
[----:B------:R-:W-:Y:S05]  /*14340*/  BSYNC.RECONVERGENT B0 ;  /* 0x0000000000007941 */ /* 0x000fea0003800200 */
.L_x_263:
[----:B------:R-:W-:Y:S01]  /*14350*/  LOP3.LUT P5, RZ, R121, 0x2, RZ, 0xc0, !PT ;  /* 0x0000000279ff7812 */ /* 0x000fe200078ac0ff */
[----:B------:R-:W-:Y:S01]  /*14360*/  BSSY.RECONVERGENT B0, `(.L_x_269) ;  /* 0x000001b000007945 */ /* 0x000fe20003800200 */
[----:B-----5:R-:W-:Y:S01]  /*14370*/  DMUL R74, R2, R8 ;  /* 0x00000008024a7228 */ /* 0x020fe20000000000 */
[----:B------:R-:W-:Y:S02]  /*14380*/  IMAD.MOV.U32 R2, RZ, RZ, R160 ;  /* 0x000000ffff027224 */ /* 0x000fe400078e00a0 */
[----:B------:R-:W-:-:S08]  /*14390*/  IMAD.MOV.U32 R3, RZ, RZ, R161 ;  /* 0x000000ffff037224 */ /* 0x000fd000078e00a1 */
        /* <DEDUP_REMOVED lines=16> */
.L_x_274:
[----:B------:R0:W5:Y:S01]  /*144a0*/  LDL.64 R2, [R51+0x18] ;  /* 0x0000180033027983 */ /* 0x0001620000100a00 */
[----:B------:R-:W-:Y:S05]  /*144b0*/  BRA `(.L_x_270) ;  /* 0x0000000000147947 */ /* 0x000fea0003800000 */
.L_x_273:
[----:B------:R0:W5:Y:S01]  /*144c0*/  LDL.64 R2, [R52+0x18] ;  /* 0x0000180034027983 */ /* 0x0001620000100a00 */
[----:B------:R-:W-:Y:S05]  /*144d0*/  BRA `(.L_x_270) ;  /* 0x00000000000c7947 */ /* 0x000fea0003800000 */
.L_x_272:
[----:B------:R0:W5:Y:S01]  /*144e0*/  LDL.64 R2, [R55+0x368] ;  /* 0x0003680037027983 */ /* 0x0001620000100a00 */
[----:B------:R-:W-:Y:S05]  /*144f0*/  BRA `(.L_x_270) ;  /* 0x0000000000047947 */ /* 0x000fea0003800000 */
.L_x_271:
[----:B------:R0:W5:Y:S02]  /*14500*/  LDL.64 R2, [R54+0x18] ;  /* 0x0000180036027983 */ /* 0x0001640000100a00 */
.L_x_270:
[----:B------:R-:W-:Y:S05]  /*14510*/  BSYNC.RECONVERGENT B0 ;  /* 0x0000000000007941 */ /* 0x000fea0003800200 */
.L_x_269:
[----:B------:R-:W-:Y:S01]  /*14520*/  LOP3.LUT P5, RZ, R121, 0x80, RZ, 0xc0, !PT ;  /* 0x0000008079ff7812 */ /* 0x000fe200078ac0ff */
[----:B------:R-:W-:Y:S01]  /*14530*/  BSSY.RECONVERGENT B0, `(.L_x_275) ;  /* 0x000000c000007945 */ /* 0x000fe20003800200 */
[----:B-----5:R-:W-:Y:S01]  /*14540*/  DFMA R74, R100, R2, R74 ;  /* 0x00000002644a722b */ /* 0x020fe2000000004a */
[----:B------:R-:W-:-:S10]  /*14550*/  CS2R R2, SRZ ;  /* 0x0000000000027805 */ /* 0x000fd4000001ff00 */
[----:B------:R-:W-:Y:S05]  /*14560*/  @P5 BRA `(.L_x_276) ;  /* 0x0000000000205947 */ /* 0x000fea0003800000 */
[----:B------:R-:W-:Y:S01]  /*14570*/  ISETP.GT.OR P5, PT, R117, 0x3, !P3 ;  /* 0x000000037500780c */ /* 0x000fe20005fa4670 */
[----:B------:R-:W-:Y:S01]  /*14580*/  BSSY.RECONVERGENT B1, `(.L_x_277) ;  /* 0x0000005000017945 */ /* 0x000fe20003800200 */
[----:B------:R-:W-:Y:S02]  /*14590*/  FSEL R2, R160, RZ, !P3 ;  /* 0x000000ffa0027208 */ /* 0x000fe40005800000 */
[----:B------:R-:W-:-:S09]  /*145a0*/  FSEL R3, R161, RZ, !P3 ;  /* 0x000000ffa1037208 */ /* 0x000fd20005800000 */
[----:B------:R-:W-:Y:S05]  /*145b0*/  @P5 BRA `(.L_x_278) ;  /* 0x0000000000045947 */ /* 0x000fea0003800000 */
[----:B------:R0:W5:Y:S02]  /*145c0*/  LDL.64 R2, [R50+0x18] ;  /* 0x0000180032027983 */ /* 0x0001640000100a00 */
.L_x_278:
[----:B------:R-:W-:Y:S05]  /*145d0*/  BSYNC.RECONVERGENT B1 ;  /* 0x0000000000017941 */ /* 0x000fea0003800200 */
.L_x_277:
[----:B-----5:R-:W-:-:S11]  /*145e0*/  DADD R2, RZ, R2 ;  /* 0x00000000ff027229 */ /* 0x020fd60000000002 */
.L_x_276:
[----:B------:R-:W-:Y:S05]  /*145f0*/  BSYNC.RECONVERGENT B0 ;  /* 0x0000000000007941 */ /* 0x000fea0003800200 */
.L_x_275:
        /* <DEDUP_REMOVED lines=10> */
.L_x_282:
[----:B------:R-:W-:Y:S05]  /*146a0*/  BSYNC.RECONVERGENT B1 ;  /* 0x0000000000017941 */ /* 0x000fea0003800200 */
.L_x_281:
[----:B-----5:R-:W-:-:S11]  /*146b0*/  DADD R2, R2, R8 ;  /* 0x0000000002027229 */ /* 0x020fd60000000008 */
.L_x_280:
[----:B------:R-:W-:Y:S05]  /*146c0*/  BSYNC.RECONVERGENT B0 ;  /* 0x0000000000007941 */ /* 0x000fea0003800200 */
.L_x_279:
        /* <DEDUP_REMOVED lines=10> */
.L_x_286:
[----:B------:R0:W5:Y:S02]  /*14770*/  LDL.64 R8, [R44+0x18] ;  /* 0x000018002c087983 */ /* 0x0001640000100a00 */
.L_x_287:
[----:B------:R-:W-:Y:S05]  /*14780*/  BSYNC.RECONVERGENT B1 ;  /* 0x0000000000017941 */ /* 0x000fea0003800200 */
.L_x_285:
[----:B-----5:R-:W-:-:S11]  /*14790*/  DFMA R2, R30, R8, R2 ;  /* 0x000000081e02722b */ /* 0x020fd60000000002 */
.L_x_284:
[----:B------:R-:W-:Y:S05]  /*147a0*/  BSYNC.RECONVERGENT B0 ;  /* 0x0000000000007941 */ /* 0x000fea0003800200 */
.L_x_283:
        /* <DEDUP_REMOVED lines=11> */
.L_x_291:
[----:B------:R0:W5:Y:S02]  /*14860*/  LDL.64 R8, [R45+0x368] ;  /* 0x000368002d087983 */ /* 0x0001640000100a00 */
.L_x_292:
[----:B------:R-:W-:Y:S05]  /*14870*/  BSYNC.RECONVERGENT B1 ;  /* 0x0000000000017941 */ /* 0x000fea0003800200 */
.L_x_290:
[----:B-----5:R-:W-:-:S11]  /*14880*/  DFMA R2, R28, R8, R2 ;  /* 0x000000081c02722b */ /* 0x020fd60000000002 */
.L_x_289:
[----:B------:R-:W-:Y:S05]  /*14890*/  BSYNC.RECONVERGENT B0 ;  /* 0x0000000000007941 */ /* 0x000fea0003800200 */
.L_x_288:
[----:B------:R-:W-:Y:S01]  /*148a0*/  P2R R8, PR, RZ, 0x1 ;  /* 0x00000001ff087803 */ /* 0x000fe20000000000 */
[----:B------:R-:W-:Y:S01]  /*148b0*/  DFMA R74, R2, R110, R74 ;  /* 0x0000006e024a722b */ /* 0x000fe2000000004a */
[----:B------:R-:W-:Y:S01]  /*148c0*/  LOP3.LUT P0, RZ, R121, 0x8, RZ, 0xc0, !PT ;  /* 0x0000000879ff7812 */ /* 0x000fe2000780c0ff */
[----:B------:R-:W-:Y:S01]  /*148d0*/  VIADD R56, R23, 0x1 ;  /* 0x0000000117387836 */ /* 0x000fe20000000000 */
[C---:B------:R-:W-:Y:S01]  /*148e0*/  LOP3.LUT P6, RZ, R121.reuse, 0x4, RZ, 0xc0, !PT ;  /* 0x0000000479ff7812 */ /* 0x040fe200078cc0ff */
[----:B------:R-:W-:Y:S01]  /*148f0*/  VIADD R77, R22, 0x1 ;  /* 0x00000001164d7836 */ /* 0x000fe20000000000 */
[----:B------:R-:W-:Y:S01]  /*14900*/  LOP3.LUT P5, RZ, R121, 0x2, RZ, 0xc0, !PT ;  /* 0x0000000279ff7812 */ /* 0x000fe200078ac0ff */
[----:B------:R-:W-:Y:S01]  /*14910*/  BSSY.RECONVERGENT B0, `(.L_x_293) ;  /* 0x0000022000007945 */ /* 0x000fe20003800200 */
[----:B------:R1:W-:Y:S01]  /*14920*/  STL.64 [R1+0xc78], R74 ;  /* 0x000c784a01007387 */ /* 0x0003e20000100a00 */
[----:B------:R-:W-:Y:S01]  /*14930*/  SEL R89, R6, R37, P0 ;  /* 0x0000002506597207 */ /* 0x000fe20000000000 */
[----:B------:R-:W-:Y:S01]  /*14940*/  IMAD.MOV.U32 R2, RZ, RZ, R154 ;  /* 0x000000ffff027224 */ /* 0x000fe200078e009a */
[----:B------:R-:W-:Y:S01]  /*14950*/  SEL R98, R5, R36, P6 ;  /* 0x0000002405627207 */ /* 0x000fe20003000000 */
[----:B------:R-:W-:-:S03]  /*14960*/  IMAD.MOV.U32 R3, RZ, RZ, R155 ;  /* 0x000000ffff037224 */ /* 0x000fc600078e009b */
[----:B------:R-:W-:Y:S01]  /*14970*/  @!P0 IMAD.MOV R56, RZ, RZ, R23 ;  /* 0x000000ffff388224 */ /* 0x000fe200078e0217 */
[----:B------:R-:W-:Y:S01]  /*14980*/  ISETP.NE.AND P0, PT, R8, RZ, PT ;  /* 0x000000ff0800720c */ /* 0x000fe20003f05270 */
[----:B------:R-:W-:Y:S02]  /*14990*/  @!P6 IMAD.MOV R77, RZ, RZ, R22 ;  /* 0x000000ffff4de224 */ /* 0x000fe400078e0216 */
[----:B0-----:R1:W0:Y:S08]  /*149a0*/  I2F.F64.U32 R18, R56 ;  /* 0x0000003800127312 */ /* 0x0012300000201800 */
[----:B------:R1:W0:Y:S01]  /*149b0*/  I2F.F64.U32 R16, R77 ;  /* 0x0000004d00107312 */ /* 0x0002220000201800 */
        /* <DEDUP_REMOVED lines=14> */
[----:B------:R0:W5:Y:S01]  /*14aa0*/  LDL.64 R2, [R53] ;  /* 0x0000000035027983 */ /* 0x0001620000100a00 */
[----:B------:R-:W-:Y:S05]  /*14ab0*/  BRA `(.L_x_294) ;  /* 0x00000000001c7947 */ /* 0x000fea0003800000 */
.L_x_298:
[----:B------:R0:W5:Y:S01]  /*14ac0*/  LDL.64 R2, [R51] ;  /* 0x0000000033027983 */ /* 0x0001620000100a00 */
[----:B------:R-:W-:Y:S05]  /*14ad0*/  BRA `(.L_x_294) ;  /* 0x0000000000147947 */ /* 0x000fea0003800000 */
.L_x_297:
[----:B------:R0:W5:Y:S01]  /*14ae0*/  LDL.64 R2, [R52] ;  /* 0x0000000034027983 */ /* 0x0001620000100a00 */
[----:B------:R-:W-:Y:S05]  /*14af0*/  BRA `(.L_x_294) ;  /* 0x00000000000c7947 */ /* 0x000fea0003800000 */
.L_x_296:
[----:B------:R0:W5:Y:S01]  /*14b00*/  LDL.64 R2, [R55+0x350] ;  /* 0x0003500037027983 */ /* 0x0001620000100a00 */
[----:B------:R-:W-:Y:S05]  /*14b10*/  BRA `(.L_x_294) ;  /* 0x0000000000047947 */ /* 0x000fea0003800000 */
.L_x_295:
[----:B------:R0:W5:Y:S02]  /*14b20*/  LDL.64 R2, [R54] ;  /* 0x0000000036027983 */ /* 0x0001640000100a00 */
.L_x_294:
[----:B------:R-:W-:Y:S05]  /*14b30*/  BSYNC.RECONVERGENT B0 ;  /* 0x0000000000007941 */ /* 0x000fea0003800200 */
.L_x_293:
        /* <DEDUP_REMOVED lines=20> */
.L_x_304:
[----:B------:R0:W5:Y:S01]  /*14c80*/  LDL.64 R8, [R51+0x8] ;  /* 0x0000080033087983 */ /* 0x0001620000100a00 */
[----:B------:R-:W-:Y:S05]  /*14c90*/  BRA `(.L_x_300) ;  /* 0x0000000000147947 */ /* 0x000fea0003800000 */
.L_x_303:
[----:B------:R0:W5:Y:S01]  /*14ca0*/  LDL.64 R8, [R52+0x8] ;  /* 0x0000080034087983 */ /* 0x0001620000100a00 */
[----:B------:R-:W-:Y:S05]  /*14cb0*/  BRA `(.L_x_300) ;  /* 0x00000000000c7947 */ /* 0x000fea0003800000 */
.L_x_302:
[----:B------:R0:W5:Y:S01]  /*14cc0*/  LDL.64 R8, [R55+0x358] ;  /* 0x0003580037087983 */ /* 0x0001620000100a00 */
[----:B------:R-:W-:Y:S05]  /*14cd0*/  BRA `(.L_x_300) ;  /* 0x0000000000047947 */ /* 0x000fea0003800000 */
.L_x_301:
[----:B------:R0:W5:Y:S02]  /*14ce0*/  LDL.64 R8, [R54+0x8] ;  /* 0x0000080036087983 */ /* 0x0001640000100a00 */
.L_x_300:
[----:B------:R-:W-:Y:S05]  /*14cf0*/  BSYNC.RECONVERGENT B0 ;  /* 0x0000000000007941 */ /* 0x000fea0003800200 */
.L_x_299:
[----:B------:R-:W-:Y:S01]  /*14d00*/  ISETP.NE.AND P5, PT, R4, 0x1, PT ;  /* 0x000000010400780c */ /* 0x000fe20003fa5270 */
[----:B-----5:R-:W-:Y:S01]  /*14d10*/  DMUL R8, R104, R8 ;  /* 0x0000000868087228 */ /* 0x020fe20000000000 */
[----:B------:R-:W-:Y:S01]  /*14d20*/  LOP3.LUT R121, R121, 0xffffffdf, RZ, 0xc0, !PT ;  /* 0xffffffdf79797812 */ /* 0x000fe200078ec0ff */
[----:B------:R-:W-:Y:S01]  /*14d30*/  BSSY.RECONVERGENT B0, `(.L_x_305) ;  /* 0x000000e000007945 */ /* 0x000fe20003800200 */
[----:B------:R-:W-:-:S05]  /*14d40*/  ISETP.GT.U32.OR P6, PT, R7, 0x2, P5 ;  /* 0x000000020700780c */ /* 0x000fca0002fc4470 */
[----:B------:R-:W-:Y:S01]  /*14d50*/  DFMA R2, R102, R2, R8 ;  /* 0x000000026602722b */ /* 0x000fe20000000008 */
[----:B------:R-:W-:-:S07]  /*14d60*/  CS2R R8, SRZ ;  /* 0x0000000000087805 */ /* 0x000fce000001ff00 */
        /* <DEDUP_REMOVED lines=8> */
.L_x_308:
[----:B------:R-:W-:Y:S05]  /*14df0*/  BSYNC.RECONVERGENT B1 ;  /* 0x0000000000017941 */ /* 0x000fea0003800200 */
.L_x_307:
[----:B-----5:R-:W-:-:S11]  /*14e00*/  DADD R8, RZ, R8 ;  /* 0x00000000ff087229 */ /* 0x020fd60000000008 */
.L_x_306:
[----:B------:R-:W-:Y:S05]  /*14e10*/  BSYNC.RECONVERGENT B0 ;  /* 0x0000000000007941 */ /* 0x000fea0003800200 */
.L_x_305:
[----:B------:R-:W-:Y:S01]  /*14e20*/  ISETP.NE.AND P5, PT, R63, 0x1, PT ;  /* 0x000000013f00780c */ /* 0x000fe20003fa5270 */
[----:B------:R-:W-:Y:S01]  /*14e30*/  BSSY.RECONVERGENT B0, `(.L_x_309) ;  /* 0x000000e000007945 */ /* 0x000fe20003800200 */
[----:B------:R-:W-:Y:S02]  /*14e40*/  LOP3.LUT R121, R121, 0xffffffef, RZ, 0xc0, !PT ;  /* 0xffffffef79797812 */ /* 0x000fe400078ec0ff */
[----:B------:R-:W-:-:S13]  /*14e50*/  ISETP.GT.U32.OR P6, PT, R61, 0x2, P5 ;  /* 0x000000023d00780c */ /* 0x000fda0002fc4470 */
[----:B------:R-:W-:Y:S01]  /*14e60*/  @P6 LOP3.LUT R121, R121, 0x10, RZ, 0xfc, !PT ;  /* 0x0000001079796812 */ /* 0x000fe200078efcff */
[----:B------:R-:W-:Y:S06]  /*14e70*/  @P6 BRA `(.L_x_310) ;  /* 0x0000000000246947 */ /* 0x000fec0003800000 */
[----:B------:R-:W-:Y:S01]  /*14e80*/  LOP3.LUT P6, RZ, R121, 0x1, RZ, 0xc0, !PT ;  /* 0x0000000179ff7812 */ /* 0x000fe200078cc0ff */
[----:B------:R-:W-:Y:S03]  /*14e90*/  BSSY.RECONVERGENT B1, `(.L_x_311) ;  /* 0x0000006000017945 */ /* 0x000fe60003800200 */
[----:B------:R-:W-:Y:S02]  /*14ea0*/  ISETP.GT.OR P5, PT, R116, 0x3, !P6 ;  /* 0x000000037400780c */ /* 0x000fe400077a4670 */
[----:B------:R-:W-:Y:S02]  /*14eb0*/  FSEL R22, R156, RZ, !P6 ;  /* 0x000000ff9c167208 */ /* 0x000fe40007000000 */
[----:B------:R-:W-:-:S09]  /*14ec0*/  FSEL R23, R157, RZ, !P6 ;  /* 0x000000ff9d177208 */ /* 0x000fd20007000000 */
[----:B------:R-:W-:Y:S05]  /*14ed0*/  @P5 BRA `(.L_x_312) ;  /* 0x0000000000045947 */ /* 0x000fea0003800000 */
[----:B------:R0:W5:Y:S02]  /*14ee0*/  LDL.64 R22, [R49+0x98] ;  /* 0x0000980031167983 */ /* 0x0001640000100a00 */
.L_x_312:
[----:B------:R-:W-:Y:S05]  /*14ef0*/  BSYNC.RECONVERGENT B1 ;  /* 0x0000000000017941 */ /* 0x000fea0003800200 */
.L_x_311:
[----:B-----5:R-:W-:-:S11]  /*14f00*/  DADD R8, R8, R22 ;  /* 0x0000000008087229 */ /* 0x020fd60000000016 */
.L_x_310:
[----:B------:R-:W-:Y:S05]  /*14f10*/  BSYNC.RECONVERGENT B0 ;  /* 0x0000000000007941 */ /* 0x000fea0003800200 */
.L_x_309:
[----:B------:R-:W-:Y:S01]  /*14f20*/  ISETP.NE.AND P5, PT, R56, RZ, PT ;  /* 0x000000ff3800720c */ /* 0x000fe20003fa5270 */
[----:B------:R-:W-:Y:S01]  /*14f30*/  BSSY.RECONVERGENT B0, `(.L_x_313) ;  /* 0x0000011000007945 */ /* 0x000fe20003800200 */
[----:B------:R-:W-:Y:S01]  /*14f40*/  LOP3.LUT R121, R121, 0xfffffff7, RZ, 0xc0, !PT ;  /* 0xfffffff779797812 */ /* 0x000fe200078ec0ff */
[C---:B------:R-:W-:Y:S01]  /*14f50*/  IMAD R44, R89.reuse, 0x90, R48 ;  /* 0x00000090592c7824 */ /* 0x040fe200078e0230 */
[----:B------:R-:W-:Y:S01]  /*14f60*/  ISETP.LT.OR P6, PT, R116, 0x4, !P5 ;  /* 0x000000047400780c */ /* 0x000fe20006fc1670 */
[----:B------:R-:W-:-:S12]  /*14f70*/  IMAD R47, R89, 0x40, R90 ;  /* 0x00000040592f7824 */ /* 0x000fd800078e025a */
[----:B------:R-:W-:Y:S01]  /*14f80*/  @P6 LOP3.LUT R121, R121, 0x8, RZ, 0xfc, !PT ;  /* 0x0000000879796812 */ /* 0x000fe200078efcff */
[----:B------:R-:W-:Y:S06]  /*14f90*/  @P6 BRA `(.L_x_314) ;  /* 0x0000000000286947 */ /* 0x000fec0003800000 */
[----:B------:R-:W-:Y:S04]  /*14fa0*/  BSSY.RECONVERGENT B1, `(.L_x_315) ;  /* 0x0000008000017945 */ /* 0x000fe80003800200 */
[----:B------:R-:W-:Y:S05]  /*14fb0*/  @!P3 BRA `(.L_x_316) ;  /* 0x000000000014b947 */ /* 0x000fea0003800000 */
[----:B------:R-:W-:Y:S02]  /*14fc0*/  LOP3.LUT P6, RZ, R121, 0x2000, RZ, 0xc0, !PT ;  /* 0x0000200079ff7812 */ /* 0x000fe400078cc0ff */
[----:B------:R-:W-:-:S11]  /*14fd0*/  CS2R R22, SRZ ;  /* 0x0000000000167805 */ /* 0x000fd6000001ff00 */
[----:B------:R-:W-:Y:S05]  /*14fe0*/  @P6 BRA `(.L_x_317) ;  /* 0x00000000000c6947 */ /* 0x000fea0003800000 */
[----:B------:R0:W5:Y:S01]  /*14ff0*/  LDL.64 R22, [R44+0x8] ;  /* 0x000008002c167983 */ /* 0x0001620000100a00 */
[----:B------:R-:W-:Y:S05]  /*15000*/  BRA `(.L_x_317) ;  /* 0x0000000000047947 */ /* 0x000fea0003800000 */
.L_x_316:
[----:B------:R0:W5:Y:S02]  /*15010*/  LDL.64 R22, [R47+0x8] ;  /* 0x000008002f167983 */ /* 0x0001640000100a00 */
.L_x_317:
[----:B------:R-:W-:Y:S05]  /*15020*/  BSYNC.RECONVERGENT B1 ;  /* 0x0000000000017941 */ /* 0x000fea0003800200 */
.L_x_315:
[----:B0----5:R-:W-:-:S11]  /*15030*/  DFMA R8, R18, R22, R8 ;  /* 0x000000161208722b */ /* 0x021fd60000000008 */
.L_x_314:
[----:B------:R-:W-:Y:S05]  /*15040*/  BSYNC.RECONVERGENT B0 ;  /* 0x0000000000007941 */ /* 0x000fea0003800200 */
.L_x_313:
        /* <DEDUP_REMOVED lines=16> */
.L_x_321:
[----:B------:R0:W5:Y:S02]  /*15150*/  LDL.64 R22, [R57+0x358] ;  /* 0x0003580039167983 */ /* 0x0001640000100a00 */
.L_x_322:
[----:B------:R-:W-:Y:S05]  /*15160*/  BSYNC.RECONVERGENT B1 ;  /* 0x0000000000017941 */ /* 0x000fea0003800200 */
.L_x_320:
[----:B0----5:R-:W-:-:S11]  /*15170*/  DFMA R8, R16, R22, R8 ;  /* 0x000000161008722b */ /* 0x021fd60000000008 */
.L_x_319:
[----:B------:R-:W-:Y:S05]  /*15180*/  BSYNC.RECONVERGENT B0 ;  /* 0x0000000000007941 */ /* 0x000fea0003800200 */
.L_x_318:
        /* <DEDUP_REMOVED lines=22> */
.L_x_328:
[----:B------:R0:W5:Y:S01]  /*152f0*/  LDL.64 R2, [R51+0x8] ;  /* 0x0000080033027983 */ /* 0x0001620000100a00 */
[----:B------:R-:W-:Y:S05]  /*15300*/  BRA `(.L_x_324) ;  /* 0x0000000000147947 */ /* 0x000fea0003800000 */
.L_x_327:
[----:B------:R0:W5:Y:S01]  /*15310*/  LDL.64 R2, [R52+0x8] ;  /* 0x0000080034027983 */ /* 0x0001620000100a00 */
[----:B------:R-:W-:Y:S05]  /*15320*/  BRA `(.L_x_324) ;  /* 0x00000000000c7947 */ /* 0x000fea0003800000 */
.L_x_326:
[----:B------:R0:W5:Y:S01]  /*15330*/  LDL.64 R2, [R55+0x358] ;  /* 0x0003580037027983 */ /* 0x0001620000100a00 */
[----:B------:R-:W-:Y:S05]  /*15340*/  BRA `(.L_x_324) ;  /* 0x0000000000047947 */ /* 0x000fea0003800000 */
.L_x_325:
[----:B------:R0:W5:Y:S02]  /*15350*/  LDL.64 R2, [R54+0x8] ;  /* 0x0000080036027983 */ /* 0x0001640000100a00 */
.L_x_324:
[----:B------:R-:W-:Y:S05]  /*15360*/  BSYNC.RECONVERGENT B0 ;  /* 0x0000000000007941 */ /* 0x000fea0003800200 */
.L_x_323:
        /* <DEDUP_REMOVED lines=20> */
.L_x_334:
[----:B------:R0:W5:Y:S01]  /*154b0*/  LDL.64 R22, [R51+0x10] ;  /* 0x0000100033167983 */ /* 0x0001620000100a00 */
[----:B------:R-:W-:Y:S05]  /*154c0*/  BRA `(.L_x_330) ;  /* 0x0000000000147947 */ /* 0x000fea0003800000 */
.L_x_333:
[----:B------:R0:W5:Y:S01]  /*154d0*/  LDL.64 R22, [R52+0x10] ;  /* 0x0000100034167983 */ /* 0x0001620000100a00 */
[----:B------:R-:W-:Y:S05]  /*154e0*/  BRA `(.L_x_330) ;  /* 0x00000000000c7947 */ /* 0x000fea0003800000 */
.L_x_332:
[----:B------:R0:W5:Y:S01]  /*154f0*/  LDL.64 R22, [R55+0x360] ;  /* 0x0003600037167983 */ /* 0x0001620000100a00 */
[----:B------:R-:W-:Y:S05]  /*15500*/  BRA `(.L_x_330) ;  /* 0x0000000000047947 */ /* 0x000fea0003800000 */
.L_x_331:
[----:B------:R0:W5:Y:S02]  /*15510*/  LDL.64 R22, [R54+0x10] ;  /* 0x0000100036167983 */ /* 0x0001640000100a00 */
.L_x_330:
[----:B------:R-:W-:Y:S05]  /*15520*/  BSYNC.RECONVERGENT B0 ;  /* 0x0000000000007941 */ /* 0x000fea0003800200 */
.L_x_329:
[----:B------:R-:W-:Y:S01]  /*15530*/  LOP3.LUT P5, RZ, R121, 0x20, RZ, 0xc0, !PT ;  /* 0x0000002079ff7812 */ /* 0x000fe200078ac0ff */
[----:B-----5:R-:W-:Y:S01]  /*15540*/  DMUL R22, R104, R22 ;  /* 0x0000001668167228 */ /* 0x020fe20000000000 */
[----:B------:R-:W-:Y:S01]  /*15550*/  BSSY.RECONVERGENT B0, `(.L_x_335) ;  /* 0x000000c000007945 */ /* 0x000fe20003800200 */
[----:B------:R-:W-:-:S06]  /*15560*/  CS2R R78, SRZ ;  /* 0x00000000004e7805 */ /* 0x000fcc000001ff00 */
[----:B------:R-:W-:-:S04]  /*15570*/  DFMA R2, R102, R2, R22 ;  /* 0x000000026602722b */ /* 0x000fc80000000016 */
[----:B------:R-:W-:Y:S07]  /*15580*/  @P5 BRA `(.L_x_336) ;  /* 0x0000000000205947 */ /* 0x000fee0003800000 */
[----:B------:R-:W-:Y:S01]  /*15590*/  ISETP.GT.OR P5, PT, R117, 0x3, !P3 ;  /* 0x000000037500780c */ /* 0x000fe20005fa4670 */
[----:B------:R-:W-:Y:S01]  /*155a0*/  BSSY.RECONVERGENT B1, `(.L_x_337) ;  /* 0x0000005000017945 */ /* 0x000fe20003800200 */
[----:B------:R-:W-:Y:S02]  /*155b0*/  FSEL R78, R158, RZ, !P3 ;  /* 0x000000ff9e4e7208 */ /* 0x000fe40005800000 */
[----:B------:R-:W-:-:S09]  /*155c0*/  FSEL R79, R159, RZ, !P3 ;  /* 0x000000ff9f4f7208 */ /* 0x000fd20005800000 */
[----:B------:R-:W-:Y:S05]  /*155d0*/  @P5 BRA `(.L_x_338) ;  /* 0x0000000000045947 */ /* 0x000fea0003800000 */
[----:B------:R0:W5:Y:S02]  /*155e0*/  LDL.64 R78, [R50+0x10] ;  /* 0x00001000324e7983 */ /* 0x0001640000100a00 */
.L_x_338:
[----:B------:R-:W-:Y:S05]  /*155f0*/  BSYNC.RECONVERGENT B1 ;  /* 0x0000000000017941 */ /* 0x000fea0003800200 */
.L_x_337:
[----:B-----5:R-:W-:-:S11]  /*15600*/  DADD R78, RZ, R78 ;  /* 0x00000000ff4e7229 */ /* 0x020fd6000000004e */
.L_x_336:
[----:B------:R-:W-:Y:S05]  /*15610*/  BSYNC.RECONVERGENT B0 ;  /* 0x0000000000007941 */ /* 0x000fea0003800200 */
.L_x_335:
        /* <DEDUP_REMOVED lines=10> */
.L_x_342:
[----:B------:R-:W-:Y:S05]  /*156c0*/  BSYNC.RECONVERGENT B1 ;  /* 0x0000000000017941 */ /* 0x000fea0003800200 */
.L_x_341:
[----:B-----5:R-:W-:-:S11]  /*156d0*/  DADD R78, R78, R22 ;  /* 0x000000004e4e7229 */ /* 0x020fd60000000016 */
.L_x_340:
[----:B------:R-:W-:Y:S05]  /*156e0*/  BSYNC.RECONVERGENT B0 ;  /* 0x0000000000007941 */ /* 0x000fea0003800200 */
.L_x_339:
        /* <DEDUP_REMOVED lines=10> */
.L_x_346:
[----:B------:R0:W5:Y:S02]  /*15790*/  LDL.64 R22, [R47+0x10] ;  /* 0x000010002f167983 */ /* 0x0001640000100a00 */
.L_x_347:
[----:B------:R-:W-:Y:S05]  /*157a0*/  BSYNC.RECONVERGENT B1 ;  /* 0x0000000000017941 */ /* 0x000fea0003800200 */
.L_x_345:
[----:B0----5:R-:W-:-:S11]  /*157b0*/  DFMA R78, R18, R22, R78 ;  /* 0x00000016124e722b */ /* 0x021fd6000000004e */
.L_x_344:
[----:B------:R-:W-:Y:S05]  /*157c0*/  BSYNC.RECONVERGENT B0 ;  /* 0x0000000000007941 */ /* 0x000fea0003800200 */
.L_x_343:
        /* <DEDUP_REMOVED lines=11> */
.L_x_351:
[----:B------:R0:W5:Y:S02]  /*15880*/  LDL.64 R22, [R57+0x360] ;  /* 0x0003600039167983 */ /* 0x0001640000100a00 */
.L_x_352:
[----:B------:R-:W-:Y:S05]  /*15890*/  BSYNC.RECONVERGENT B1 ;  /* 0x0000000000017941 */ /* 0x000fea0003800200 */
.L_x_350:
[----:B0----5:R-:W-:-:S11]  /*158a0*/  DFMA R78, R16, R22, R78 ;  /* 0x00000016104e722b */ /* 0x021fd6000000004e */
.L_x_349:
[----:B------:R-:W-:Y:S05]  /*158b0*/  BSYNC.RECONVERGENT B0 ;  /* 0x0000000000007941 */ /* 0x000fea0003800200 */
.L_x_348:
        /* <DEDUP_REMOVED lines=22> */
.L_x_358:
[----:B------:R0:W5:Y:S01]  /*15a20*/  LDL.64 R2, [R51+0x10] ;  /* 0x0000100033027983 */ /* 0x0001620000100a00 */
[----:B------:R-:W-:Y:S05]  /*15a30*/  BRA `(.L_x_354) ;  /* 0x0000000000147947 */ /* 0x000fea0003800000 */
.L_x_357:
[----:B------:R0:W5:Y:S01]  /*15a40*/  LDL.64 R2, [R52+0x10] ;  /* 0x0000100034027983 */ /* 0x0001620000100a00 */
[----:B------:R-:W-:Y:S05]  /*15a50*/  BRA `(.L_x_354) ;  /* 0x00000000000c7947 */ /* 0x000fea0003800000 */
.L_x_356:
[----:B------:R0:W5:Y:S01]  /*15a60*/  LDL.64 R2, [R55+0x360] ;  /* 0x0003600037027983 */ /* 0x0001620000100a00 */
[----:B------:R-:W-:Y:S05]  /*15a70*/  BRA `(.L_x_354) ;  /* 0x0000000000047947 */ /* 0x000fea0003800000 */
.L_x_355:
[----:B------:R0:W5:Y:S02]  /*15a80*/  LDL.64 R2, [R54+0x10] ;  /* 0x0000100036027983 */ /* 0x0001640000100a00 */
.L_x_354:
[----:B------:R-:W-:Y:S05]  /*15a90*/  BSYNC.RECONVERGENT B0 ;  /* 0x0000000000007941 */ /* 0x000fea0003800200 */
.L_x_353:
        /* <DEDUP_REMOVED lines=21> */
.L_x_364:
[----:B------:R0:W5:Y:S01]  /*15bf0*/  LDL.64 R2, [R51+0x18] ;  /* 0x0000180033027983 */ /* 0x0001620000100a00 */
[----:B------:R-:W-:Y:S05]  /*15c00*/  BRA `(.L_x_360) ;  /* 0x0000000000147947 */ /* 0x000fea0003800000 */
.L_x_363:
[----:B------:R0:W5:Y:S01]  /*15c10*/  LDL.64 R2, [R52+0x18] ;  /* 0x0000180034027983 */ /* 0x0001620000100a00 */
[----:B------:R-:W-:Y:S05]  /*15c20*/  BRA `(.L_x_360) ;  /* 0x00000000000c7947 */ /* 0x000fea0003800000 */
.L_x_362:
[----:B------:R0:W5:Y:S01]  /*15c30*/  LDL.64 R2, [R55+0x368] ;  /* 0x0003680037027983 */ /* 0x0001620000100a00 */
[----:B------:R-:W-:Y:S05]  /*15c40*/  BRA `(.L_x_360) ;  /* 0x0000000000047947 */ /* 0x000fea0003800000 */
.L_x_361:
[----:B------:R0:W5:Y:S02]  /*15c50*/  LDL.64 R2, [R54+0x18] ;  /* 0x0000180036027983 */ /* 0x0001640000100a00 */
.L_x_360:
[----:B------:R-:W-:Y:S05]  /*15c60*/  BSYNC.RECONVERGENT B0 ;  /* 0x0000000000007941 */ /* 0x000fea0003800200 */
.L_x_359:
        /* <DEDUP_REMOVED lines=11> */
.L_x_368:
[----:B------:R-:W-:Y:S05]  /*15d20*/  BSYNC.RECONVERGENT B1 ;  /* 0x0000000000017941 */ /* 0x000fea0003800200 */
.L_x_367:
[----:B-----5:R-:W-:-:S11]  /*15d30*/  DADD R2, RZ, R2 ;  /* 0x00000000ff027229 */ /* 0x020fd60000000002 */
.L_x_366:
[----:B------:R-:W-:Y:S05]  /*15d40*/  BSYNC.RECONVERGENT B0 ;  /* 0x0000000000007941 */ /* 0x000fea0003800200 */
.L_x_365:
        /* <DEDUP_REMOVED lines=10> */
.L_x_372:
[----:B------:R-:W-:Y:S05]  /*15df0*/  BSYNC.RECONVERGENT B1 ;  /* 0x0000000000017941 */ /* 0x000fea0003800200 */
.L_x_371:
[----:B-----5:R-:W-:-:S11]  /*15e00*/  DADD R2, R2, R22 ;  /* 0x0000000002027229 */ /* 0x020fd60000000016 */
.L_x_370:
[----:B------:R-:W-:Y:S05]  /*15e10*/  BSYNC.RECONVERGENT B0 ;  /* 0x0000000000007941 */ /* 0x000fea0003800200 */
.L_x_369:
        /* <DEDUP_REMOVED lines=10> */
.L_x_376:
[----:B------:R0:W5:Y:S02]  /*15ec0*/  LDL.64 R22, [R47+0x18] ;  /* 0x000018002f167983 */ /* 0x0001640000100a00 */
.L_x_377:
[----:B------:R-:W-:Y:S05]  /*15ed0*/  BSYNC.RECONVERGENT B1 ;  /* 0x0000000000017941 */ /* 0x000fea0003800200 */
.L_x_375:
[----:B0----5:R-:W-:-:S11]  /*15ee0*/  DFMA R2, R18, R22, R2 ;  /* 0x000000161202722b */ /* 0x021fd60000000002 */
.L_x_374:
[----:B------:R-:W-:Y:S05]  /*15ef0*/  BSYNC.RECONVERGENT B0 ;  /* 0x0000000000007941 */ /* 0x000fea0003800200 */
.L_x_373:
        /* <DEDUP_REMOVED lines=11> */
.L_x_381:
[----:B------:R0:W5:Y:S02]  /*15fb0*/  LDL.64 R22, [R57+0x368] ;  /* 0x0003680039167983 */ /* 0x0001640000100a00 */
.L_x_382:
[----:B------:R-:W-:Y:S05]  /*15fc0*/  BSYNC.RECONVERGENT B1 ;  /* 0x0000000000017941 */ /* 0x000fea0003800200 */
.L_x_380:
[----:B0----5:R-:W-:-:S11]  /*15fd0*/  DFMA R2, R16, R22, R2 ;  /* 0x000000161002722b */ /* 0x021fd60000000002 */
.L_x_379:
[----:B------:R-:W-:Y:S05]  /*15fe0*/  BSYNC.RECONVERGENT B0 ;  /* 0x0000000000007941 */ /* 0x000fea0003800200 */
.L_x_378:
        /* <DEDUP_REMOVED lines=11> */
[----:B-1----:R-:W-:Y:S01]  /*160a0*/  SEL R99, R5, R36, P6 ;  /* 0x0000002405637207 */ /* 0x002fe20003000000 */
[----:B------:R-:W-:-:S03]  /*160b0*/  IMAD.MOV.U32 R3, RZ, RZ, R155 ;  /* 0x000000ffff037224 */ /* 0x000fc600078e009b */
[----:B------:R-:W-:Y:S01]  /*160c0*/  @!P0 IMAD.MOV R58, RZ, RZ, R21 ;  /* 0x000000ffff3a8224 */ /* 0x000fe200078e0215 */
[----:B------:R-:W-:Y:S01]  /*160d0*/  ISETP.NE.AND P0, PT, R22, RZ, PT ;  /* 0x000000ff1600720c */ /* 0x000fe20003f05270 */
[----:B------:R-:W-:Y:S02]  /*160e0*/  @!P6 IMAD.MOV R57, RZ, RZ, R20 ;  /* 0x000000ffff39e224 */ /* 0x000fe400078e0214 */
[----:B------:R1:W0:Y:S08]  /*160f0*/  I2F.F64.U32 R20, R58 ;  /* 0x0000003a00147312 */ /* 0x0002300000201800 */
        /* <DEDUP_REMOVED lines=17> */
.L_x_388:
[----:B------:R0:W5:Y:S01]  /*16210*/  LDL.64 R2, [R51] ;  /* 0x0000000033027983 */ /* 0x0001620000100a00 */
[----:B------:R-:W-:Y:S05]  /*16220*/  BRA `(.L_x_384) ;  /* 0x0000000000147947 */ /* 0x000fea0003800000 */
.L_x_387:
[----:B------:R0:W5:Y:S01]  /*16230*/  LDL.64 R2, [R52] ;  /* 0x0000000034027983 */ /* 0x0001620000100a00 */
[----:B------:R-:W-:Y:S05]  /*16240*/  BRA `(.L_x_384) ;  /* 0x00000000000c7947 */ /* 0x000fea0003800000 */
.L_x_386:
[----:B------:R0:W5:Y:S01]  /*16250*/  LDL.64 R2, [R55+0x350] ;  /* 0x0003500037027983 */ /* 0x0001620000100a00 */
[----:B------:R-:W-:Y:S05]  /*16260*/  BRA `(.L_x_384) ;  /* 0x0000000000047947 */ /* 0x000fea0003800000 */
.L_x_385:
[----:B------:R0:W5:Y:S02]  /*16270*/  LDL.64 R2, [R54] ;  /* 0x0000000036027983 */ /* 0x0001640000100a00 */
.L_x_384:
[----:B------:R-:W-:Y:S05]  /*16280*/  BSYNC.RECONVERGENT B0 ;  /* 0x0000000000007941 */ /* 0x000fea0003800200 */
.L_x_383:
        /* <DEDUP_REMOVED lines=20> */
.L_x_394:
[----:B------:R0:W5:Y:S01]  /*163d0*/  LDL.64 R44, [R51+0x8] ;  /* 0x00000800332c7983 */ /* 0x0001620000100a00 */
[----:B------:R-:W-:Y:S05]  /*163e0*/  BRA `(.L_x_390) ;  /* 0x0000000000147947 */ /* 0x000fea0003800000 */
.L_x_393:
[----:B------:R0:W5:Y:S01]  /*163f0*/  LDL.64 R44, [R52+0x8] ;  /* 0x00000800342c7983 */ /* 0x0001620000100a00 */
[----:B------:R-:W-:Y:S05]  /*16400*/  BRA `(.L_x_390) ;  /* 0x00000000000c7947 */ /* 0x000fea0003800000 */
.L_x_392:
[----:B------:R0:W5:Y:S01]  /*16410*/  LDL.64 R44, [R55+0x358] ;  /* 0x00035800372c7983 */ /* 0x0001620000100a00 */
[----:B------:R-:W-:Y:S05]  /*16420*/  BRA `(.L_x_390) ;  /* 0x0000000000047947 */ /* 0x000fea0003800000 */
.L_x_391:
[----:B------:R0:W5:Y:S02]  /*16430*/  LDL.64 R44, [R54+0x8] ;  /* 0x00000800362c7983 */ /* 0x0001640000100a00 */
.L_x_390:
[----:B------:R-:W-:Y:S05]  /*16440*/  BSYNC.RECONVERGENT B0 ;  /* 0x0000000000007941 */ /* 0x000fea0003800200 */
.L_x_389:
[----:B------:R-:W-:Y:S01]  /*16450*/  ISETP.NE.AND P5, PT, R4, 0x2, PT ;  /* 0x000000020400780c */ /* 0x000fe20003fa5270 */
[----:B-----5:R-:W-:Y:S01]  /*16460*/  DMUL R44, R108, R44 ;  /* 0x0000002c6c2c7228 */ /* 0x020fe20000000000 */
[----:B------:R-:W-:Y:S01]  /*16470*/  LOP3.LUT R121, R121, 0xffffffdf, RZ, 0xc0, !PT ;  /* 0xffffffdf79797812 */ /* 0x000fe200078ec0ff */
[----:B------:R-:W-:Y:S01]  /*16480*/  BSSY.RECONVERGENT B0, `(.L_x_395) ;  /* 0x000000e000007945 */ /* 0x000fe20003800200 */
[----:B------:R-:W-:Y:S02]  /*16490*/  ISETP.GT.U32.OR P6, PT, R7, 0x2, P5 ;  /* 0x000000020700780c */ /* 0x000fe40002fc4470 */
[----:B------:R-:W-:-:S03]  /*164a0*/  CS2R R80, SRZ ;  /* 0x0000000000507805 */ /* 0x000fc6000001ff00 */
[----:B------:R-:W-:-:S08]  /*164b0*/  DFMA R2, R106, R2, R44 ;  /* 0x000000026a02722b */ /* 0x000fd0000000002c */
        /* <DEDUP_REMOVED lines=8> */
.L_x_398:
[----:B------:R-:W-:Y:S05]  /*16540*/  BSYNC.RECONVERGENT B1 ;  /* 0x0000000000017941 */ /* 0x000fea0003800200 */
.L_x_397:
[----:B-----5:R-:W-:-:S11]  /*16550*/  DADD R80, RZ, R80 ;  /* 0x00000000ff507229 */ /* 0x020fd60000000050 */
.L_x_396:
[----:B------:R-:W-:Y:S05]  /*16560*/  BSYNC.RECONVERGENT B0 ;  /* 0x0000000000007941 */ /* 0x000fea0003800200 */
.L_x_395:
        /* <DEDUP_REMOVED lines=13> */
.L_x_402:
[----:B------:R-:W-:Y:S05]  /*16640*/  BSYNC.RECONVERGENT B1 ;  /* 0x0000000000017941 */ /* 0x000fea0003800200 */
.L_x_401:
[----:B-----5:R-:W-:-:S11]  /*16650*/  DADD R80, R80, R44 ;  /* 0x0000000050507229 */ /* 0x020fd6000000002c */
.L_x_400:
[----:B------:R-:W-:Y:S05]  /*16660*/  BSYNC.RECONVERGENT B0 ;  /* 0x0000000000007941 */ /* 0x000fea0003800200 */
.L_x_399:
[----:B------:R-:W-:Y:S01]  /*16670*/  ISETP.NE.AND P5, PT, R58, RZ, PT ;  /* 0x000000ff3a00720c */ /* 0x000fe20003fa5270 */
[----:B------:R-:W-:Y:S01]  /*16680*/  BSSY.RECONVERGENT B0, `(.L_x_403) ;  /* 0x0000011000007945 */ /* 0x000fe20003800200 */
[----:B------:R-:W-:Y:S01]  /*16690*/  LOP3.LUT R121, R121, 0xfffffff7, RZ, 0xc0, !PT ;  /* 0xfffffff779797812 */ /* 0x000fe200078ec0ff */
[----:B------:R-:W-:Y:S01]  /*166a0*/  IMAD R47, R76, 0x90, R48 ;  /* 0x000000904c2f7824 */ /* 0x000fe200078e0230 */
        /* <DEDUP_REMOVED lines=11> */
.L_x_406:
[----:B------:R0:W5:Y:S02]  /*16760*/  LDL.64 R44, [R59+0x8] ;  /* 0x000008003b2c7983 */ /* 0x0001640000100a00 */
.L_x_407:
[----:B------:R-:W-:Y:S05]  /*16770*/  BSYNC.RECONVERGENT B1 ;  /* 0x0000000000017941 */ /* 0x000fea0003800200 */
.L_x_405:
[----:B0----5:R-:W-:-:S11]  /*16780*/  DFMA R80, R20, R44, R80 ;  /* 0x0000002c1450722b */ /* 0x021fd60000000050 */
.L_x_404:
[----:B------:R-:W-:Y:S05]  /*16790*/  BSYNC.RECONVERGENT B0 ;  /* 0x0000000000007941 */ /* 0x000fea0003800200 */
.L_x_403:
        /* <DEDUP_REMOVED lines=16> */
.L_x_411:
[----:B------:R0:W5:Y:S02]  /*168a0*/  LDL.64 R44, [R60+0x358] ;  /* 0x000358003c2c7983 */ /* 0x0001640000100a00 */
.L_x_412:
[----:B------:R-:W-:Y:S05]  /*168b0*/  BSYNC.RECONVERGENT B1 ;  /* 0x0000000000017941 */ /* 0x000fea0003800200 */
.L_x_410:
[----:B0----5:R-:W-:-:S11]  /*168c0*/  DFMA R80, R22, R44, R80 ;  /* 0x0000002c1650722b */ /* 0x021fd60000000050 */
.L_x_409:
[----:B------:R-:W-:Y:S05]  /*168d0*/  BSYNC.RECONVERGENT B0 ;  /* 0x0000000000007941 */ /* 0x000fea0003800200 */
.L_x_408:
        /* <DEDUP_REMOVED lines=22> */
.L_x_418:
[----:B------:R0:W5:Y:S01]  /*16a40*/  LDL.64 R2, [R51+0x8] ;  /* 0x0000080033027983 */ /* 0x0001620000100a00 */
[----:B------:R-:W-:Y:S05]  /*16a50*/  BRA `(.L_x_414) ;  /* 0x0000000000147947 */ /* 0x000fea0003800000 */
.L_x_417:
[----:B------:R0:W5:Y:S01]  /*16a60*/  LDL.64 R2, [R52+0x8] ;  /* 0x0000080034027983 */ /* 0x0001620000100a00 */
[----:B------:R-:W-:Y:S05]  /*16a70*/  BRA `(.L_x_414) ;  /* 0x00000000000c7947 */ /* 0x000fea0003800000 */
.L_x_416:
[----:B------:R0:W5:Y:S01]  /*16a80*/  LDL.64 R2, [R55+0x358] ;  /* 0x0003580037027983 */ /* 0x0001620000100a00 */
[----:B------:R-:W-:Y:S05]  /*16a90*/  BRA `(.L_x_414) ;  /* 0x0000000000047947 */ /* 0x000fea0003800000 */
.L_x_415:
[----:B------:R0:W5:Y:S02]  /*16aa0*/  LDL.64 R2, [R54+0x8] ;  /* 0x0000080036027983 */ /* 0x0001640000100a00 */
.L_x_414:
[----:B------:R-:W-:Y:S05]  /*16ab0*/  BSYNC.RECONVERGENT B0 ;  /* 0x0000000000007941 */ /* 0x000fea0003800200 */
.L_x_413:
        /* <DEDUP_REMOVED lines=20> */
.L_x_424:
[----:B------:R0:W5:Y:S01]  /*16c00*/  LDL.64 R44, [R51+0x10] ;  /* 0x00001000332c7983 */ /* 0x0001620000100a00 */
[----:B------:R-:W-:Y:S05]  /*16c10*/  BRA `(.L_x_420) ;  /* 0x0000000000147947 */ /* 0x000fea0003800000 */
.L_x_423:
[----:B------:R0:W5:Y:S01]  /*16c20*/  LDL.64 R44, [R52+0x10] ;  /* 0x00001000342c7983 */ /* 0x0001620000100a00 */
[----:B------:R-:W-:Y:S05]  /*16c30*/  BRA `(.L_x_420) ;  /* 0x00000000000c7947 */ /* 0x000fea0003800000 */
.L_x_422:
[----:B------:R0:W5:Y:S01]  /*16c40*/  LDL.64 R44, [R55+0x360] ;  /* 0x00036000372c7983 */ /* 0x0001620000100a00 */
[----:B------:R-:W-:Y:S05]  /*16c50*/  BRA `(.L_x_420) ;  /* 0x0000000000047947 */ /* 0x000fea0003800000 */
.L_x_421:
[----:B------:R0:W5:Y:S02]  /*16c60*/  LDL.64 R44, [R54+0x10] ;  /* 0x00001000362c7983 */ /* 0x0001640000100a00 */
.L_x_420:
[----:B------:R-:W-:Y:S05]  /*16c70*/  BSYNC.RECONVERGENT B0 ;  /* 0x0000000000007941 */ /* 0x000fea0003800200 */
.L_x_419:
        /* <DEDUP_REMOVED lines=12> */
.L_x_428:
[----:B------:R-:W-:Y:S05]  /*16d40*/  BSYNC.RECONVERGENT B1 ;  /* 0x0000000000017941 */ /* 0x000fea0003800200 */
.L_x_427:
[----:B-----5:R-:W-:-:S11]  /*16d50*/  DADD R82, RZ, R82 ;  /* 0x00000000ff527229 */ /* 0x020fd60000000052 */
.L_x_426:
[----:B------:R-:W-:Y:S05]  /*16d60*/  BSYNC.RECONVERGENT B0 ;  /* 0x0000000000007941 */ /* 0x000fea0003800200 */
.L_x_425:
        /* <DEDUP_REMOVED lines=10> */
.L_x_432:
[----:B------:R-:W-:Y:S05]  /*16e10*/  BSYNC.RECONVERGENT B1 ;  /* 0x0000000000017941 */ /* 0x000fea0003800200 */
.L_x_431:
[----:B-----5:R-:W-:-:S11]  /*16e20*/  DADD R82, R82, R44 ;  /* 0x0000000052527229 */ /* 0x020fd6000000002c */
.L_x_430:
[----:B------:R-:W-:Y:S05]  /*16e30*/  BSYNC.RECONVERGENT B0 ;  /* 0x0000000000007941 */ /* 0x000fea0003800200 */
.L_x_429:
        /* <DEDUP_REMOVED lines=10> */
.L_x_436:
[----:B------:R0:W5:Y:S02]  /*16ee0*/  LDL.64 R44, [R59+0x10] ;  /* 0x000010003b2c7983 */ /* 0x0001640000100a00 */
.L_x_437:
[----:B------:R-:W-:Y:S05]  /*16ef0*/  BSYNC.RECONVERGENT B1 ;  /* 0x0000000000017941 */ /* 0x000fea0003800200 */
.L_x_435:
[----:B0----5:R-:W-:-:S11]  /*16f00*/  DFMA R82, R20, R44, R82 ;  /* 0x0000002c1452722b */ /* 0x021fd60000000052 */
.L_x_434:
[----:B------:R-:W-:Y:S05]  /*16f10*/  BSYNC.RECONVERGENT B0 ;  /* 0x0000000000007941 */ /* 0x000fea0003800200 */
.L_x_433:
        /* <DEDUP_REMOVED lines=11> */
.L_x_441:
[----:B------:R0:W5:Y:S02]  /*16fd0*/  LDL.64 R44, [R60+0x360] ;  /* 0x000360003c2c7983 */ /* 0x0001640000100a00 */
.L_x_442:
[----:B------:R-:W-:Y:S05]  /*16fe0*/  BSYNC.RECONVERGENT B1 ;  /* 0x0000000000017941 */ /* 0x000fea0003800200 */
.L_x_440:
[----:B0----5:R-:W-:-:S11]  /*16ff0*/  DFMA R82, R22, R44, R82 ;  /* 0x0000002c1652722b */ /* 0x021fd60000000052 */
.L_x_439:
[----:B------:R-:W-:Y:S05]  /*17000*/  BSYNC.RECONVERGENT B0 ;  /* 0x0000000000007941 */ /* 0x000fea0003800200 */
.L_x_438:
        /* <DEDUP_REMOVED lines=22> */
.L_x_448:
[----:B------:R0:W5:Y:S01]  /*17170*/  LDL.64 R2, [R51+0x10] ;  /* 0x0000100033027983 */ /* 0x0001620000100a00 */
[----:B------:R-:W-:Y:S05]  /*17180*/  BRA `(.L_x_444) ;  /* 0x0000000000147947 */ /* 0x000fea0003800000 */
.L_x_447:
[----:B------:R0:W5:Y:S01]  /*17190*/  LDL.64 R2, [R52+0x10] ;  /* 0x0000100034027983 */ /* 0x0001620000100a00 */
[----:B------:R-:W-:Y:S05]  /*171a0*/  BRA `(.L_x_444) ;  /* 0x00000000000c7947 */ /* 0x000fea0003800000 */
.L_x_446:
[----:B------:R0:W5:Y:S01]  /*171b0*/  LDL.64 R2, [R55+0x360] ;  /* 0x0003600037027983 */ /* 0x0001620000100a00 */
[----:B------:R-:W-:Y:S05]  /*171c0*/  BRA `(.L_x_444) ;  /* 0x0000000000047947 */ /* 0x000fea0003800000 */
.L_x_445:
[----:B------:R0:W5:Y:S02]  /*171d0*/  LDL.64 R2, [R54+0x10] ;  /* 0x0000100036027983 */ /* 0x0001640000100a00 */
.L_x_444:
[----:B------:R-:W-:Y:S05]  /*171e0*/  BSYNC.RECONVERGENT B0 ;  /* 0x0000000000007941 */ /* 0x000fea0003800200 */
.L_x_443:
        /* <DEDUP_REMOVED lines=21> */
.L_x_454:
[----:B------:R0:W5:Y:S01]  /*17340*/  LDL.64 R2, [R51+0x18] ;  /* 0x0000180033027983 */ /* 0x0001620000100a00 */
[----:B------:R-:W-:Y:S05]  /*17350*/  BRA `(.L_x_450) ;  /* 0x0000000000147947 */ /* 0x000fea0003800000 */
.L_x_453:
[----:B------:R0:W5:Y:S01]  /*17360*/  LDL.64 R2, [R52+0x18] ;  /* 0x0000180034027983 */ /* 0x0001620000100a00 */
[----:B------:R-:W-:Y:S05]  /*17370*/  BRA `(.L_x_450) ;  /* 0x00000000000c7947 */ /* 0x000fea0003800000 */
.L_x_452:
[----:B------:R0:W5:Y:S01]  /*17380*/  LDL.64 R2, [R55+0x368] ;  /* 0x0003680037027983 */ /* 0x0001620000100a00 */
[----:B------:R-:W-:Y:S05]  /*17390*/  BRA `(.L_x_450) ;  /* 0x0000000000047947 */ /* 0x000fea0003800000 */
.L_x_451:
[----:B------:R0:W5:Y:S02]  /*173a0*/  LDL.64 R2, [R54+0x18] ;  /* 0x0000180036027983 */ /* 0x0001640000100a00 */
.L_x_450:
[----:B------:R-:W-:Y:S05]  /*173b0*/  BSYNC.RECONVERGENT B0 ;  /* 0x0000000000007941 */ /* 0x000fea0003800200 */
.L_x_449:
        /* <DEDUP_REMOVED lines=11> */
.L_x_458:
[----:B------:R-:W-:Y:S05]  /*17470*/  BSYNC.RECONVERGENT B1 ;  /* 0x0000000000017941 */ /* 0x000fea0003800200 */
.L_x_457:
[----:B-----5:R-:W-:-:S11]  /*17480*/  DADD R2, RZ, R2 ;  /* 0x00000000ff027229 */ /* 0x020fd60000000002 */
.L_x_456:
[----:B------:R-:W-:Y:S05]  /*17490*/  BSYNC.RECONVERGENT B0 ;  /* 0x0000000000007941 */ /* 0x000fea0003800200 */
.L_x_455:
        /* <DEDUP_REMOVED lines=10> */
.L_x_462:
[----:B------:R-:W-:Y:S05]  /*17540*/  BSYNC.RECONVERGENT B1 ;  /* 0x0000000000017941 */ /* 0x000fea0003800200 */
.L_x_461:
[----:B-----5:R-:W-:-:S11]  /*17550*/  DADD R2, R2, R38 ;  /* 0x0000000002027229 */ /* 0x020fd60000000026 */
.L_x_460:
[----:B------:R-:W-:Y:S05]  /*17560*/  BSYNC.RECONVERGENT B0 ;  /* 0x0000000000007941 */ /* 0x000fea0003800200 */
.L_x_459:
        /* <DEDUP_REMOVED lines=10> */
.L_x_466:
[----:B------:R0:W5:Y:S02]  /*17610*/  LDL.64 R38, [R59+0x18] ;  /* 0x000018003b267983 */ /* 0x0001640000100a00 */
.L_x_467:
[----:B------:R-:W-:Y:S05]  /*17620*/  BSYNC.RECONVERGENT B1 ;  /* 0x0000000000017941 */ /* 0x000fea0003800200 */
.L_x_465:
[----:B0----5:R-:W-:-:S11]  /*17630*/  DFMA R2, R20, R38, R2 ;  /* 0x000000261402722b */ /* 0x021fd60000000002 */
.L_x_464:
[----:B------:R-:W-:Y:S05]  /*17640*/  BSYNC.RECONVERGENT B0 ;  /* 0x0000000000007941 */ /* 0x000fea0003800200 */
.L_x_463:
        /* <DEDUP_REMOVED lines=11> */
.L_x_471:
[----:B------:R0:W5:Y:S02]  /*17700*/  LDL.64 R38, [R60+0x368] ;  /* 0x000368003c267983 */ /* 0x0001640000100a00 */
.L_x_472:
[----:B------:R-:W-:Y:S05]  /*17710*/  BSYNC.RECONVERGENT B1 ;  /* 0x0000000000017941 */ /* 0x000fea0003800200 */
.L_x_470:
[----:B0----5:R-:W-:-:S11]  /*17720*/  DFMA R2, R22, R38, R2 ;  /* 0x000000261602722b */ /* 0x021fd60000000002 */
.L_x_469:
[----:B------:R-:W-:Y:S05]  /*17730*/  BSYNC.RECONVERGENT B0 ;  /* 0x0000000000007941 */ /* 0x000fea0003800200 */
.L_x_468:
[----:B------:R-:W-:Y:S01]  /*17740*/  DFMA R90, R2, R110, R90 ;  /* 0x0000006e025a722b */ /* 0x000fe2000000005a */
[----:B------:R-:W-:Y:S01]  /*17750*/  LOP3.LUT P5, RZ, R171, R118, RZ, 0xfc, !PT ;  /* 0x00000076abff7212 */ /* 0x000fe200078afcff */
[----:B------:R-:W-:Y:S05]  /*17760*/  BSSY.RECONVERGENT B3, `(.L_x_473) ;  /* 0x0000fd0000037945 */ /* 0x000fea0003800200 */
[----:B------:R0:W-:Y:S07]  /*17770*/  STL.64 [R1+0xca8], R90 ;  /* 0x000ca85a01007387 */ /* 0x0001ee0000100a00 */
[----:B------:R-:W-:Y:S05]  /*17780*/  @P5 BRA `(.L_x_474) ;  /* 0x0000000000685947 */ /* 0x000fea0003800000 */
[----:B------:R-:W-:-:S13]  /*17790*/  LOP3.LUT P6, RZ, R121, 0x2, RZ, 0xc0, !PT ;  /* 0x0000000279ff7812 */ /* 0x000fda00078cc0ff */
[----:B------:R-:W-:Y:S05]  /*177a0*/  @!P6 BRA `(.L_x_475) ;  /* 0x000000fc002ce947 */ /* 0x000fea0003800000 */
[----:B------:R-:W-:-:S13]  /*177b0*/  LOP3.LUT P6, RZ, R122, 0x100000, RZ, 0xc0, !PT ;  /* 0x001000007aff7812 */ /* 0x000fda00078cc0ff */
[----:B------:R-:W-:Y:S05]  /*177c0*/  @!P6 BRA `(.L_x_476) ;  /* 0x000000000008e947 */ /* 0x000fea0003800000 */
[----:B------:R0:W5:Y:S01]  /*177d0*/  LDL.64 R154, [R54] ;  /* 0x00000000369a7983 */ /* 0x0001620000100a00 */
[----:B------:R-:W-:Y:S05]  /*177e0*/  BRA `(.L_x_475) ;  /* 0x000000fc001c7947 */ /* 0x000fea0003800000 */
.L_x_476:
[----:B------:R-:W-:-:S13]  /*177f0*/  LOP3.LUT P0, RZ, R122, 0x10000, RZ, 0xc0, !PT ;  /* 0x000100007aff7812 */ /* 0x000fda000780c0ff */
[----:B------:R-:W-:Y:S05]  /*17800*/  @!P0 BRA `(.L_x_477) ;  /* 0x0000000000088947 */ /* 0x000fea0003800000 */
[----:B------:R0:W5:Y:S01]  /*17810*/  LDL.64 R154, [R55+0x350] ;  /* 0x00035000379a7983 */ /* 0x0001620000100a00 */
[----:B------:R-:W-:Y:S05]  /*17820*/  BRA `(.L_x_475) ;  /* 0x000000fc000c7947 */ /* 0x000fea0003800000 */
.L_x_477:
[----:B------:R-:W-:-:S13]  /*17830*/  LOP3.LUT P0, RZ, R122, 0x400, RZ, 0xc0, !PT ;  /* 0x000004007aff7812 */ /* 0x000fda000780c0ff */
[----:B------:R-:W-:Y:S05]  /*17840*/  @!P0 BRA `(.L_x_478) ;  /* 0x0000000000088947 */ /* 0x000fea0003800000 */
[----:B------:R0:W5:Y:S01]  /*17850*/  LDL.64 R154, [R52] ;  /* 0x00000000349a7983 */ /* 0x0001620000100a00 */
[----:B------:R-:W-:Y:S05]  /*17860*/  BRA `(.L_x_475) ;  /* 0x000000f800fc7947 */ /* 0x000fea0003800000 */
.L_x_478:
[----:B------:R-:W-:-:S13]  /*17870*/  LOP3.LUT P0, RZ, R122, 0x4, RZ, 0xc0, !PT ;  /* 0x000000047aff7812 */ /* 0x000fda000780c0ff */
[----:B------:R-:W-:Y:S05]  /*17880*/  @!P0 BRA `(.L_x_479) ;  /* 0x0000000000088947 */ /* 0x000fea0003800000 */
[----:B------:R0:W5:Y:S01]  /*17890*/  LDL.64 R154, [R51] ;  /* 0x00000000339a7983 */ /* 0x0001620000100a00 */
[----:B------:R-:W-:Y:S05]  /*178a0*/  BRA `(.L_x_475) ;  /* 0x000000f800ec7947 */ /* 0x000fea0003800000 */
.L_x_479:
[----:B------:R-:W-:Y:S05]  /*178b0*/  @!P4 BRA `(.L_x_480) ;  /* 0x000000000008c947 */ /* 0x000fea0003800000 */
[----:B------:R0:W5:Y:S01]  /*178c0*/  LDL.64 R154, [R53] ;  /* 0x00000000359a7983 */ /* 0x0001620000100a00 */
[----:B------:R-:W-:Y:S05]  /*178d0*/  BRA `(.L_x_475) ;  /* 0x000000f800e07947 */ /* 0x000fea0003800000 */
.L_x_480:
[----:B------:R-:W-:Y:S02]  /*178e0*/  FSEL R155, R66, R68, P2 ;  /* 0x00000044429b7208 */ /* 0x000fe40001000000 */
[----:B------:R-:W-:Y:S02]  /*178f0*/  FSEL R67, R67, R69, P2 ;  /* 0x0000004543437208 */ /* 0x000fe40001000000 */
[----:B------:R-:W-:Y:S02]  /*17900*/  FSEL R154, R64, R155, P1 ;  /* 0x0000009b409a7208 */ /* 0x000fe40000800000 */
[----:B------:R-:W-:Y:S01]  /*17910*/  FSEL R155, R65, R67, P1 ;  /* 0x00000043419b7208 */ /* 0x000fe20000800000 */
[----:B------:R-:W-:Y:S06]  /*17920*/  BRA `(.L_x_475) ;  /* 0x000000f800cc7947 */ /* 0x000fec0003800000 */
.L_x_474:
[----:B------:R-:W-:Y:S01]  /*17930*/  ISETP.NE.AND P5, PT, R118, RZ, PT ;  /* 0x000000ff7600720c */ /* 0x000fe20003fa5270 */
[----:B------:R-:W-:-:S03]  /*17940*/  VIADD R2, R1, 0xc68 ;  /* 0x00000c6801027836 */ /* 0x000fc60000000000 */
[----:B------:R-:W-:-:S13]  /*17950*/  ISETP.GT.OR P5, PT, R171, 0x3, P5 ;  /* 0x00000003ab00780c */ /* 0x000fda0002fa4670 */
[----:B------:R-:W-:Y:S05]  /*17960*/  @P5 BRA `(.L_x_481) ;  /* 0x00000000000c5947 */ /* 0x000fea0003800000 */
[----:B------:R-:W-:-:S06]  /*17970*/  IMAD R154, R171, 0x18, R2 ;  /* 0x00000018ab9a7824 */ /* 0x000fcc00078e0202 */
[----:B------:R-:W5:Y:S01]  /*17980*/  LDL.64 R154, [R154+-0x18] ;  /* 0xffffe8009a9a7983 */ /* 0x000f620000100a00 */
[----:B------:R-:W-:Y:S05]  /*17990*/  BRA `(.L_x_475) ;  /* 0x000000f800b07947 */ /* 0x000fea0003800000 */
.L_x_481:
[----:B------:R-:W-:-:S04]  /*179a0*/  ISETP.GT.AND P5, PT, R118, 0x3, PT ;  /* 0x000000037600780c */ /* 0x000fc80003fa4270 */
[----:B------:R-:W-:-:S13]  /*179b0*/  ISETP.NE.OR P6, PT, R171, RZ, P5 ;  /* 0x000000ffab00720c */ /* 0x000fda0002fc5670 */
[----:B------:R-:W-:Y:S05]  /*179c0*/  @P6 BRA `(.L_x_482) ;  /* 0x0000000000886947 */ /* 0x000fea0003800000 */
[----:B------:R-:W-:Y:S01]  /*179d0*/  VIADD R3, R1, 0x78 ;  /* 0x0000007801037836 */ /* 0x000fe20000000000 */
[----:B------:R-:W-:Y:S01]  /*179e0*/  LOP3.LUT P6, RZ, R121, 0x2, RZ, 0xc0, !PT ;  /* 0x0000000279ff7812 */ /* 0x000fe200078cc0ff */
[C---:B------:R-:W-:Y:S02]  /*179f0*/  IMAD R2, R118.reuse, 0x18, R2 ;  /* 0x0000001876027824 */ /* 0x040fe400078e0202 */
[----:B------:R-:W-:-:S04]  /*17a00*/  IMAD R4, R118, 0x8, R3 ;  /* 0x0000000876047824 */ /* 0x000fc800078e0203 */
[----:B------:R-:W5:Y:S04]  /*17a10*/  LDL.64 R2, [R2+-0x18] ;  /* 0xffffe80002027983 */ /* 0x000f680000100a00 */
[----:B------:R-:W5:Y:S01]  /*17a20*/  LDL.64 R4, [R4+-0x8] ;  /* 0xfffff80004047983 */ /* 0x000f620000100a00 */
[----:B------:R-:W-:Y:S04]  /*17a30*/  BSSY.RECONVERGENT B0, `(.L_x_483) ;  /* 0x0000019000007945 */ /* 0x000fe80003800200 */
[----:B------:R-:W-:Y:S05]  /*17a40*/  @!P6 BRA `(.L_x_484) ;  /* 0x00000000005ce947 */ /* 0x000fea0003800000 */
[----:B------:R-:W-:-:S13]  /*17a50*/  LOP3.LUT P6, RZ, R122, 0x100000, RZ, 0xc0, !PT ;  /* 0x001000007aff7812 */ /* 0x000fda00078cc0ff */
[----:B------:R-:W-:Y:S05]  /*17a60*/  @!P6 BRA `(.L_x_485) ;  /* 0x000000000008e947 */ /* 0x000fea0003800000 */
[----:B------:R0:W5:Y:S01]  /*17a70*/  LDL.64 R154, [R54] ;  /* 0x00000000369a7983 */ /* 0x0001620000100a00 */
[----:B------:R-:W-:Y:S05]  /*17a80*/  BRA `(.L_x_484) ;  /* 0x00000000004c7947 */ /* 0x000fea0003800000 */
.L_x_485:
[----:B------:R-:W-:-:S13]  /*17a90*/  LOP3.LUT P0, RZ, R122, 0x10000, RZ, 0xc0, !PT ;  /* 0x000100007aff7812 */ /* 0x000fda000780c0ff */
[----:B------:R-:W-:Y:S05]  /*17aa0*/  @!P0 BRA `(.L_x_486) ;  /* 0x0000000000088947 */ /* 0x000fea0003800000 */
[----:B------:R0:W5:Y:S01]  /*17ab0*/  LDL.64 R154, [R55+0x350] ;  /* 0x00035000379a7983 */ /* 0x0001620000100a00 */
[----:B------:R-:W-:Y:S05]  /*17ac0*/  BRA `(.L_x_484) ;  /* 0x00000000003c7947 */ /* 0x000fea0003800000 */
.L_x_486:
[----:B------:R-:W-:-:S13]  /*17ad0*/  LOP3.LUT P0, RZ, R122, 0x400, RZ, 0xc0, !PT ;  /* 0x000004007aff7812 */ /* 0x000fda000780c0ff */
[----:B------:R-:W-:Y:S05]  /*17ae0*/  @!P0 BRA `(.L_x_487) ;  /* 0x0000000000088947 */ /* 0x000fea0003800000 */
[----:B------:R0:W5:Y:S01]  /*17af0*/  LDL.64 R154, [R52] ;  /* 0x00000000349a7983 */ /* 0x0001620000100a00 */
[----:B------:R-:W-:Y:S05]  /*17b00*/  BRA `(.L_x_484) ;  /* 0x00000000002c7947 */ /* 0x000fea0003800000 */
.L_x_487:
[----:B------:R-:W-:-:S13]  /*17b10*/  LOP3.LUT P0, RZ, R122, 0x4, RZ, 0xc0, !PT ;  /* 0x000000047aff7812 */ /* 0x000fda000780c0ff */
[----:B------:R-:W-:Y:S05]  /*17b20*/  @!P0 BRA `(.L_x_488) ;  /* 0x0000000000088947 */ /* 0x000fea0003800000 */
[----:B------:R0:W5:Y:S01]  /*17b30*/  LDL.64 R154, [R51] ;  /* 0x00000000339a7983 */ /* 0x0001620000100a00 */
[----:B------:R-:W-:Y:S05]  /*17b40*/  BRA `(.L_x_484) ;  /* 0x00000000001c7947 */ /* 0x000fea0003800000 */
.L_x_488:
[----:B------:R-:W-:Y:S05]  /*17b50*/  @!P4 BRA `(.L_x_489) ;  /* 0x000000000008c947 */ /* 0x000fea0003800000 */
[----:B------:R0:W5:Y:S01]  /*17b60*/  LDL.64 R154, [R53] ;  /* 0x00000000359a7983 */ /* 0x0001620000100a00 */
[----:B------:R-:W-:Y:S05]  /*17b70*/  BRA `(.L_x_484) ;  /* 0x0000000000107947 */ /* 0x000fea0003800000 */
.L_x_489:
[----:B------:R-:W-:Y:S02]  /*17b80*/  FSEL R155, R66, R68, P2 ;  /* 0x00000044429b7208 */ /* 0x000fe40001000000 */
[----:B------:R-:W-:Y:S02]  /*17b90*/  FSEL R67, R67, R69, P2 ;  /* 0x0000004543437208 */ /* 0x000fe40001000000 */
[----:B------:R-:W-:Y:S02]  /*17ba0*/  FSEL R154, R64, R155, P1 ;  /* 0x0000009b409a7208 */ /* 0x000fe40000800000 */
[----:B------:R-:W-:-:S07]  /*17bb0*/  FSEL R155, R65, R67, P1 ;  /* 0x00000043419b7208 */ /* 0x000fce0000800000 */
.L_x_484:
[----:B------:R-:W-:Y:S05]  /*17bc0*/  BSYNC.RECONVERGENT B0 ;  /* 0x0000000000007941 */ /* 0x000fea0003800200 */
.L_x_483:
[----:B-----5:R-:W-:Y:S01]  /*17bd0*/  DFMA R154, R4, R154, R2 ;  /* 0x0000009a049a722b */ /* 0x020fe20000000002 */
[----:B------:R-:W-:Y:S10]  /*17be0*/  BRA `(.L_x_475) ;  /* 0x000000f8001c7947 */ /* 0x000ff40003800000 */
.L_x_482:
[----:B------:R-:W-:Y:S01]  /*17bf0*/  ISETP.GE.AND P6, PT, R171, 0x4, PT ;  /* 0x00000004ab00780c */ /* 0x000fe20003fc6270 */
[----:B------:R-:W-:Y:S01]  /*17c00*/  BSSY.RECONVERGENT B0, `(.L_x_490) ;  /* 0x000001f000007945 */ /* 0x000fe20003800200 */
[----:B------:R-:W-:-:S11]  /*17c10*/  CS2R R176, SRZ ;  /* 0x0000000000b07805 */ /* 0x000fd6000001ff00 */
[----:B------:R-:W-:Y:S05]  /*17c20*/  @!P6 BRA `(.L_x_491) ;  /* 0x000000000070e947 */ /* 0x000fea0003800000 */
[----:B------:R-:W-:-:S13]  /*17c30*/  ISETP.GT.AND P6, PT, R171, 0x6, PT ;  /* 0x00000006ab00780c */ /* 0x000fda0003fc4270 */
[----:B------:R-:W-:Y:S05]  /*17c40*/  @P6 BRA `(.L_x_492) ;  /* 0x0000000000246947 */ /* 0x000fea0003800000 */
[----:B------:R-:W-:-:S13]  /*17c50*/  ISETP.NE.AND P6, PT, R171, 0x5, PT ;  /* 0x00000005ab00780c */ /* 0x000fda0003fc5270 */
[----:B------:R-:W-:Y:S05]  /*17c60*/  @!P6 BRA `(.L_x_493) ;  /* 0x000000000014e947 */ /* 0x000fea0003800000 */
[----:B------:R-:W-:Y:S01]  /*17c70*/  ISETP.NE.AND P6, PT, R171, 0x6, PT ;  /* 0x00000006ab00780c */ /* 0x000fe20003fc5270 */
[----:B------:R-:W-:-:S12]  /*17c80*/  IMAD.MOV.U32 R177, RZ, RZ, RZ ;  /* 0x000000ffffb17224 */ /* 0x000fd800078e00ff */
[----:B------:R-:W-:Y:S05]  /*17c90*/  @P6 BRA `(.L_x_491) ;  /* 0x0000000000546947 */ /* 0x000fea0003800000 */
[----:B------:R-:W-:Y:S01]  /*17ca0*/  IMAD.MOV.U32 R177, RZ, RZ, 0x2 ;  /* 0x00000002ffb17424 */ /* 0x000fe200078e00ff */
[----:B------:R-:W-:Y:S06]  /*17cb0*/  BRA `(.L_x_491) ;  /* 0x00000000004c7947 */ /* 0x000fec0003800000 */
.L_x_493:
[----:B------:R-:W-:Y:S01]  /*17cc0*/  IMAD.MOV.U32 R177, RZ, RZ, 0x1 ;  /* 0x00000001ffb17424 */ /* 0x000fe200078e00ff */
[----:B------:R-:W-:Y:S06]  /*17cd0*/  BRA `(.L_x_491) ;  /* 0x0000000000447947 */ /* 0x000fec0003800000 */
.L_x_492:
[----:B------:R-:W-:-:S05]  /*17ce0*/  IMAD.MOV.U32 R2, RZ, RZ, 0x2 ;  /* 0x00000002ff027424 */ /* 0x000fca00078e00ff */
[----:B------:R-:W-:-:S05]  /*17cf0*/  VIADDMNMX.U32 R2, R171, 0xfffffff9, R2, PT ;  /* 0xfffffff9ab027846 */ /* 0x000fca0003800002 */
[----:B------:R-:W-:-:S06]  /*17d00*/  IMAD.SHL.U32 R2, R2, 0x4, RZ ;  /* 0x0000000402027824 */ /* 0x000fcc00078e00ff */
[----:B------:R-:W5:Y:S02]  /*17d10*/  LDC R2, c[0x2][R2+0x34] ;  /* 0x00800d0002027b82 */ /* 0x000f640000000800 */
[----:B-----5:R-:W-:-:S04]  /*17d20*/  SHF.R.S32.HI R3, RZ, 0x1f, R2 ;  /* 0x0000001fff037819 */ /* 0x020fc80000011402 */
.L_x_1175:
[----:B------:R-:W-:Y:S05]  /*17d30*/  BRX R2 -0x17d40                                                                                                         (*"BRANCH_TARGETS .L_x_1176,.L_x_1177,.L_x_1178"*) ;  /* 0xfffffe8002b07949 */ /* 0x000fea000383ffff */
.L_x_1178:
[----:B------:R-:W-:Y:S01]  /*17d40*/  ISETP.NE.AND P6, PT, R171, 0x9, PT ;  /* 0x00000009ab00780c */ /* 0x000fe20003fc5270 */
[----:B------:R-:W-:-:S12]  /*17d50*/  IMAD.MOV.U32 R177, RZ, RZ, RZ ;  /* 0x000000ffffb17224 */ /* 0x000fd800078e00ff */
[----:B------:R-:W-:Y:S05]  /*17d60*/  @P6 BRA `(.L_x_491) ;  /* 0x0000000000206947 */ /* 0x000fea0003800000 */
[----:B------:R-:W-:Y:S02]  /*17d70*/  IMAD.MOV.U32 R176, RZ, RZ, 0x2 ;  /* 0x00000002ffb07424 */ /* 0x000fe400078e00ff */
[----:B------:R-:W-:Y:S01]  /*17d80*/  IMAD.MOV.U32 R177, RZ, RZ, 0x2 ;  /* 0x00000002ffb17424 */ /* 0x000fe200078e00ff */
[----:B------:R-:W-:Y:S06]  /*17d90*/  BRA `(.L_x_491) ;  /* 0x0000000000147947 */ /* 0x000fec0003800000 */
.L_x_1176:
[----:B------:R-:W-:Y:S02]  /*17da0*/  IMAD.MOV.U32 R176, RZ, RZ, 0x1 ;  /* 0x00000001ffb07424 */ /* 0x000fe400078e00ff */
[----:B------:R-:W-:Y:S01]  /*17db0*/  IMAD.MOV.U32 R177, RZ, RZ, 0x1 ;  /* 0x00000001ffb17424 */ /* 0x000fe200078e00ff */
[----:B------:R-:W-:Y:S06]  /*17dc0*/  BRA `(.L_x_491) ;  /* 0x0000000000087947 */ /* 0x000fec0003800000 */
.L_x_1177:
[----:B------:R-:W-:Y:S02]  /*17dd0*/  IMAD.MOV.U32 R177, RZ, RZ, 0x2 ;  /* 0x00000002ffb17424 */ /* 0x000fe400078e00ff */
[----:B------:R-:W-:-:S07]  /*17de0*/  IMAD.MOV.U32 R176, RZ, RZ, 0x1 ;  /* 0x00000001ffb07424 */ /* 0x000fce00078e00ff */
.L_x_491:
[----:B------:R-:W-:Y:S05]  /*17df0*/  BSYNC.RECONVERGENT B0 ;  /* 0x0000000000007941 */ /* 0x000fea0003800200 */
.L_x_490:
[----:B------:R-:W-:Y:S01]  /*17e00*/  ISETP.GE.AND P6, PT, R118, 0x4, PT ;  /* 0x000000047600780c */ /* 0x000fe20003fc6270 */
[----:B------:R-:W-:Y:S01]  /*17e10*/  BSSY.RECONVERGENT B0, `(.L_x_494) ;  /* 0x0000020000007945 */ /* 0x000fe20003800200 */
[----:B------:R-:W-:Y:S02]  /*17e20*/  IMAD.MOV.U32 R38, RZ, RZ, RZ ;  /* 0x000000ffff267224 */ /* 0x000fe400078e00ff */
[----:B------:R-:W-:-:S09]  /*17e30*/  IMAD.MOV.U32 R2, RZ, RZ, RZ ;  /* 0x000000ffff027224 */ /* 0x000fd200078e00ff */
        /* <DEDUP_REMOVED lines=10> */
.L_x_497:
[----:B------:R-:W-:Y:S01]  /*17ee0*/  IMAD.MOV.U32 R2, RZ, RZ, 0x1 ;  /* 0x00000001ff027424 */ /* 0x000fe200078e00ff */
[----:B------:R-:W-:Y:S06]  /*17ef0*/  BRA `(.L_x_495) ;  /* 0x0000000000447947 */ /* 0x000fec0003800000 */
.L_x_496:
[----:B------:R-:W-:-:S05]  /*17f00*/  IMAD.MOV.U32 R2, RZ, RZ, 0x2 ;  /* 0x00000002ff027424 */ /* 0x000fca00078e00ff */
[----:B------:R-:W-:-:S05]  /*17f10*/  VIADDMNMX.U32 R2, R118, 0xfffffff9, R2, PT ;  /* 0xfffffff976027846 */ /* 0x000fca0003800002 */
[----:B------:R-:W-:-:S06]  /*17f20*/  IMAD.SHL.U32 R2, R2, 0x4, RZ ;  /* 0x0000000402027824 */ /* 0x000fcc00078e00ff */
[----:B------:R-:W5:Y:S02]  /*17f30*/  LDC R2, c[0x2][R2+0x40] ;  /* 0x0080100002027b82 */ /* 0x000f640000000800 */
[----:B-----5:R-:W-:-:S04]  /*17f40*/  SHF.R.S32.HI R3, RZ, 0x1f, R2 ;  /* 0x0000001fff037819 */ /* 0x020fc80000011402 */
.L_x_1179:
[----:B------:R-:W-:Y:S05]  /*17f50*/  BRX R2 -0x17f60                                                                                                         (*"BRANCH_TARGETS .L_x_1180,.L_x_1181,.L_x_1182"*) ;  /* 0xfffffe8002287949 */ /* 0x000fea000383ffff */
.L_x_1182:
[----:B------:R-:W-:Y:S01]  /*17f60*/  ISETP.NE.AND P6, PT, R118, 0x9, PT ;  /* 0x000000097600780c */ /* 0x000fe20003fc5270 */
[----:B------:R-:W-:-:S12]  /*17f70*/  IMAD.MOV.U32 R2, RZ, RZ, RZ ;  /* 0x000000ffff027224 */ /* 0x000fd800078e00ff */
[----:B------:R-:W-:Y:S05]  /*17f80*/  @P6 BRA `(.L_x_495) ;  /* 0x0000000000206947 */ /* 0x000fea0003800000 */
[----:B------:R-:W-:Y:S02]  /*17f90*/  IMAD.MOV.U32 R38, RZ, RZ, 0x2 ;  /* 0x00000002ff267424 */ /* 0x000fe400078e00ff */
[----:B------:R-:W-:Y:S01]  /*17fa0*/  IMAD.MOV.U32 R2, RZ, RZ, 0x2 ;  /* 0x00000002ff027424 */ /* 0x000fe200078e00ff */
[----:B------:R-:W-:Y:S06]  /*17fb0*/  BRA `(.L_x_495) ;  /* 0x0000000000147947 */ /* 0x000fec0003800000 */
.L_x_1180:
[----:B------:R-:W-:Y:S02]  /*17fc0*/  IMAD.MOV.U32 R38, RZ, RZ, 0x1 ;  /* 0x00000001ff267424 */ /* 0x000fe400078e00ff */
[----:B------:R-:W-:Y:S01]  /*17fd0*/  IMAD.MOV.U32 R2, RZ, RZ, 0x1 ;  /* 0x00000001ff027424 */ /* 0x000fe200078e00ff */
[----:B------:R-:W-:Y:S06]  /*17fe0*/  BRA `(.L_x_495) ;  /* 0x0000000000087947 */ /* 0x000fec0003800000 */
.L_x_1181:
[----:B------:R-:W-:Y:S02]  /*17ff0*/  IMAD.MOV.U32 R2, RZ, RZ, 0x2 ;  /* 0x00000002ff027424 */ /* 0x000fe400078e00ff */
[----:B------:R-:W-:-:S07]  /*18000*/  IMAD.MOV.U32 R38, RZ, RZ, 0x1 ;  /* 0x00000001ff267424 */ /* 0x000fce00078e00ff */
.L_x_495:
[----:B------:R-:W-:Y:S05]  /*18010*/  BSYNC.RECONVERGENT B0 ;  /* 0x0000000000007941 */ /* 0x000fea0003800200 */
.L_x_494:
[C---:B------:R-:W-:Y:S01]  /*18020*/  ISETP.GT.AND P6, PT, R171.reuse, 0x3, PT ;  /* 0x00000003ab00780c */ /* 0x040fe20003fc4270 */
[----:B------:R-:W-:Y:S01]  /*18030*/  VIADD R59, R118, 0xffffffff ;  /* 0xffffffff763b7836 */ /* 0x000fe20000000000 */
[----:B------:R-:W-:Y:S01]  /*18040*/  BSSY.RELIABLE B2, `(.L_x_498) ;  /* 0x0000f3a000027945 */ /* 0x000fe20003800100 */
[----:B------:R-:W-:-:S10]  /*18050*/  VIADD R60, R171, 0xffffffff ;  /* 0xffffffffab3c7836 */ /* 0x000fd40000000000 */
[----:B------:R-:W-:Y:S02]  /*18060*/  @!P6 SEL R177, R2, R59, P5 ;  /* 0x0000003b02b1e207 */ /* 0x000fe40002800000 */
[----:B------:R-:W-:Y:S02]  /*18070*/  @!P6 SEL R176, R38, R60, P5 ;  /* 0x0000003c26b0e207 */ /* 0x000fe40002800000 */
[----:B------:R-:W-:-:S13]  /*18080*/  ISETP.GT.OR P5, PT, R171, 0x3, P5 ;  /* 0x00000003ab00780c */ /* 0x000fda0002fa4670 */
[----:B------:R-:W-:Y:S05]  /*18090*/  @!P5 BRA `(.L_x_499) ;  /* 0x000000e400b4d947 */ /* 0x000fea0003800000 */
[----:B------:R-:W-:Y:S01]  /*180a0*/  DADD R150, R150, R150 ;  /* 0x0000000096967229 */ /* 0x000fe20000000096 */
[----:B------:R-:W-:Y:S05]  /*180b0*/  BSSY.RECONVERGENT B0, `(.L_x_500) ;  /* 0x0000012000007945 */ /* 0x000fea0003800200 */
[----:B------:R-:W5:Y:S04]  /*180c0*/  MUFU.RCP64H R3, R151 ;  /* 0x0000009700037308 */ /* 0x000f680000001800 */
[----:B------:R-:W-:-:S05]  /*180d0*/  VIADD R2, R151, 0x300402 ;  /* 0x0030040297027836 */ /* 0x000fca0000000000 */
[----:B------:R-:W-:Y:S01]  /*180e0*/  FSETP.GEU.AND P5, PT, |R2|, 5.8789094863358348022e-39, PT ;  /* 0x004004020200780b */ /* 0x000fe20003fae200 */
[----:B-----5:R-:W-:-:S08]  /*180f0*/  DFMA R36, -R150, R2, 1 ;  /* 0x3ff000009624742b */ /* 0x020fd00000000102 */
[----:B------:R-:W-:-:S08]  /*18100*/  DFMA R70, R36, R36, R36 ;  /* 0x000000242446722b */ /* 0x000fd00000000024 */
[----:B------:R-:W-:-:S08]  /*18110*/  DFMA R70, R2, R70, R2 ;  /* 0x000000460246722b */ /* 0x000fd00000000002 */
[----:B------:R-:W-:-:S08]  /*18120*/  DFMA R36, -R150, R70, 1 ;  /* 0x3ff000009624742b */ /* 0x000fd00000000146 */
[----:B------:R-:W-:Y:S01]  /*18130*/  DFMA R70, R70, R36, R70 ;  /* 0x000000244646722b */ /* 0x000fe20000000046 */
[----:B------:R-:W-:Y:S10]  /*18140*/  @P5 BRA `(.L_x_501) ;  /* 0x0000000000205947 */ /* 0x000ff40003800000 */
[----:B------:R-:W-:Y:S01]  /*18150*/  LOP3.LUT R42, R151, 0x7fffffff, RZ, 0xc0, !PT ;  /* 0x7fffffff972a7812 */ /* 0x000fe200078ec0ff */
[----:B------:R-:W-:Y:S01]  /*18160*/  IMAD.MOV.U32 R38, RZ, RZ, R150 ;  /* 0x000000ffff267224 */ /* 0x000fe200078e0096 */
[----:B------:R-:W-:Y:S01]  /*18170*/  MOV R44, 0x181b0 ;  /* 0x000181b0002c7802 */ /* 0x000fe20000000f00 */
[----:B------:R-:W-:Y:S02]  /*18180*/  IMAD.MOV.U32 R39, RZ, RZ, R151 ;  /* 0x000000ffff277224 */ /* 0x000fe400078e0097 */
[----:B------:R-:W-:-:S07]  /*18190*/  VIADD R42, R42, 0xfff00000 ;  /* 0xfff000002a2a7836 */ /* 0x000fce0000000000 */
[----:B01234-:R-:W-:Y:S05]  /*181a0*/  CALL.REL.NOINC `($__internal_0_$__cuda_sm20_dblrcp_rn_slowpath_v3) ;  /* 0x000000f000bc7944 */ /* 0x01ffea0003c00000 */
[----:B------:R-:W-:Y:S02]  /*181b0*/  IMAD.MOV.U32 R70, RZ, RZ, R112 ;  /* 0x000000ffff467224 */ /* 0x000fe400078e0070 */
[----:B------:R-:W-:-:S07]  /*181c0*/  IMAD.MOV.U32 R71, RZ, RZ, R113 ;  /* 0x000000ffff477224 */ /* 0x000fce00078e0071 */
.L_x_501:
[----:B------:R-:W-:Y:S05]  /*181d0*/  BSYNC.RECONVERGENT B0 ;  /* 0x0000000000007941 */ /* 0x000fea0003800200 */
.L_x_500:
[----:B------:R-:W5:Y:S01]  /*181e0*/  MUFU.RCP64H R3, R153 ;  /* 0x0000009900037308 */ /* 0x000f620000001800 */
[----:B------:R-:W-:Y:S01]  /*181f0*/  IMAD.MOV.U32 R2, RZ, RZ, 0x1 ;  /* 0x00000001ff027424 */ /* 0x000fe200078e00ff */
[----:B------:R-:W-:Y:S01]  /*18200*/  FSETP.GEU.AND P5, PT, |R149|, 6.5827683646048100446e-37, PT ;  /* 0x036000009500780b */ /* 0x000fe20003fae200 */
[----:B------:R-:W-:Y:S04]  /*18210*/  BSSY.RECONVERGENT B0, `(.L_x_502) ;  /* 0x0000014000007945 */ /* 0x000fe80003800200 */
[----:B-----5:R-:W-:-:S08]  /*18220*/  DFMA R36, -R152, R2, 1 ;  /* 0x3ff000009824742b */ /* 0x020fd00000000102 */
        /* <DEDUP_REMOVED lines=15> */
[----:B01234-:R-:W-:Y:S05]  /*18320*/  CALL.REL.NOINC `($__internal_1_$__cuda_sm20_div_rn_f64_full) ;  /* 0x000000f400047944 */ /* 0x01ffea0003c00000 */
[----:B------:R-:W-:Y:S02]  /*18330*/  IMAD.MOV.U32 R2, RZ, RZ, R72 ;  /* 0x000000ffff027224 */ /* 0x000fe400078e0048 */
[----:B------:R-:W-:-:S07]  /*18340*/  IMAD.MOV.U32 R3, RZ, RZ, R73 ;  /* 0x000000ffff037224 */ /* 0x000fce00078e0049 */
.L_x_503:
[----:B------:R-:W-:Y:S05]  /*18350*/  BSYNC.RECONVERGENT B0 ;  /* 0x0000000000007941 */ /* 0x000fea0003800200 */
.L_x_502:
[----:B------:R-:W5:Y:S01]  /*18360*/  LDL.64 R46, [R1+0x60] ;  /* 0x00006000012e7983 */ /* 0x000f620000100a00 */
[----:B------:R-:W-:-:S03]  /*18370*/  LOP3.LUT P5, RZ, R121, 0x2, RZ, 0xc0, !PT ;  /* 0x0000000279ff7812 */ /* 0x000fc600078ac0ff */
[----:B------:R-:W2:Y:S01]  /*18380*/  LDL.64 R44, [R1+0x48] ;  /* 0x00004800012c7983 */ /* 0x000ea20000100a00 */
[----:B------:R-:W-:Y:S01]  /*18390*/  BSSY.RECONVERGENT B0, `(.L_x_504) ;  /* 0x000003a000007945 */ /* 0x000fe20003800200 */
[-C--:B------:R-:W-:Y:S02]  /*183a0*/  DMUL R42, R30, R110.reuse ;  /* 0x0000006e1e2a7228 */ /* 0x080fe40000000000 */
[----:B------:R-:W-:Y:S01]  /*183b0*/  DMUL R36, R28, R110 ;  /* 0x0000006e1c247228 */ /* 0x000fe20000000000 */
[----:B------:R-:W-:Y:S02]  /*183c0*/  IMAD.MOV.U32 R40, RZ, RZ, R156 ;  /* 0x000000ffff287224 */ /* 0x000fe400078e009c */
[----:B------:R-:W-:Y:S01]  /*183d0*/  IMAD.MOV.U32 R41, RZ, RZ, R157 ;  /* 0x000000ffff297224 */ /* 0x000fe200078e009d */
[----:B-----5:R-:W-:-:S08]  /*183e0*/  DMUL R38, R10, R46 ;  /* 0x0000002e0a267228 */ /* 0x020fd00000000000 */
[----:B--2---:R-:W-:Y:S01]  /*183f0*/  DFMA R86, R86, R44, R38 ;  /* 0x0000002c5656722b */ /* 0x004fe20000000026 */
[----:B------:R-:W-:Y:S02]  /*18400*/  IMAD.MOV.U32 R38, RZ, RZ, R154 ;  /* 0x000000ffff267224 */ /* 0x000fe400078e009a */
[----:B------:R-:W-:Y:S01]  /*18410*/  IMAD.MOV.U32 R39, RZ, RZ, R155 ;  /* 0x000000ffff277224 */ /* 0x000fe200078e009b */
[----:B------:R-:W-:Y:S07]  /*18420*/  @!P5 BRA `(.L_x_505) ;  /* 0x0000000000c0d947 */ /* 0x000fee0003800000 */
[----:B------:R-:W-:Y:S01]  /*18430*/  LOP3.LUT P5, RZ, R122, 0x100000, RZ, 0xc0, !PT ;  /* 0x001000007aff7812 */ /* 0x000fe200078ac0ff */
[----:B------:R-:W-:-:S12]  /*18440*/  BSSY.RECONVERGENT B1, `(.L_x_506) ;  /* 0x0000017000017945 */ /* 0x000fd80003800200 */
[----:B------:R-:W-:Y:S05]  /*18450*/  @!P5 BRA `(.L_x_507) ;  /* 0x000000000008d947 */ /* 0x000fea0003800000 */
[----:B------:R2:W5:Y:S01]  /*18460*/  LDL.64 R38, [R54] ;  /* 0x0000000036267983 */ /* 0x0005620000100a00 */
[----:B------:R-:W-:Y:S05]  /*18470*/  BRA `(.L_x_508) ;  /* 0x00000000004c7947 */ /* 0x000fea0003800000 */
.L_x_507:
[----:B------:R-:W-:-:S13]  /*18480*/  LOP3.LUT P5, RZ, R122, 0x10000, RZ, 0xc0, !PT ;  /* 0x000100007aff7812 */ /* 0x000fda00078ac0ff */
[----:B------:R-:W-:Y:S05]  /*18490*/  @!P5 BRA `(.L_x_509) ;  /* 0x000000000008d947 */ /* 0x000fea0003800000 */
[----:B------:R2:W5:Y:S01]  /*184a0*/  LDL.64 R38, [R55+0x350] ;  /* 0x0003500037267983 */ /* 0x0005620000100a00 */
[----:B------:R-:W-:Y:S05]  /*184b0*/  BRA `(.L_x_508) ;  /* 0x00000000003c7947 */ /* 0x000fea0003800000 */
.L_x_509:
[----:B------:R-:W-:-:S13]  /*184c0*/  LOP3.LUT P5, RZ, R122, 0x400, RZ, 0xc0, !PT ;  /* 0x000004007aff7812 */ /* 0x000fda00078ac0ff */
[----:B------:R-:W-:Y:S05]  /*184d0*/  @!P5 BRA `(.L_x_510) ;  /* 0x000000000008d947 */ /* 0x000fea0003800000 */
[----:B------:R2:W5:Y:S01]  /*184e0*/  LDL.64 R38, [R52] ;  /* 0x0000000034267983 */ /* 0x0005620000100a00 */
[----:B------:R-:W-:Y:S05]  /*184f0*/  BRA `(.L_x_508) ;  /* 0x00000000002c7947 */ /* 0x000fea0003800000 */
.L_x_510:
[----:B------:R-:W-:-:S13]  /*18500*/  LOP3.LUT P5, RZ, R122, 0x4, RZ, 0xc0, !PT ;  /* 0x000000047aff7812 */ /* 0x000fda00078ac0ff */
[----:B------:R-:W-:Y:S05]  /*18510*/  @!P5 BRA `(.L_x_511) ;  /* 0x000000000008d947 */ /* 0x000fea0003800000 */
[----:B------:R2:W5:Y:S01]  /*18520*/  LDL.64 R38, [R51] ;  /* 0x0000000033267983 */ /* 0x0005620000100a00 */
[----:B------:R-:W-:Y:S05]  /*18530*/  BRA `(.L_x_508) ;  /* 0x00000000001c7947 */ /* 0x000fea0003800000 */
.L_x_511:
[----:B------:R-:W-:Y:S05]  /*18540*/  @!P4 BRA `(.L_x_512) ;  /* 0x000000000008c947 */ /* 0x000fea0003800000 */
[----:B------:R2:W5:Y:S01]  /*18550*/  LDL.64 R38, [R53] ;  /* 0x0000000035267983 */ /* 0x0005620000100a00 */
[----:B------:R-:W-:Y:S05]  /*18560*/  BRA `(.L_x_508) ;  /* 0x0000000000107947 */ /* 0x000fea0003800000 */
.L_x_512:
[----:B------:R-:W-:Y:S02]  /*18570*/  FSEL R38, R66, R68, P2 ;  /* 0x0000004442267208 */ /* 0x000fe40001000000 */
[----:B------:R-:W-:Y:S02]  /*18580*/  FSEL R5, R67, R69, P2 ;  /* 0x0000004543057208 */ /* 0x000fe40001000000 */
[----:B------:R-:W-:Y:S02]  /*18590*/  FSEL R38, R64, R38, P1 ;  /* 0x0000002640267208 */ /* 0x000fe40000800000 */
[----:B------:R-:W-:-:S07]  /*185a0*/  FSEL R39, R65, R5, P1 ;  /* 0x0000000541277208 */ /* 0x000fce0000800000 */
.L_x_508:
[----:B------:R-:W-:Y:S05]  /*185b0*/  BSYNC.RECONVERGENT B1 ;  /* 0x0000000000017941 */ /* 0x000fea0003800200 */
.L_x_506:
[----:B------:R-:W-:-:S13]  /*185c0*/  LOP3.LUT P5, RZ, R122, 0x100000, RZ, 0xc0, !PT ;  /* 0x001000007aff7812 */ /* 0x000fda00078ac0ff */
[----:B------:R-:W-:Y:S05]  /*185d0*/  @!P5 BRA `(.L_x_513) ;  /* 0x000000000008d947 */ /* 0x000fea0003800000 */
[----:B------:R0:W5:Y:S01]  /*185e0*/  LDL.64 R40, [R54+0x8] ;  /* 0x0000080036287983 */ /* 0x0001620000100a00 */
[----:B------:R-:W-:Y:S05]  /*185f0*/  BRA `(.L_x_505) ;  /* 0x00000000004c7947 */ /* 0x000fea0003800000 */
.L_x_513:
[----:B------:R-:W-:-:S13]  /*18600*/  LOP3.LUT P5, RZ, R122, 0x10000, RZ, 0xc0, !PT ;  /* 0x000100007aff7812 */ /* 0x000fda00078ac0ff */
[----:B------:R-:W-:Y:S05]  /*18610*/  @!P5 BRA `(.L_x_514) ;  /* 0x000000000008d947 */ /* 0x000fea0003800000 */
[----:B------:R0:W5:Y:S01]  /*18620*/  LDL.64 R40, [R55+0x358] ;  /* 0x0003580037287983 */ /* 0x0001620000100a00 */
[----:B------:R-:W-:Y:S05]  /*18630*/  BRA `(.L_x_505) ;  /* 0x00000000003c7947 */ /* 0x000fea0003800000 */
.L_x_514:
[----:B------:R-:W-:-:S13]  /*18640*/  LOP3.LUT P5, RZ, R122, 0x400, RZ, 0xc0, !PT ;  /* 0x000004007aff7812 */ /* 0x000fda00078ac0ff */
[----:B------:R-:W-:Y:S05]  /*18650*/  @!P5 BRA `(.L_x_515) ;  /* 0x000000000008d947 */ /* 0x000fea0003800000 */
[----:B------:R0:W5:Y:S01]  /*18660*/  LDL.64 R40, [R52+0x8] ;  /* 0x0000080034287983 */ /* 0x0001620000100a00 */
[----:B------:R-:W-:Y:S05]  /*18670*/  BRA `(.L_x_505) ;  /* 0x00000000002c7947 */ /* 0x000fea0003800000 */
.L_x_515:
[----:B------:R-:W-:-:S13]  /*18680*/  LOP3.LUT P5, RZ, R122, 0x4, RZ, 0xc0, !PT ;  /* 0x000000047aff7812 */ /* 0x000fda00078ac0ff */
[----:B------:R-:W-:Y:S05]  /*18690*/  @!P5 BRA `(.L_x_516) ;  /* 0x000000000008d947 */ /* 0x000fea0003800000 */
[----:B------:R0:W5:Y:S01]  /*186a0*/  LDL.64 R40, [R51+0x8] ;  /* 0x0000080033287983 */ /* 0x0001620000100a00 */
[----:B------:R-:W-:Y:S05]  /*186b0*/  BRA `(.L_x_505) ;  /* 0x00000000001c7947 */ /* 0x000fea0003800000 */
.L_x_516:
[----:B------:R-:W-:Y:S05]  /*186c0*/  @!P4 BRA `(.L_x_517) ;  /* 0x000000000008c947 */ /* 0x000fea0003800000 */
[----:B------:R0:W5:Y:S01]  /*186d0*/  LDL.64 R40, [R53+0x8] ;  /* 0x0000080035287983 */ /* 0x0001620000100a00 */
[----:B------:R-:W-:Y:S05]  /*186e0*/  BRA `(.L_x_505) ;  /* 0x0000000000107947 */ /* 0x000fea0003800000 */
.L_x_517:
[----:B------:R-:W-:Y:S02]  /*186f0*/  FSEL R40, R26, R34, P2 ;  /* 0x000000221a287208 */ /* 0x000fe40001000000 */
[----:B------:R-:W-:Y:S02]  /*18700*/  FSEL R5, R27, R35, P2 ;  /* 0x000000231b057208 */ /* 0x000fe40001000000 */
[----:B------:R-:W-:Y:S02]  /*18710*/  FSEL R40, R12, R40, P1 ;  /* 0x000000280c287208 */ /* 0x000fe40000800000 */
[----:B------:R-:W-:-:S07]  /*18720*/  FSEL R41, R13, R5, P1 ;  /* 0x000000050d297208 */ /* 0x000fce0000800000 */
.L_x_505:
[----:B------:R-:W-:Y:S05]  /*18730*/  BSYNC.RECONVERGENT B0 ;  /* 0x0000000000007941 */ /* 0x000fea0003800200 */
.L_x_504:
[----:B------:R-:W-:Y:S01]  /*18740*/  ISETP.NE.AND P5, PT, R4, RZ, PT ;  /* 0x000000ff0400720c */ /* 0x000fe20003fa5270 */
[----:B-----5:R-:W-:Y:S01]  /*18750*/  DFMA R102, R40, -R2, R38 ;  /* 0x800000022866722b */ /* 0x020fe20000000026 */
[----:B------:R-:W-:Y:S01]  /*18760*/  VIADD R101, R1, 0x7a0 ;  /* 0x000007a001657836 */ /* 0x000fe20000000000 */
[----:B------:R-:W-:Y:S01]  /*18770*/  LOP3.LUT R121, R121, 0xfffffffd, RZ, 0xc0, !PT ;  /* 0xfffffffd79797812 */ /* 0x000fe200078ec0ff */
[----:B------:R-:W-:Y:S01]  /*18780*/  BSSY.RECONVERGENT B0, `(.L_x_518) ;  /* 0x0000011000007945 */ /* 0x000fe20003800200 */
[----:B------:R-:W-:Y:S01]  /*18790*/  ISETP.GT.U32.OR P6, PT, R7, 0x2, P5 ;  /* 0x000000020700780c */ /* 0x000fe20002fc4470 */
[----:B------:R-:W-:-:S03]  /*187a0*/  IMAD R61, R63, 0x60, R101 ;  /* 0x000000603f3d7824 */ /* 0x000fc600078e0265 */
[----:B------:R-:W-:-:S09]  /*187b0*/  DFMA R102, R102, R70, R86 ;  /* 0x000000466666722b */ /* 0x000fd20000000056 */
[----:B------:R-:W-:Y:S01]  /*187c0*/  @P6 LOP3.LUT R121, R121, 0x2, RZ, 0xfc, !PT ;  /* 0x0000000279796812 */ /* 0x000fe200078efcff */
[----:B------:R-:W-:Y:S06]  /*187d0*/  @P6 BRA `(.L_x_519) ;  /* 0x00000000002c6947 */ /* 0x000fec0003800000 */
[----:B------:R-:W-:Y:S01]  /*187e0*/  ISETP.NE.AND P5, PT, R117, RZ, PT ;  /* 0x000000ff7500720c */ /* 0x000fe20003fa5270 */
[----:B------:R-:W-:-:S12]  /*187f0*/  BSSY.RECONVERGENT B1, `(.L_x_520) ;  /* 0x0000008000017945 */ /* 0x000fd80003800200 */
[----:B------:R-:W-:Y:S05]  /*18800*/  @P5 BRA `(.L_x_521) ;  /* 0x0000000000085947 */ /* 0x000fea0003800000 */
[----:B------:R0:W5:Y:S01]  /*18810*/  LDL.64 R38, [R1+0x748] ;  /* 0x0007480001267983 */ /* 0x0001620000100a00 */
[----:B------:R-:W-:Y:S05]  /*18820*/  BRA `(.L_x_522) ;  /* 0x0000000000107947 */ /* 0x000fea0003800000 */
.L_x_521:
[----:B------:R-:W-:Y:S02]  /*18830*/  ISETP.GT.AND P5, PT, R117, 0x3, PT ;  /* 0x000000037500780c */ /* 0x000fe40003fa4270 */
[----:B------:R-:W-:-:S11]  /*18840*/  CS2R R38, SRZ ;  /* 0x0000000000267805 */ /* 0x000fd6000001ff00 */
[----:B------:R-:W-:Y:S05]  /*18850*/  @P5 BRA `(.L_x_522) ;  /* 0x0000000000045947 */ /* 0x000fea0003800000 */
[----:B------:R0:W5:Y:S02]  /*18860*/  LDL.64 R38, [R61+0x8] ;  /* 0x000008003d267983 */ /* 0x0001640000100a00 */
.L_x_522:
[----:B------:R-:W-:Y:S05]  /*18870*/  BSYNC.RECONVERGENT B1 ;  /* 0x0000000000017941 */ /* 0x000fea0003800200 */
.L_x_520:
[----:B-----5:R-:W-:-:S11]  /*18880*/  DFMA R102, R38, R110, R102 ;  /* 0x0000006e2666722b */ /* 0x020fd60000000066 */
.L_x_519:
[----:B------:R-:W-:Y:S05]  /*18890*/  BSYNC.RECONVERGENT B0 ;  /* 0x0000000000007941 */ /* 0x000fea0003800200 */
.L_x_518:
[----:B------:R-:W-:Y:S01]  /*188a0*/  VIADD R88, R117, 0xffffffff ;  /* 0xffffffff75587836 */ /* 0x000fe20000000000 */
[----:B------:R-:W-:Y:S01]  /*188b0*/  LOP3.LUT R121, R121, 0xfffffff7, RZ, 0xc0, !PT ;  /* 0xfffffff779797812 */ /* 0x000fe200078ec0ff */
[----:B------:R-:W-:Y:S01]  /*188c0*/  VIADD R104, R1, 0x8c0 ;  /* 0x000008c001687836 */ /* 0x000fe20000000000 */
[----:B------:R-:W-:Y:S02]  /*188d0*/  BSSY.RECONVERGENT B0, `(.L_x_523) ;  /* 0x0000013000007945 */ /* 0x000fe40003800200 */
[----:B------:R-:W-:Y:S01]  /*188e0*/  ISETP.GE.U32.AND P5, PT, R88, 0x3, PT ;  /* 0x000000035800780c */ /* 0x000fe20003fa6070 */
[----:B------:R-:W-:-:S03]  /*188f0*/  IMAD R62, R4, 0x60, R104 ;  /* 0x00000060043e7824 */ /* 0x000fc600078e0268 */
[----:B------:R-:W-:-:S04]  /*18900*/  SEL R6, R88, 0xffffffff, !P5 ;  /* 0xffffffff58067807 */ /* 0x000fc80006800000 */
[----:B------:R-:W-:-:S04]  /*18910*/  ISETP.NE.AND P5, PT, R6, RZ, PT ;  /* 0x000000ff0600720c */ /* 0x000fc80003fa5270 */
[----:B------:R-:W-:-:S13]  /*18920*/  ISETP.GT.U32.OR P6, PT, R88, 0x2, P5 ;  /* 0x000000025800780c */ /* 0x000fda0002fc4470 */
[----:B------:R-:W-:Y:S01]  /*18930*/  @P6 LOP3.LUT R121, R121, 0x8, RZ, 0xfc, !PT ;  /* 0x0000000879796812 */ /* 0x000fe200078efcff */
[----:B------:R-:W-:Y:S06]  /*18940*/  @P6 BRA `(.L_x_524) ;  /* 0x00000000002c6947 */ /* 0x000fec0003800000 */
[----:B------:R-:W-:Y:S01]  /*18950*/  ISETP.NE.AND P5, PT, R116, RZ, PT ;  /* 0x000000ff7400720c */ /* 0x000fe20003fa5270 */
[----:B------:R-:W-:-:S12]  /*18960*/  BSSY.RECONVERGENT B1, `(.L_x_525) ;  /* 0x0000008000017945 */ /* 0x000fd80003800200 */
[----:B------:R-:W-:Y:S05]  /*18970*/  @P5 BRA `(.L_x_526) ;  /* 0x0000000000085947 */ /* 0x000fea0003800000 */
[----:B------:R0:W5:Y:S01]  /*18980*/  LDL.64 R38, [R1+0x748] ;  /* 0x0007480001267983 */ /* 0x0001620000100a00 */
[----:B------:R-:W-:Y:S05]  /*18990*/  BRA `(.L_x_527) ;  /* 0x0000000000107947 */ /* 0x000fea0003800000 */
.L_x_526:
[----:B------:R-:W-:Y:S02]  /*189a0*/  ISETP.GT.AND P5, PT, R116, 0x3, PT ;  /* 0x000000037400780c */ /* 0x000fe40003fa4270 */
[----:B------:R-:W-:-:S11]  /*189b0*/  CS2R R38, SRZ ;  /* 0x0000000000267805 */ /* 0x000fd6000001ff00 */
[----:B------:R-:W-:Y:S05]  /*189c0*/  @P5 BRA `(.L_x_527) ;  /* 0x0000000000045947 */ /* 0x000fea0003800000 */
[----:B------:R0:W5:Y:S02]  /*189d0*/  LDL.64 R38, [R62+0x8] ;  /* 0x000008003e267983 */ /* 0x0001640000100a00 */
.L_x_527:
[----:B------:R-:W-:Y:S05]  /*189e0*/  BSYNC.RECONVERGENT B1 ;  /* 0x0000000000017941 */ /* 0x000fea0003800200 */
.L_x_525:
[----:B-----5:R-:W-:-:S11]  /*189f0*/  DFMA R102, R38, R110, R102 ;  /* 0x0000006e2666722b */ /* 0x020fd60000000066 */
.L_x_524:
[----:B------:R-:W-:Y:S05]  /*18a00*/  BSYNC.RECONVERGENT B0 ;  /* 0x0000000000007941 */ /* 0x000fea0003800200 */
.L_x_523:
[----:B------:R-:W-:Y:S01]  /*18a10*/  ISETP.NE.AND P5, PT, R92, RZ, PT ;  /* 0x000000ff5c00720c */ /* 0x000fe20003fa5270 */
[----:B------:R-:W-:Y:S01]  /*18a20*/  VIADD R5, R1, 0x9e0 ;  /* 0x000009e001057836 */ /* 0x000fe20000000000 */
[----:B------:R-:W-:Y:S01]  /*18a30*/  LOP3.LUT R121, R121, 0xfffffffb, RZ, 0xc0, !PT ;  /* 0xfffffffb79797812 */ /* 0x000fe200078ec0ff */
[----:B------:R-:W-:Y:S01]  /*18a40*/  BSSY.RECONVERGENT B0, `(.L_x_528) ;  /* 0x0000012000007945 */ /* 0x000fe20003800200 */
[----:B------:R-:W-:Y:S01]  /*18a50*/  ISETP.LT.OR P6, PT, R116, 0x4, !P5 ;  /* 0x000000047400780c */ /* 0x000fe20006fc1670 */
[----:B------:R-:W-:Y:S02]  /*18a60*/  IMAD R63, R63, 0x48, R5 ;  /* 0x000000483f3f7824 */ /* 0x000fe400078e0205 */
[C---:B------:R-:W-:Y:S02]  /*18a70*/  IMAD R73, R95.reuse, 0x60, R104 ;  /* 0x000000605f497824 */ /* 0x040fe400078e0268 */
[----:B------:R-:W-:-:S08]  /*18a80*/  IMAD R72, R95, 0xd8, R63 ;  /* 0x000000d85f487824 */ /* 0x000fd000078e023f */
[----:B------:R-:W-:Y:S01]  /*18a90*/  @P6 LOP3.LUT R121, R121, 0x4, RZ, 0xfc, !PT ;  /* 0x0000000479796812 */ /* 0x000fe200078efcff */
[----:B------:R-:W-:Y:S06]  /*18aa0*/  @P6 BRA `(.L_x_529) ;  /* 0x00000000002c6947 */ /* 0x000fec0003800000 */
[----:B------:R-:W-:Y:S01]  /*18ab0*/  ISETP.NE.AND P5, PT, R117, RZ, PT ;  /* 0x000000ff7500720c */ /* 0x000fe20003fa5270 */
[----:B------:R-:W-:-:S12]  /*18ac0*/  BSSY.RECONVERGENT B1, `(.L_x_530) ;  /* 0x0000008000017945 */ /* 0x000fd80003800200 */
[----:B------:R-:W-:Y:S05]  /*18ad0*/  @P5 BRA `(.L_x_531) ;  /* 0x0000000000085947 */ /* 0x000fea0003800000 */
[----:B------:R0:W5:Y:S01]  /*18ae0*/  LDL.64 R38, [R73+0x8] ;  /* 0x0000080049267983 */ /* 0x0001620000100a00 */
[----:B------:R-:W-:Y:S05]  /*18af0*/  BRA `(.L_x_532) ;  /* 0x0000000000107947 */ /* 0x000fea0003800000 */
.L_x_531:
[----:B------:R-:W-:Y:S02]  /*18b00*/  ISETP.GT.AND P5, PT, R117, 0x3, PT ;  /* 0x000000037500780c */ /* 0x000fe40003fa4270 */
[----:B------:R-:W-:-:S11]  /*18b10*/  CS2R R38, SRZ ;  /* 0x0000000000267805 */ /* 0x000fd6000001ff00 */
[----:B------:R-:W-:Y:S05]  /*18b20*/  @P5 BRA `(.L_x_532) ;  /* 0x0000000000045947 */ /* 0x000fea0003800000 */
[----:B------:R0:W5:Y:S02]  /*18b30*/  LDL.64 R38, [R72+0x8] ;  /* 0x0000080048267983 */ /* 0x0001640000100a00 */
.L_x_532:
[----:B------:R-:W-:Y:S05]  /*18b40*/  BSYNC.RECONVERGENT B1 ;  /* 0x0000000000017941 */ /* 0x000fea0003800200 */
.L_x_530:
[----:B-----5:R-:W-:-:S11]  /*18b50*/  DFMA R102, R42, R38, R102 ;  /* 0x000000262a66722b */ /* 0x020fd60000000066 */
.L_x_529:
[----:B------:R-:W-:Y:S05]  /*18b60*/  BSYNC.RECONVERGENT B0 ;  /* 0x0000000000007941 */ /* 0x000fea0003800200 */
.L_x_528:
        /* <DEDUP_REMOVED lines=14> */
.L_x_536:
[----:B------:R-:W-:Y:S02]  /*18c50*/  ISETP.GT.AND P5, PT, R116, 0x3, PT ;  /* 0x000000037400780c */ /* 0x000fe40003fa4270 */
[----:B------:R-:W-:-:S11]  /*18c60*/  CS2R R38, SRZ ;  /* 0x0000000000267805 */ /* 0x000fd6000001ff00 */
[----:B------:R-:W-:Y:S05]  /*18c70*/  @P5 BRA `(.L_x_537) ;  /* 0x0000000000045947 */ /* 0x000fea0003800000 */
[----:B------:R0:W5:Y:S02]  /*18c80*/  LDL.64 R38, [R93+0x8] ;  /* 0x000008005d267983 */ /* 0x0001640000100a00 */
.L_x_537:
[----:B------:R-:W-:Y:S05]  /*18c90*/  BSYNC.RECONVERGENT B1 ;  /* 0x0000000000017941 */ /* 0x000fea0003800200 */
.L_x_535:
[----:B-----5:R-:W-:-:S11]  /*18ca0*/  DFMA R102, R36, R38, R102 ;  /* 0x000000262466722b */ /* 0x020fd60000000066 */
.L_x_534:
[----:B------:R-:W-:Y:S05]  /*18cb0*/  BSYNC.RECONVERGENT B0 ;  /* 0x0000000000007941 */ /* 0x000fea0003800200 */
.L_x_533:
[----:B------:R0:W-:Y:S01]  /*18cc0*/  STL.64 [R1+0xcb0], R102 ;  /* 0x000cb06601007387 */ /* 0x0001e20000100a00 */
[----:B------:R-:W-:Y:S01]  /*18cd0*/  ISETP.NE.AND P5, PT, R172, RZ, PT ;  /* 0x000000ffac00720c */ /* 0x000fe20003fa5270 */
[----:B------:R-:W-:Y:S01]  /*18ce0*/  DMUL R74, R74, R46 ;  /* 0x0000002e4a4a7228 */ /* 0x000fe20000000000 */
[----:B------:R-:W-:Y:S01]  /*18cf0*/  LOP3.LUT R121, R121, 0xffffffef, RZ, 0xc0, !PT ;  /* 0xffffffef79797812 */ /* 0x000fe200078ec0ff */
[----:B------:R-:W-:Y:S01]  /*18d00*/  BSSY.RECONVERGENT B0, `(.L_x_538) ;  /* 0x0000036000007945 */ /* 0x000fe20003800200 */
[----:B------:R-:W-:Y:S02]  /*18d10*/  IMAD.MOV.U32 R38, RZ, RZ, R156 ;  /* 0x000000ffff267224 */ /* 0x000fe400078e009c */
[----:B------:R-:W-:Y:S02]  /*18d20*/  IMAD.MOV.U32 R39, RZ, RZ, R157 ;  /* 0x000000ffff277224 */ /* 0x000fe400078e009d */
[----:B------:R-:W-:Y:S01]  /*18d30*/  IMAD.MOV.U32 R40, RZ, RZ, R158 ;  /* 0x000000ffff287224 */ /* 0x000fe200078e009e */
[----:B------:R-:W-:Y:S01]  /*18d40*/  DFMA R10, R10, R44, R74 ;  /* 0x0000002c0a0a722b */ /* 0x000fe2000000004a */
[----:B------:R-:W-:-:S03]  /*18d50*/  IMAD.MOV.U32 R41, RZ, RZ, R159 ;  /* 0x000000ffff297224 */ /* 0x000fc600078e009f */
[----:B------:R-:W-:Y:S01]  /*18d60*/  @P5 LOP3.LUT R121, R121, 0x10, RZ, 0xfc, !PT ;  /* 0x0000001079795812 */ /* 0x000fe200078efcff */
[----:B0-----:R-:W-:Y:S06]  /*18d70*/  @!P5 BRA `(.L_x_539) ;  /* 0x0000000000b8d947 */ /* 0x001fec0003800000 */
[----:B------:R-:W-:Y:S01]  /*18d80*/  LOP3.LUT P5, RZ, R123, 0x4000, RZ, 0xc0, !PT ;  /* 0x000040007bff7812 */ /* 0x000fe200078ac0ff */
[----:B------:R-:W-:-:S12]  /*18d90*/  BSSY.RECONVERGENT B1, `(.L_x_540) ;  /* 0x0000016000017945 */ /* 0x000fd80003800200 */
        /* <DEDUP_REMOVED lines=14> */
.L_x_544:
[----:B------:R0:W5:Y:S01]  /*18e80*/  LDL.64 R38, [R51+0x8] ;  /* 0x0000080033267983 */ /* 0x0001620000100a00 */
[----:B------:R-:W-:Y:S05]  /*18e90*/  BRA `(.L_x_545) ;  /* 0x0000000000147947 */ /* 0x000fea0003800000 */
.L_x_543:
[----:B------:R0:W5:Y:S01]  /*18ea0*/  LDL.64 R38, [R52+0x8] ;  /* 0x0000080034267983 */ /* 0x0001620000100a00 */
[----:B------:R-:W-:Y:S05]  /*18eb0*/  BRA `(.L_x_545) ;  /* 0x00000000000c7947 */ /* 0x000fea0003800000 */
.L_x_542:
[----:B------:R0:W5:Y:S01]  /*18ec0*/  LDL.64 R38, [R55+0x358] ;  /* 0x0003580037267983 */ /* 0x0001620000100a00 */
[----:B------:R-:W-:Y:S05]  /*18ed0*/  BRA `(.L_x_545) ;  /* 0x0000000000047947 */ /* 0x000fea0003800000 */
.L_x_541:
[----:B------:R0:W5:Y:S02]  /*18ee0*/  LDL.64 R38, [R54+0x8] ;  /* 0x0000080036267983 */ /* 0x0001640000100a00 */
.L_x_545:
[----:B------:R-:W-:Y:S05]  /*18ef0*/  BSYNC.RECONVERGENT B1 ;  /* 0x0000000000017941 */ /* 0x000fea0003800200 */
.L_x_540:
        /* <DEDUP_REMOVED lines=15> */
.L_x_549:
[----:B------:R0:W5:Y:S01]  /*18ff0*/  LDL.64 R40, [R51+0x10] ;  /* 0x0000100033287983 */ /* 0x0001620000100a00 */
[----:B------:R-:W-:Y:S05]  /*19000*/  BRA `(.L_x_539) ;  /* 0x0000000000147947 */ /* 0x000fea0003800000 */
.L_x_548:
[----:B------:R0:W5:Y:S01]  /*19010*/  LDL.64 R40, [R52+0x10] ;  /* 0x0000100034287983 */ /* 0x0001620000100a00 */
[----:B------:R-:W-:Y:S05]  /*19020*/  BRA `(.L_x_539) ;  /* 0x00000000000c7947 */ /* 0x000fea0003800000 */
.L_x_547:
[----:B------:R0:W5:Y:S01]  /*19030*/  LDL.64 R40, [R55+0x360] ;  /* 0x0003600037287983 */ /* 0x0001620000100a00 */
[----:B------:R-:W-:Y:S05]  /*19040*/  BRA `(.L_x_539) ;  /* 0x0000000000047947 */ /* 0x000fea0003800000 */
.L_x_546:
[----:B------:R0:W5:Y:S02]  /*19050*/  LDL.64 R40, [R54+0x10] ;  /* 0x0000100036287983 */ /* 0x0001640000100a00 */
.L_x_539:
[----:B------:R-:W-:Y:S05]  /*19060*/  BSYNC.RECONVERGENT B0 ;  /* 0x0000000000007941 */ /* 0x000fea0003800200 */
.L_x_538:
[----:B------:R-:W-:Y:S01]  /*19070*/  LOP3.LUT P5, RZ, R121, 0x2, RZ, 0xc0, !PT ;  /* 0x0000000279ff7812 */ /* 0x000fe200078ac0ff */
[----:B-----5:R-:W-:Y:S01]  /*19080*/  DFMA R38, R40, -R2, R38 ;  /* 0x800000022826722b */ /* 0x020fe20000000026 */
[----:B------:R-:W-:Y:S07]  /*19090*/  BSSY.RECONVERGENT B0, `(.L_x_550) ;  /* 0x000000e000007945 */ /* 0x000fee0003800200 */
[----:B------:R-:W-:-:S04]  /*190a0*/  DFMA R10, R38, R70, R10 ;  /* 0x00000046260a722b */ /* 0x000fc8000000000a */
[----:B------:R-:W-:Y:S07]  /*190b0*/  @P5 BRA `(.L_x_551) ;  /* 0x00000000002c5947 */ /* 0x000fee0003800000 */
[----:B------:R-:W-:Y:S01]  /*190c0*/  ISETP.NE.AND P5, PT, R117, RZ, PT ;  /* 0x000000ff7500720c */ /* 0x000fe20003fa5270 */
[----:B------:R-:W-:-:S12]  /*190d0*/  BSSY.RECONVERGENT B1, `(.L_x_552) ;  /* 0x0000008000017945 */ /* 0x000fd80003800200 */
[----:B------:R-:W-:Y:S05]  /*190e0*/  @!P5 BRA `(.L_x_553) ;  /* 0x000000000014d947 */ /* 0x000fea0003800000 */
[----:B------:R-:W-:Y:S02]  /*190f0*/  ISETP.GT.AND P5, PT, R117, 0x3, PT ;  /* 0x000000037500780c */ /* 0x000fe40003fa4270 */
[----:B------:R-:W-:-:S11]  /*19100*/  CS2R R38, SRZ ;  /* 0x0000000000267805 */ /* 0x000fd6000001ff00 */
[----:B------:R-:W-:Y:S05]  /*19110*/  @P5 BRA `(.L_x_554) ;  /* 0x00000000000c5947 */ /* 0x000fea0003800000 */
[----:B------:R0:W5:Y:S01]  /*19120*/  LDL.64 R38, [R61+0x10] ;  /* 0x000010003d267983 */ /* 0x0001620000100a00 */
[----:B------:R-:W-:Y:S05]  /*19130*/  BRA `(.L_x_554) ;  /* 0x0000000000047947 */ /* 0x000fea0003800000 */
.L_x_553:
[----:B------:R0:W5:Y:S02]  /*19140*/  LDL.64 R38, [R1+0x750] ;  /* 0x0007500001267983 */ /* 0x0001640000100a00 */
.L_x_554:
[----:B------:R-:W-:Y:S05]  /*19150*/  BSYNC.RECONVERGENT B1 ;  /* 0x0000000000017941 */ /* 0x000fea0003800200 */
.L_x_552:
[----:B-----5:R-:W-:-:S11]  /*19160*/  DFMA R10, R38, R110, R10 ;  /* 0x0000006e260a722b */ /* 0x020fd6000000000a */
.L_x_551:
[----:B------:R-:W-:Y:S05]  /*19170*/  BSYNC.RECONVERGENT B0 ;  /* 0x0000000000007941 */ /* 0x000fea0003800200 */
.L_x_550:
[----:B------:R-:W-:Y:S01]  /*19180*/  LOP3.LUT P5, RZ, R121, 0x8, RZ, 0xc0, !PT ;  /* 0x0000000879ff7812 */ /* 0x000fe200078ac0ff */
[----:B------:R-:W-:-:S12]  /*19190*/  BSSY.RECONVERGENT B0, `(.L_x_555) ;  /* 0x000000d000007945 */ /* 0x000fd80003800200 */
[----:B------:R-:W-:Y:S05]  /*191a0*/  @P5 BRA `(.L_x_556) ;  /* 0x00000000002c5947 */ /* 0x000fea0003800000 */
        /* <DEDUP_REMOVED lines=8> */
.L_x_558:
[----:B------:R0:W5:Y:S02]  /*19230*/  LDL.64 R38, [R1+0x750] ;  /* 0x0007500001267983 */ /* 0x0001640000100a00 */
.L_x_559:
[----:B------:R-:W-:Y:S05]  /*19240*/  BSYNC.RECONVERGENT B1 ;  /* 0x0000000000017941 */ /* 0x000fea0003800200 */
.L_x_557:
[----:B-----5:R-:W-:-:S11]  /*19250*/  DFMA R10, R38, R110, R10 ;  /* 0x0000006e260a722b */ /* 0x020fd6000000000a */
.L_x_556:
[----:B------:R-:W-:Y:S05]  /*19260*/  BSYNC.RECONVERGENT B0 ;  /* 0x0000000000007941 */ /* 0x000fea0003800200 */
.L_x_555:
        /* <DEDUP_REMOVED lines=11> */
.L_x_563:
[----:B------:R0:W5:Y:S02]  /*19320*/  LDL.64 R38, [R73+0x10] ;  /* 0x0000100049267983 */ /* 0x0001640000100a00 */
.L_x_564:
[----:B------:R-:W-:Y:S05]  /*19330*/  BSYNC.RECONVERGENT B1 ;  /* 0x0000000000017941 */ /* 0x000fea0003800200 */
.L_x_562:
[----:B-----5:R-:W-:-:S11]  /*19340*/  DFMA R10, R42, R38, R10 ;  /* 0x000000262a0a722b */ /* 0x020fd6000000000a */
.L_x_561:
[----:B------:R-:W-:Y:S05]  /*19350*/  BSYNC.RECONVERGENT B0 ;  /* 0x0000000000007941 */ /* 0x000fea0003800200 */
.L_x_560:
        /* <DEDUP_REMOVED lines=11> */
.L_x_568:
[----:B------:R0:W5:Y:S02]  /*19410*/  LDL.64 R38, [R5+0x10] ;  /* 0x0000100005267983 */ /* 0x0001640000100a00 */
.L_x_569:
[----:B------:R-:W-:Y:S05]  /*19420*/  BSYNC.RECONVERGENT B1 ;  /* 0x0000000000017941 */ /* 0x000fea0003800200 */
.L_x_567:
[----:B-----5:R-:W-:-:S11]  /*19430*/  DFMA R10, R36, R38, R10 ;  /* 0x00000026240a722b */ /* 0x020fd6000000000a */
.L_x_566:
[----:B------:R-:W-:Y:S05]  /*19440*/  BSYNC.RECONVERGENT B0 ;  /* 0x0000000000007941 */ /* 0x000fea0003800200 */
.L_x_565:
[----:B------:R0:W-:Y:S01]  /*19450*/  STL.64 [R1+0xcb8], R10 ;  /* 0x000cb80a01007387 */ /* 0x0001e20000100a00 */
[----:B------:R-:W-:Y:S01]  /*19460*/  LOP3.LUT P5, RZ, R121, 0x2, RZ, 0xc0, !PT ;  /* 0x0000000279ff7812 */ /* 0x000fe200078ac0ff */
[----:B------:R-:W-:Y:S01]  /*19470*/  DMUL R40, R78, R46 ;  /* 0x0000002e4e287228 */ /* 0x000fe20000000000 */
[----:B------:R-:W-:Y:S07]  /*19480*/  BSSY.RECONVERGENT B0, `(.L_x_570) ;  /* 0x000000e000007945 */ /* 0x000fee0003800200 */
[----:B------:R-:W-:-:S04]  /*19490*/  DFMA R40, R8, R44, R40 ;  /* 0x0000002c0828722b */ /* 0x000fc80000000028 */
[----:B0-----:R-:W-:Y:S07]  /*194a0*/  @P5 BRA `(.L_x_571) ;  /* 0x00000000002c5947 */ /* 0x001fee0003800000 */
        /* <DEDUP_REMOVED lines=8> */
.L_x_573:
[----:B------:R0:W5:Y:S02]  /*19530*/  LDL.64 R10, [R1+0x768] ;  /* 0x00076800010a7983 */ /* 0x0001640000100a00 */
.L_x_574:
[----:B------:R-:W-:Y:S05]  /*19540*/  BSYNC.RECONVERGENT B1 ;  /* 0x0000000000017941 */ /* 0x000fea0003800200 */
.L_x_572:
[----:B-----5:R-:W-:-:S11]  /*19550*/  DFMA R40, R10, R110, R40 ;  /* 0x0000006e0a28722b */ /* 0x020fd60000000028 */
.L_x_571:
[----:B------:R-:W-:Y:S05]  /*19560*/  BSYNC.RECONVERGENT B0 ;  /* 0x0000000000007941 */ /* 0x000fea0003800200 */
.L_x_570:
        /* <DEDUP_REMOVED lines=11> */
.L_x_578:
[----:B------:R0:W5:Y:S02]  /*19620*/  LDL.64 R10, [R1+0x768] ;  /* 0x00076800010a7983 */ /* 0x0001640000100a00 */
.L_x_579:
[----:B------:R-:W-:Y:S05]  /*19630*/  BSYNC.RECONVERGENT B1 ;  /* 0x0000000000017941 */ /* 0x000fea0003800200 */
.L_x_577:
[----:B-----5:R-:W-:-:S11]  /*19640*/  DFMA R40, R10, R110, R40 ;  /* 0x0000006e0a28722b */ /* 0x020fd60000000028 */
.L_x_576:
[----:B------:R-:W-:Y:S05]  /*19650*/  BSYNC.RECONVERGENT B0 ;  /* 0x0000000000007941 */ /* 0x000fea0003800200 */
.L_x_575:
        /* <DEDUP_REMOVED lines=11> */
.L_x_583:
[----:B------:R0:W5:Y:S02]  /*19710*/  LDL.64 R10, [R73+0x28] ;  /* 0x00002800490a7983 */ /* 0x0001640000100a00 */
.L_x_584:
[----:B------:R-:W-:Y:S05]  /*19720*/  BSYNC.RECONVERGENT B1 ;  /* 0x0000000000017941 */ /* 0x000fea0003800200 */
.L_x_582:
[----:B-----5:R-:W-:-:S11]  /*19730*/  DFMA R40, R42, R10, R40 ;  /* 0x0000000a2a28722b */ /* 0x020fd60000000028 */
.L_x_581:
[----:B------:R-:W-:Y:S05]  /*19740*/  BSYNC.RECONVERGENT B0 ;  /* 0x0000000000007941 */ /* 0x000fea0003800200 */
.L_x_580:
        /* <DEDUP_REMOVED lines=11> */
.L_x_588:
[----:B------:R0:W5:Y:S02]  /*19800*/  LDL.64 R10, [R5+0x28] ;  /* 0x00002800050a7983 */ /* 0x0001640000100a00 */
.L_x_589:
[----:B------:R-:W-:Y:S05]  /*19810*/  BSYNC.RECONVERGENT B1 ;  /* 0x0000000000017941 */ /* 0x000fea0003800200 */
.L_x_587:
[----:B-----5:R-:W-:-:S11]  /*19820*/  DFMA R40, R36, R10, R40 ;  /* 0x0000000a2428722b */ /* 0x020fd60000000028 */
.L_x_586:
[----:B------:R-:W-:Y:S05]  /*19830*/  BSYNC.RECONVERGENT B0 ;  /* 0x0000000000007941 */ /* 0x000fea0003800200 */
.L_x_585:
        /* <DEDUP_REMOVED lines=14> */
.L_x_593:
[----:B------:R0:W5:Y:S02]  /*19920*/  LDL.64 R38, [R1+0x770] ;  /* 0x0007700001267983 */ /* 0x0001640000100a00 */
.L_x_594:
[----:B------:R-:W-:Y:S05]  /*19930*/  BSYNC.RECONVERGENT B1 ;  /* 0x0000000000017941 */ /* 0x000fea0003800200 */
.L_x_592:
[----:B-----5:R-:W-:-:S11]  /*19940*/  DFMA R10, R38, R110, R10 ;  /* 0x0000006e260a722b */ /* 0x020fd6000000000a */
.L_x_591:
[----:B------:R-:W-:Y:S05]  /*19950*/  BSYNC.RECONVERGENT B0 ;  /* 0x0000000000007941 */ /* 0x000fea0003800200 */
.L_x_590:
        /* <DEDUP_REMOVED lines=11> */
.L_x_598:
[----:B------:R0:W5:Y:S02]  /*19a10*/  LDL.64 R38, [R1+0x770] ;  /* 0x0007700001267983 */ /* 0x0001640000100a00 */
.L_x_599:
[----:B------:R-:W-:Y:S05]  /*19a20*/  BSYNC.RECONVERGENT B1 ;  /* 0x0000000000017941 */ /* 0x000fea0003800200 */
.L_x_597:
[----:B-----5:R-:W-:-:S11]  /*19a30*/  DFMA R10, R38, R110, R10 ;  /* 0x0000006e260a722b */ /* 0x020fd6000000000a */
.L_x_596:
[----:B------:R-:W-:Y:S05]  /*19a40*/  BSYNC.RECONVERGENT B0 ;  /* 0x0000000000007941 */ /* 0x000fea0003800200 */
.L_x_595:
        /* <DEDUP_REMOVED lines=11> */
.L_x_603:
[----:B------:R0:W5:Y:S02]  /*19b00*/  LDL.64 R38, [R73+0x30] ;  /* 0x0000300049267983 */ /* 0x0001640000100a00 */
.L_x_604:
[----:B------:R-:W-:Y:S05]  /*19b10*/  BSYNC.RECONVERGENT B1 ;  /* 0x0000000000017941 */ /* 0x000fea0003800200 */
.L_x_602:
[----:B-----5:R-:W-:-:S11]  /*19b20*/  DFMA R10, R42, R38, R10 ;  /* 0x000000262a0a722b */ /* 0x020fd6000000000a */
.L_x_601:
[----:B------:R-:W-:Y:S05]  /*19b30*/  BSYNC.RECONVERGENT B0 ;  /* 0x0000000000007941 */ /* 0x000fea0003800200 */
.L_x_600:
        /* <DEDUP_REMOVED lines=11> */
.L_x_608:
[----:B------:R0:W5:Y:S02]  /*19bf0*/  LDL.64 R38, [R5+0x30] ;  /* 0x0000300005267983 */ /* 0x0001640000100a00 */
.L_x_609:
[----:B------:R-:W-:Y:S05]  /*19c00*/  BSYNC.RECONVERGENT B1 ;  /* 0x0000000000017941 */ /* 0x000fea0003800200 */
.L_x_607:
[----:B-----5:R-:W-:-:S11]  /*19c10*/  DFMA R10, R36, R38, R10 ;  /* 0x00000026240a722b */ /* 0x020fd6000000000a */
.L_x_606:
[----:B------:R-:W-:Y:S05]  /*19c20*/  BSYNC.RECONVERGENT B0 ;  /* 0x0000000000007941 */ /* 0x000fea0003800200 */
.L_x_605:
        /* <DEDUP_REMOVED lines=14> */
.L_x_613:
[----:B------:R0:W5:Y:S02]  /*19d10*/  LDL.64 R10, [R1+0x788] ;  /* 0x00078800010a7983 */ /* 0x0001640000100a00 */
.L_x_614:
[----:B------:R-:W-:Y:S05]  /*19d20*/  BSYNC.RECONVERGENT B1 ;  /* 0x0000000000017941 */ /* 0x000fea0003800200 */
.L_x_612:
[----:B-----5:R-:W-:-:S11]  /*19d30*/  DFMA R38, R10, R110, R38 ;  /* 0x0000006e0a26722b */ /* 0x020fd60000000026 */
.L_x_611:
[----:B------:R-:W-:Y:S05]  /*19d40*/  BSYNC.RECONVERGENT B0 ;  /* 0x0000000000007941 */ /* 0x000fea0003800200 */
.L_x_610:
        /* <DEDUP_REMOVED lines=11> */
.L_x_618:
[----:B------:R0:W5:Y:S02]  /*19e00*/  LDL.64 R10, [R1+0x788] ;  /* 0x00078800010a7983 */ /* 0x0001640000100a00 */
.L_x_619:
[----:B------:R-:W-:Y:S05]  /*19e10*/  BSYNC.RECONVERGENT B1 ;  /* 0x0000000000017941 */ /* 0x000fea0003800200 */
.L_x_617:
[----:B-----5:R-:W-:-:S11]  /*19e20*/  DFMA R38, R10, R110, R38 ;  /* 0x0000006e0a26722b */ /* 0x020fd60000000026 */
.L_x_616:
[----:B------:R-:W-:Y:S05]  /*19e30*/  BSYNC.RECONVERGENT B0 ;  /* 0x0000000000007941 */ /* 0x000fea0003800200 */
.L_x_615:
        /* <DEDUP_REMOVED lines=11> */
.L_x_623:
[----:B------:R0:W5:Y:S02]  /*19ef0*/  LDL.64 R10, [R73+0x48] ;  /* 0x00004800490a7983 */ /* 0x0001640000100a00 */
.L_x_624:
[----:B------:R-:W-:Y:S05]  /*19f00*/  BSYNC.RECONVERGENT B1 ;  /* 0x0000000000017941 */ /* 0x000fea0003800200 */
.L_x_622:
[----:B-----5:R-:W-:-:S11]  /*19f10*/  DFMA R38, R42, R10, R38 ;  /* 0x0000000a2a26722b */ /* 0x020fd60000000026 */
.L_x_621:
[----:B------:R-:W-:Y:S05]  /*19f20*/  BSYNC.RECONVERGENT B0 ;  /* 0x0000000000007941 */ /* 0x000fea0003800200 */
.L_x_620:
        /* <DEDUP_REMOVED lines=11> */
.L_x_628:
[----:B------:R0:W5:Y:S02]  /*19fe0*/  LDL.64 R10, [R5+0x48] ;  /* 0x00004800050a7983 */ /* 0x0001640000100a00 */
.L_x_629:
[----:B------:R-:W-:Y:S05]  /*19ff0*/  BSYNC.RECONVERGENT B1 ;  /* 0x0000000000017941 */ /* 0x000fea0003800200 */
.L_x_627:
[----:B-----5:R-:W-:-:S11]  /*1a000*/  DFMA R38, R36, R10, R38 ;  /* 0x0000000a2426722b */ /* 0x020fd60000000026 */
.L_x_626:
[----:B------:R-:W-:Y:S05]  /*1a010*/  BSYNC.RECONVERGENT B0 ;  /* 0x0000000000007941 */ /* 0x000fea0003800200 */
.L_x_625:
        /* <DEDUP_REMOVED lines=14> */
.L_x_633:
[----:B------:R0:W5:Y:S02]  /*1a100*/  LDL.64 R10, [R1+0x790] ;  /* 0x00079000010a7983 */ /* 0x0001640000100a00 */
.L_x_634:
[----:B------:R-:W-:Y:S05]  /*1a110*/  BSYNC.RECONVERGENT B1 ;  /* 0x0000000000017941 */ /* 0x000fea0003800200 */
.L_x_632:
[----:B-----5:R-:W-:-:S11]  /*1a120*/  DFMA R44, R10, R110, R44 ;  /* 0x0000006e0a2c722b */ /* 0x020fd6000000002c */
.L_x_631:
[----:B------:R-:W-:Y:S05]  /*1a130*/  BSYNC.RECONVERGENT B0 ;  /* 0x0000000000007941 */ /* 0x000fea0003800200 */
.L_x_630:
        /* <DEDUP_REMOVED lines=11> */
.L_x_638:
[----:B------:R0:W5:Y:S02]  /*1a1f0*/  LDL.64 R10, [R1+0x790] ;  /* 0x00079000010a7983 */ /* 0x0001640000100a00 */
.L_x_639:
[----:B------:R-:W-:Y:S05]  /*1a200*/  BSYNC.RECONVERGENT B1 ;  /* 0x0000000000017941 */ /* 0x000fea0003800200 */
.L_x_637:
[----:B-----5:R-:W-:-:S11]  /*1a210*/  DFMA R44, R10, R110, R44 ;  /* 0x0000006e0a2c722b */ /* 0x020fd6000000002c */
.L_x_636:
[----:B------:R-:W-:Y:S05]  /*1a220*/  BSYNC.RECONVERGENT B0 ;  /* 0x0000000000007941 */ /* 0x000fea0003800200 */
.L_x_635:
        /* <DEDUP_REMOVED lines=11> */
.L_x_643:
[----:B------:R0:W5:Y:S02]  /*1a2e0*/  LDL.64 R10, [R73+0x50] ;  /* 0x00005000490a7983 */ /* 0x0001640000100a00 */
.L_x_644:
[----:B------:R-:W-:Y:S05]  /*1a2f0*/  BSYNC.RECONVERGENT B1 ;  /* 0x0000000000017941 */ /* 0x000fea0003800200 */
.L_x_642:
[----:B-----5:R-:W-:-:S11]  /*1a300*/  DFMA R44, R42, R10, R44 ;  /* 0x0000000a2a2c722b */ /* 0x020fd6000000002c */
.L_x_641:
[----:B------:R-:W-:Y:S05]  /*1a310*/  BSYNC.RECONVERGENT B0 ;  /* 0x0000000000007941 */ /* 0x000fea0003800200 */
.L_x_640:
        /* <DEDUP_REMOVED lines=11> */
.L_x_648:
[----:B------:R0:W5:Y:S02]  /*1a3d0*/  LDL.64 R10, [R5+0x50] ;  /* 0x00005000050a7983 */ /* 0x0001640000100a00 */
.L_x_649:
[----:B------:R-:W-:Y:S05]  /*1a3e0*/  BSYNC.RECONVERGENT B1 ;  /* 0x0000000000017941 */ /* 0x000fea0003800200 */
.L_x_647:
[----:B-----5:R-:W-:-:S11]  /*1a3f0*/  DFMA R44, R36, R10, R44 ;  /* 0x0000000a242c722b */ /* 0x020fd6000000002c */
.L_x_646:
[----:B------:R-:W-:Y:S05]  /*1a400*/  BSYNC.RECONVERGENT B0 ;  /* 0x0000000000007941 */ /* 0x000fea0003800200 */
.L_x_645:
[----:B------:R-:W5:Y:S01]  /*1a410*/  LDL.64 R74, [R1+0x68] ;  /* 0x00006800014a7983 */ /* 0x000f620000100a00 */
[----:B------:R-:W-:-:S03]  /*1a420*/  LOP3.LUT P5, RZ, R121, 0x10, RZ, 0xc0, !PT ;  /* 0x0000001079ff7812 */ /* 0x000fc600078ac0ff */
[----:B------:R-:W2:Y:S01]  /*1a430*/  LDL.64 R46, [R1+0x50] ;  /* 0x00005000012e7983 */ /* 0x000ea20000100a00 */
[----:B------:R-:W-:Y:S01]  /*1a440*/  BSSY.RECONVERGENT B0, `(.L_x_650) ;  /* 0x0000039000007945 */ /* 0x000fe20003800200 */
[-C--:B------:R-:W-:Y:S02]  /*1a450*/  DMUL R42, R18, R110.reuse ;  /* 0x0000006e122a7228 */ /* 0x080fe40000000000 */
[----:B------:R-:W-:Y:S01]  /*1a460*/  DMUL R36, R16, R110 ;  /* 0x0000006e10247228 */ /* 0x000fe20000000000 */
[----:B------:R1:W-:Y:S01]  /*1a470*/  STL.64 [R1+0xcd8], R44 ;  /* 0x000cd82c01007387 */ /* 0x0003e20000100a00 */
[----:B0-----:R-:W-:Y:S02]  /*1a480*/  IMAD.MOV.U32 R72, RZ, RZ, R156 ;  /* 0x000000ffff487224 */ /* 0x001fe400078e009c */
[----:B------:R-:W-:Y:S02]  /*1a490*/  IMAD.MOV.U32 R73, RZ, RZ, R157 ;  /* 0x000000ffff497224 */ /* 0x000fe400078e009d */
[----:B-1----:R-:W-:-:S02]  /*1a4a0*/  IMAD.MOV.U32 R44, RZ, RZ, R154 ;  /* 0x000000ffff2c7224 */ /* 0x002fc400078e009a */
[----:B------:R-:W-:Y:S01]  /*1a4b0*/  IMAD.MOV.U32 R45, RZ, RZ, R155 ;  /* 0x000000ffff2d7224 */ /* 0x000fe200078e009b */
[----:B-----5:R-:W-:-:S08]  /*1a4c0*/  DMUL R10, R78, R74 ;  /* 0x0000004a4e0a7228 */ /* 0x020fd00000000000 */
[----:B--2---:R-:W-:Y:S01]  /*1a4d0*/  DFMA R10, R8, R46, R10 ;  /* 0x0000002e080a722b */ /* 0x004fe2000000000a */
[----:B------:R-:W-:Y:S10]  /*1a4e0*/  @!P5 BRA `(.L_x_651) ;  /* 0x0000000000b8d947 */ /* 0x000ff40003800000 */
        /* <DEDUP_REMOVED lines=16> */
.L_x_656:
[----:B------:R0:W5:Y:S01]  /*1a5f0*/  LDL.64 R44, [R51] ;  /* 0x00000000332c7983 */ /* 0x0001620000100a00 */
[----:B------:R-:W-:Y:S05]  /*1a600*/  BRA `(.L_x_657) ;  /* 0x0000000000147947 */ /* 0x000fea0003800000 */
.L_x_655:
[----:B------:R2:W5:Y:S01]  /*1a610*/  LDL.64 R44, [R52] ;  /* 0x00000000342c7983 */ /* 0x0005620000100a00 */
[----:B------:R-:W-:Y:S05]  /*1a620*/  BRA `(.L_x_657) ;  /* 0x00000000000c7947 */ /* 0x000fea0003800000 */
.L_x_654:
[----:B------:R1:W5:Y:S01]  /*1a630*/  LDL.64 R44, [R55+0x350] ;  /* 0x00035000372c7983 */ /* 0x0003620000100a00 */
[----:B------:R-:W-:Y:S05]  /*1a640*/  BRA `(.L_x_657) ;  /* 0x0000000000047947 */ /* 0x000fea0003800000 */
.L_x_653:
[----:B------:R0:W5:Y:S02]  /*1a650*/  LDL.64 R44, [R54] ;  /* 0x00000000362c7983 */ /* 0x0001640000100a00 */
.L_x_657:
[----:B------:R-:W-:Y:S05]  /*1a660*/  BSYNC.RECONVERGENT B1 ;  /* 0x0000000000017941 */ /* 0x000fea0003800200 */
.L_x_652:
        /* <DEDUP_REMOVED lines=15> */
.L_x_661:
[----:B------:R0:W5:Y:S01]  /*1a760*/  LDL.64 R72, [R51+0x8] ;  /* 0x0000080033487983 */ /* 0x0001620000100a00 */
[----:B------:R-:W-:Y:S05]  /*1a770*/  BRA `(.L_x_651) ;  /* 0x0000000000147947 */ /* 0x000fea0003800000 */
.L_x_660:
[----:B------:R0:W5:Y:S01]  /*1a780*/  LDL.64 R72, [R52+0x8] ;  /* 0x0000080034487983 */ /* 0x0001620000100a00 */
[----:B------:R-:W-:Y:S05]  /*1a790*/  BRA `(.L_x_651) ;  /* 0x00000000000c7947 */ /* 0x000fea0003800000 */
.L_x_659:
[----:B------:R0:W5:Y:S01]  /*1a7a0*/  LDL.64 R72, [R55+0x358] ;  /* 0x0003580037487983 */ /* 0x0001620000100a00 */
[----:B------:R-:W-:Y:S05]  /*1a7b0*/  BRA `(.L_x_651) ;  /* 0x0000000000047947 */ /* 0x000fea0003800000 */
.L_x_658:
[----:B------:R0:W5:Y:S02]  /*1a7c0*/  LDL.64 R72, [R54+0x8] ;  /* 0x0000080036487983 */ /* 0x0001640000100a00 */
.L_x_651:
[----:B------:R-:W-:Y:S05]  /*1a7d0*/  BSYNC.RECONVERGENT B0 ;  /* 0x0000000000007941 */ /* 0x000fea0003800200 */
.L_x_650:
[----:B------:R-:W-:Y:S01]  /*1a7e0*/  ISETP.NE.AND P5, PT, R4, 0x1, PT ;  /* 0x000000010400780c */ /* 0x000fe20003fa5270 */
[----:B-----5:R-:W-:Y:S01]  /*1a7f0*/  DFMA R44, R72, -R2, R44 ;  /* 0x80000002482c722b */ /* 0x020fe2000000002c */
[----:B------:R-:W-:Y:S01]  /*1a800*/  LOP3.LUT R121, R121, 0xfffffffd, RZ, 0xc0, !PT ;  /* 0xfffffffd79797812 */ /* 0x000fe200078ec0ff */
[----:B------:R-:W-:Y:S01]  /*1a810*/  BSSY.RECONVERGENT B0, `(.L_x_662) ;  /* 0x0000010000007945 */ /* 0x000fe20003800200 */
[----:B------:R-:W-:-:S05]  /*1a820*/  ISETP.GT.U32.OR P6, PT, R7, 0x2, P5 ;  /* 0x000000020700780c */ /* 0x000fca0002fc4470 */
[----:B------:R-:W-:-:S08]  /*1a830*/  DFMA R10, R44, R70, R10 ;  /* 0x000000462c0a722b */ /* 0x000fd0000000000a */
[----:B------:R-:W-:Y:S01]  /*1a840*/  @P6 LOP3.LUT R121, R121, 0x2, RZ, 0xfc, !PT ;  /* 0x0000000279796812 */ /* 0x000fe200078efcff */
[----:B------:R-:W-:Y:S06]  /*1a850*/  @P6 BRA `(.L_x_663) ;  /* 0x00000000002c6947 */ /* 0x000fec0003800000 */
        /* <DEDUP_REMOVED lines=8> */
.L_x_665:
[----:B------:R0:W5:Y:S02]  /*1a8e0*/  LDL.64 R44, [R1+0x768] ;  /* 0x00076800012c7983 */ /* 0x0001640000100a00 */
.L_x_666:
[----:B------:R-:W-:Y:S05]  /*1a8f0*/  BSYNC.RECONVERGENT B1 ;  /* 0x0000000000017941 */ /* 0x000fea0003800200 */
.L_x_664:
[----:B-----5:R-:W-:-:S11]  /*1a900*/  DFMA R10, R44, R110, R10 ;  /* 0x0000006e2c0a722b */ /* 0x020fd6000000000a */
.L_x_663:
[----:B------:R-:W-:Y:S05]  /*1a910*/  BSYNC.RECONVERGENT B0 ;  /* 0x0000000000007941 */ /* 0x000fea0003800200 */
.L_x_662:
[----:B------:R-:W-:Y:S01]  /*1a920*/  ISETP.NE.AND P5, PT, R6, 0x1, PT ;  /* 0x000000010600780c */ /* 0x000fe20003fa5270 */
[----:B------:R-:W-:Y:S01]  /*1a930*/  BSSY.RECONVERGENT B0, `(.L_x_667) ;  /* 0x0000010000007945 */ /* 0x000fe20003800200 */
[----:B------:R-:W-:Y:S02]  /*1a940*/  LOP3.LUT R121, R121, 0xfffffff7, RZ, 0xc0, !PT ;  /* 0xfffffff779797812 */ /* 0x000fe400078ec0ff */
[----:B------:R-:W-:-:S13]  /*1a950*/  ISETP.GT.U32.OR P6, PT, R88, 0x2, P5 ;  /* 0x000000025800780c */ /* 0x000fda0002fc4470 */
        /* <DEDUP_REMOVED lines=10> */
.L_x_670:
[----:B------:R0:W5:Y:S02]  /*1aa00*/  LDL.64 R44, [R1+0x768] ;  /* 0x00076800012c7983 */ /* 0x0001640000100a00 */
.L_x_671:
[----:B------:R-:W-:Y:S05]  /*1aa10*/  BSYNC.RECONVERGENT B1 ;  /* 0x0000000000017941 */ /* 0x000fea0003800200 */
.L_x_669:
[----:B-----5:R-:W-:-:S11]  /*1aa20*/  DFMA R10, R44, R110, R10 ;  /* 0x0000006e2c0a722b */ /* 0x020fd6000000000a */
.L_x_668:
[----:B------:R-:W-:Y:S05]  /*1aa30*/  BSYNC.RECONVERGENT B0 ;  /* 0x0000000000007941 */ /* 0x000fea0003800200 */
.L_x_667:
        /* <DEDUP_REMOVED lines=16> */
.L_x_675:
[----:B------:R0:W5:Y:S02]  /*1ab40*/  LDL.64 R44, [R87+0x28] ;  /* 0x00002800572c7983 */ /* 0x0001640000100a00 */
.L_x_676:
[----:B------:R-:W-:Y:S05]  /*1ab50*/  BSYNC.RECONVERGENT B1 ;  /* 0x0000000000017941 */ /* 0x000fea0003800200 */
.L_x_674:
[----:B-----5:R-:W-:-:S11]  /*1ab60*/  DFMA R10, R42, R44, R10 ;  /* 0x0000002c2a0a722b */ /* 0x020fd6000000000a */
.L_x_673:
[----:B------:R-:W-:Y:S05]  /*1ab70*/  BSYNC.RECONVERGENT B0 ;  /* 0x0000000000007941 */ /* 0x000fea0003800200 */
.L_x_672:
        /* <DEDUP_REMOVED lines=16> */
.L_x_680:
[----:B------:R0:W5:Y:S02]  /*1ac80*/  LDL.64 R44, [R98+0x28] ;  /* 0x00002800622c7983 */ /* 0x0001640000100a00 */
.L_x_681:
[----:B------:R-:W-:Y:S05]  /*1ac90*/  BSYNC.RECONVERGENT B1 ;  /* 0x0000000000017941 */ /* 0x000fea0003800200 */
.L_x_679:
[----:B-----5:R-:W-:-:S11]  /*1aca0*/  DFMA R10, R36, R44, R10 ;  /* 0x0000002c240a722b */ /* 0x020fd6000000000a */
.L_x_678:
[----:B------:R-:W-:Y:S05]  /*1acb0*/  BSYNC.RECONVERGENT B0 ;  /* 0x0000000000007941 */ /* 0x000fea0003800200 */
.L_x_677:
[----:B------:R0:W-:Y:S01]  /*1acc0*/  STL.64 [R1+0xce0], R10 ;  /* 0x000ce00a01007387 */ /* 0x0001e20000100a00 */
[----:B------:R-:W-:Y:S01]  /*1acd0*/  LOP3.LUT P5, RZ, R121, 0x10, RZ, 0xc0, !PT ;  /* 0x0000001079ff7812 */ /* 0x000fe200078ac0ff */
[----:B------:R-:W-:Y:S01]  /*1ace0*/  DMUL R84, R84, R74 ;  /* 0x0000004a54547228 */ /* 0x000fe20000000000 */
[----:B------:R-:W-:Y:S01]  /*1acf0*/  BSSY.RECONVERGENT B0, `(.L_x_682) ;  /* 0x0000035000007945 */ /* 0x000fe20003800200 */
[----:B------:R-:W-:Y:S02]  /*1ad00*/  IMAD.MOV.U32 R44, RZ, RZ, R156 ;  /* 0x000000ffff2c7224 */ /* 0x000fe400078e009c */
[----:B------:R-:W-:Y:S02]  /*1ad10*/  IMAD.MOV.U32 R45, RZ, RZ, R157 ;  /* 0x000000ffff2d7224 */ /* 0x000fe400078e009d */
[----:B------:R-:W-:Y:S02]  /*1ad20*/  IMAD.MOV.U32 R72, RZ, RZ, R158 ;  /* 0x000000ffff487224 */ /* 0x000fe400078e009e */
[----:B------:R-:W-:Y:S01]  /*1ad30*/  DFMA R78, R78, R46, R84 ;  /* 0x0000002e4e4e722b */ /* 0x000fe20000000054 */
[----:B------:R-:W-:-:S03]  /*1ad40*/  IMAD.MOV.U32 R73, RZ, RZ, R159 ;  /* 0x000000ffff497224 */ /* 0x000fc600078e009f */
[----:B0-----:R-:W-:Y:S07]  /*1ad50*/  @!P5 BRA `(.L_x_683) ;  /* 0x0000000000b8d947 */ /* 0x001fee0003800000 */
        /* <DEDUP_REMOVED lines=16> */
.L_x_688:
[----:B------:R0:W5:Y:S01]  /*1ae60*/  LDL.64 R44, [R51+0x8] ;  /* 0x00000800332c7983 */ /* 0x0001620000100a00 */
[----:B------:R-:W-:Y:S05]  /*1ae70*/  BRA `(.L_x_689) ;  /* 0x0000000000147947 */ /* 0x000fea0003800000 */
.L_x_687:
[----:B------:R0:W5:Y:S01]  /*1ae80*/  LDL.64 R44, [R52+0x8] ;  /* 0x00000800342c7983 */ /* 0x0001620000100a00 */
[----:B------:R-:W-:Y:S05]  /*1ae90*/  BRA `(.L_x_689) ;  /* 0x00000000000c7947 */ /* 0x000fea0003800000 */
.L_x_686:
[----:B------:R0:W5:Y:S01]  /*1aea0*/  LDL.64 R44, [R55+0x358] ;  /* 0x00035800372c7983 */ /* 0x0001620000100a00 */
[----:B------:R-:W-:Y:S05]  /*1aeb0*/  BRA `(.L_x_689) ;  /* 0x0000000000047947 */ /* 0x000fea0003800000 */
.L_x_685:
[----:B------:R0:W5:Y:S02]  /*1aec0*/  LDL.64 R44, [R54+0x8] ;  /* 0x00000800362c7983 */ /* 0x0001640000100a00 */
.L_x_689:
[----:B------:R-:W-:Y:S05]  /*1aed0*/  BSYNC.RECONVERGENT B1 ;  /* 0x0000000000017941 */ /* 0x000fea0003800200 */
.L_x_684:
        /* <DEDUP_REMOVED lines=15> */
.L_x_693:
[----:B------:R0:W5:Y:S01]  /*1afd0*/  LDL.64 R72, [R51+0x10] ;  /* 0x0000100033487983 */ /* 0x0001620000100a00 */
[----:B------:R-:W-:Y:S05]  /*1afe0*/  BRA `(.L_x_683) ;  /* 0x0000000000147947 */ /* 0x000fea0003800000 */
.L_x_692:
[----:B------:R0:W5:Y:S01]  /*1aff0*/  LDL.64 R72, [R52+0x10] ;  /* 0x0000100034487983 */ /* 0x0001620000100a00 */
[----:B------:R-:W-:Y:S05]  /*1b000*/  BRA `(.L_x_683) ;  /* 0x00000000000c7947 */ /* 0x000fea0003800000 */
.L_x_691:
[----:B------:R0:W5:Y:S01]  /*1b010*/  LDL.64 R72, [R55+0x360] ;  /* 0x0003600037487983 */ /* 0x0001620000100a00 */
[----:B------:R-:W-:Y:S05]  /*1b020*/  BRA `(.L_x_683) ;  /* 0x0000000000047947 */ /* 0x000fea0003800000 */
.L_x_690:
[----:B------:R0:W5:Y:S02]  /*1b030*/  LDL.64 R72, [R54+0x10] ;  /* 0x0000100036487983 */ /* 0x0001640000100a00 */
.L_x_683:
[----:B------:R-:W-:Y:S05]  /*1b040*/  BSYNC.RECONVERGENT B0 ;  /* 0x0000000000007941 */ /* 0x000fea0003800200 */
.L_x_682:
        /* <DEDUP_REMOVED lines=13> */
.L_x_697:
[----:B------:R0:W5:Y:S02]  /*1b120*/  LDL.64 R44, [R1+0x770] ;  /* 0x00077000012c7983 */ /* 0x0001640000100a00 */
.L_x_698:
[----:B------:R-:W-:Y:S05]  /*1b130*/  BSYNC.RECONVERGENT B1 ;  /* 0x0000000000017941 */ /* 0x000fea0003800200 */
.L_x_696:
[----:B-----5:R-:W-:-:S11]  /*1b140*/  DFMA R78, R44, R110, R78 ;  /* 0x0000006e2c4e722b */ /* 0x020fd6000000004e */
.L_x_695:
[----:B------:R-:W-:Y:S05]  /*1b150*/  BSYNC.RECONVERGENT B0 ;  /* 0x0000000000007941 */ /* 0x000fea0003800200 */
.L_x_694:
        /* <DEDUP_REMOVED lines=11> */
.L_x_702:
[----:B------:R0:W5:Y:S02]  /*1b210*/  LDL.64 R44, [R1+0x770] ;  /* 0x00077000012c7983 */ /* 0x0001640000100a00 */
.L_x_703:
[----:B------:R-:W-:Y:S05]  /*1b220*/  BSYNC.RECONVERGENT B1 ;  /* 0x0000000000017941 */ /* 0x000fea0003800200 */
.L_x_701:
[----:B-----5:R-:W-:-:S11]  /*1b230*/  DFMA R78, R44, R110, R78 ;  /* 0x0000006e2c4e722b */ /* 0x020fd6000000004e */
.L_x_700:
[----:B------:R-:W-:Y:S05]  /*1b240*/  BSYNC.RECONVERGENT B0 ;  /* 0x0000000000007941 */ /* 0x000fea0003800200 */
.L_x_699:
        /* <DEDUP_REMOVED lines=11> */
.L_x_707:
[----:B------:R0:W5:Y:S02]  /*1b300*/  LDL.64 R44, [R87+0x30] ;  /* 0x00003000572c7983 */ /* 0x0001640000100a00 */
.L_x_708:
[----:B------:R-:W-:Y:S05]  /*1b310*/  BSYNC.RECONVERGENT B1 ;  /* 0x0000000000017941 */ /* 0x000fea0003800200 */
.L_x_706:
[----:B-----5:R-:W-:-:S11]  /*1b320*/  DFMA R78, R42, R44, R78 ;  /* 0x0000002c2a4e722b */ /* 0x020fd6000000004e */
.L_x_705:
[----:B------:R-:W-:Y:S05]  /*1b330*/  BSYNC.RECONVERGENT B0 ;  /* 0x0000000000007941 */ /* 0x000fea0003800200 */
.L_x_704:
        /* <DEDUP_REMOVED lines=11> */
.L_x_712:
[----:B------:R0:W5:Y:S02]  /*1b3f0*/  LDL.64 R44, [R98+0x30] ;  /* 0x00003000622c7983 */ /* 0x0001640000100a00 */
.L_x_713:
[----:B------:R-:W-:Y:S05]  /*1b400*/  BSYNC.RECONVERGENT B1 ;  /* 0x0000000000017941 */ /* 0x000fea0003800200 */
.L_x_711:
[----:B-----5:R-:W-:-:S11]  /*1b410*/  DFMA R78, R36, R44, R78 ;  /* 0x0000002c244e722b */ /* 0x020fd6000000004e */
.L_x_710:
[----:B------:R-:W-:Y:S05]  /*1b420*/  BSYNC.RECONVERGENT B0 ;  /* 0x0000000000007941 */ /* 0x000fea0003800200 */
.L_x_709:
        /* <DEDUP_REMOVED lines=14> */
.L_x_717:
[----:B------:R0:W5:Y:S02]  /*1b510*/  LDL.64 R44, [R1+0x788] ;  /* 0x00078800012c7983 */ /* 0x0001640000100a00 */
.L_x_718:
[----:B------:R-:W-:Y:S05]  /*1b520*/  BSYNC.RECONVERGENT B1 ;  /* 0x0000000000017941 */ /* 0x000fea0003800200 */
.L_x_716:
[----:B-----5:R-:W-:-:S11]  /*1b530*/  DFMA R84, R44, R110, R84 ;  /* 0x0000006e2c54722b */ /* 0x020fd60000000054 */
.L_x_715:
[----:B------:R-:W-:Y:S05]  /*1b540*/  BSYNC.RECONVERGENT B0 ;  /* 0x0000000000007941 */ /* 0x000fea0003800200 */
.L_x_714:
        /* <DEDUP_REMOVED lines=11> */
.L_x_722:
[----:B------:R0:W5:Y:S02]  /*1b600*/  LDL.64 R44, [R1+0x788] ;  /* 0x00078800012c7983 */ /* 0x0001640000100a00 */
.L_x_723:
[----:B------:R-:W-:Y:S05]  /*1b610*/  BSYNC.RECONVERGENT B1 ;  /* 0x0000000000017941 */ /* 0x000fea0003800200 */
.L_x_721:
[----:B-----5:R-:W-:-:S11]  /*1b620*/  DFMA R84, R44, R110, R84 ;  /* 0x0000006e2c54722b */ /* 0x020fd60000000054 */
.L_x_720:
[----:B------:R-:W-:Y:S05]  /*1b630*/  BSYNC.RECONVERGENT B0 ;  /* 0x0000000000007941 */ /* 0x000fea0003800200 */
.L_x_719:
        /* <DEDUP_REMOVED lines=11> */
.L_x_727:
[----:B------:R0:W5:Y:S02]  /*1b6f0*/  LDL.64 R44, [R87+0x48] ;  /* 0x00004800572c7983 */ /* 0x0001640000100a00 */
.L_x_728:
[----:B------:R-:W-:Y:S05]  /*1b700*/  BSYNC.RECONVERGENT B1 ;  /* 0x0000000000017941 */ /* 0x000fea0003800200 */
.L_x_726:
[----:B-----5:R-:W-:-:S11]  /*1b710*/  DFMA R84, R42, R44, R84 ;  /* 0x0000002c2a54722b */ /* 0x020fd60000000054 */
.L_x_725:
[----:B------:R-:W-:Y:S05]  /*1b720*/  BSYNC.RECONVERGENT B0 ;  /* 0x0000000000007941 */ /* 0x000fea0003800200 */
.L_x_724:
        /* <DEDUP_REMOVED lines=11> */
.L_x_732:
[----:B------:R0:W5:Y:S02]  /*1b7e0*/  LDL.64 R44, [R98+0x48] ;  /* 0x00004800622c7983 */ /* 0x0001640000100a00 */
.L_x_733:
[----:B------:R-:W-:Y:S05]  /*1b7f0*/  BSYNC.RECONVERGENT B1 ;  /* 0x0000000000017941 */ /* 0x000fea0003800200 */
.L_x_731:
[----:B-----5:R-:W-:-:S11]  /*1b800*/  DFMA R84, R36, R44, R84 ;  /* 0x0000002c2454722b */ /* 0x020fd60000000054 */
.L_x_730:
[----:B------:R-:W-:Y:S05]  /*1b810*/  BSYNC.RECONVERGENT B0 ;  /* 0x0000000000007941 */ /* 0x000fea0003800200 */
.L_x_729:
        /* <DEDUP_REMOVED lines=14> */
.L_x_737:
[----:B------:R0:W5:Y:S02]  /*1b900*/  LDL.64 R72, [R1+0x790] ;  /* 0x0007900001487983 */ /* 0x0001640000100a00 */
.L_x_738:
[----:B------:R-:W-:Y:S05]  /*1b910*/  BSYNC.RECONVERGENT B1 ;  /* 0x0000000000017941 */ /* 0x000fea0003800200 */
.L_x_736:
[----:B-----5:R-:W-:-:S11]  /*1b920*/  DFMA R44, R72, R110, R44 ;  /* 0x0000006e482c722b */ /* 0x020fd6000000002c */
.L_x_735:
[----:B------:R-:W-:Y:S05]  /*1b930*/  BSYNC.RECONVERGENT B0 ;  /* 0x0000000000007941 */ /* 0x000fea0003800200 */
.L_x_734:
        /* <DEDUP_REMOVED lines=11> */
.L_x_742:
[----:B------:R0:W5:Y:S02]  /*1b9f0*/  LDL.64 R72, [R1+0x790] ;  /* 0x0007900001487983 */ /* 0x0001640000100a00 */
.L_x_743:
[----:B------:R-:W-:Y:S05]  /*1ba00*/  BSYNC.RECONVERGENT B1 ;  /* 0x0000000000017941 */ /* 0x000fea0003800200 */
.L_x_741:
[----:B-----5:R-:W-:-:S11]  /*1ba10*/  DFMA R44, R72, R110, R44 ;  /* 0x0000006e482c722b */ /* 0x020fd6000000002c */
.L_x_740:
[----:B------:R-:W-:Y:S05]  /*1ba20*/  BSYNC.RECONVERGENT B0 ;  /* 0x0000000000007941 */ /* 0x000fea0003800200 */
.L_x_739:
        /* <DEDUP_REMOVED lines=11> */
.L_x_747:
[----:B------:R0:W5:Y:S02]  /*1bae0*/  LDL.64 R72, [R87+0x50] ;  /* 0x0000500057487983 */ /* 0x0001640000100a00 */
.L_x_748:
[----:B------:R-:W-:Y:S05]  /*1baf0*/  BSYNC.RECONVERGENT B1 ;  /* 0x0000000000017941 */ /* 0x000fea0003800200 */
.L_x_746:
[----:B-----5:R-:W-:-:S11]  /*1bb00*/  DFMA R44, R42, R72, R44 ;  /* 0x000000482a2c722b */ /* 0x020fd6000000002c */
.L_x_745:
[----:B------:R-:W-:Y:S05]  /*1bb10*/  BSYNC.RECONVERGENT B0 ;  /* 0x0000000000007941 */ /* 0x000fea0003800200 */
.L_x_744:
        /* <DEDUP_REMOVED lines=11> */
.L_x_752:
[----:B------:R0:W5:Y:S02]  /*1bbd0*/  LDL.64 R42, [R98+0x50] ;  /* 0x00005000622a7983 */ /* 0x0001640000100a00 */
.L_x_753:
[----:B------:R-:W-:Y:S05]  /*1bbe0*/  BSYNC.RECONVERGENT B1 ;  /* 0x0000000000017941 */ /* 0x000fea0003800200 */
.L_x_751:
[----:B-----5:R-:W-:-:S11]  /*1bbf0*/  DFMA R44, R36, R42, R44 ;  /* 0x0000002a242c722b */ /* 0x020fd6000000002c */
.L_x_750:
[----:B------:R-:W-:Y:S05]  /*1bc00*/  BSYNC.RECONVERGENT B0 ;  /* 0x0000000000007941 */ /* 0x000fea0003800200 */
.L_x_749:
[----:B------:R-:W5:Y:S01]  /*1bc10*/  LDL.64 R72, [R1+0x70] ;  /* 0x0000700001487983 */ /* 0x000f620000100a00 */
[----:B------:R-:W-:-:S03]  /*1bc20*/  LOP3.LUT P5, RZ, R121, 0x10, RZ, 0xc0, !PT ;  /* 0x0000001079ff7812 */ /* 0x000fc600078ac0ff */
[----:B------:R-:W2:Y:S01]  /*1bc30*/  LDL.64 R36, [R1+0x58] ;  /* 0x0000580001247983 */ /* 0x000ea20000100a00 */
[----:B------:R-:W-:Y:S01]  /*1bc40*/  BSSY.RECONVERGENT B0, `(.L_x_754) ;  /* 0x0000039000007945 */ /* 0x000fe20003800200 */
[-C--:B------:R-:W-:Y:S02]  /*1bc50*/  DMUL R42, R20, R110.reuse ;  /* 0x0000006e142a7228 */ /* 0x080fe40000000000 */
[----:B------:R1:W-:Y:S01]  /*1bc60*/  STL.64 [R1+0xcf8], R44 ;  /* 0x000cf82c01007387 */ /* 0x0003e20000100a00 */
[----:B0-----:R-:W-:Y:S02]  /*1bc70*/  IMAD.MOV.U32 R86, RZ, RZ, R154 ;  /* 0x000000ffff567224 */ /* 0x001fe400078e009a */
[----:B------:R-:W-:Y:S02]  /*1bc80*/  IMAD.MOV.U32 R87, RZ, RZ, R155 ;  /* 0x000000ffff577224 */ /* 0x000fe400078e009b */
[----:B------:R-:W-:Y:S02]  /*1bc90*/  IMAD.MOV.U32 R96, RZ, RZ, R156 ;  /* 0x000000ffff607224 */ /* 0x000fe400078e009c */
[----:B------:R-:W-:Y:S01]  /*1bca0*/  IMAD.MOV.U32 R97, RZ, RZ, R157 ;  /* 0x000000ffff617224 */ /* 0x000fe200078e009d */
[----:B-1----:R-:W-:-:S02]  /*1bcb0*/  DMUL R44, R22, R110 ;  /* 0x0000006e162c7228 */ /* 0x002fc40000000000 */
        /* <DEDUP_REMOVED lines=19> */
.L_x_760:
[----:B------:R0:W5:Y:S01]  /*1bdf0*/  LDL.64 R86, [R51] ;  /* 0x0000000033567983 */ /* 0x0001620000100a00 */
[----:B------:R-:W-:Y:S05]  /*1be00*/  BRA `(.L_x_761) ;  /* 0x0000000000147947 */ /* 0x000fea0003800000 */
.L_x_759:
[----:B------:R1:W5:Y:S01]  /*1be10*/  LDL.64 R86, [R52] ;  /* 0x0000000034567983 */ /* 0x0003620000100a00 */
[----:B------:R-:W-:Y:S05]  /*1be20*/  BRA `(.L_x_761) ;  /* 0x00000000000c7947 */ /* 0x000fea0003800000 */
.L_x_758:
[----:B------:R0:W5:Y:S01]  /*1be30*/  LDL.64 R86, [R55+0x350] ;  /* 0x0003500037567983 */ /* 0x0001620000100a00 */
[----:B------:R-:W-:Y:S05]  /*1be40*/  BRA `(.L_x_761) ;  /* 0x0000000000047947 */ /* 0x000fea0003800000 */
.L_x_757:
[----:B------:R0:W5:Y:S02]  /*1be50*/  LDL.64 R86, [R54] ;  /* 0x0000000036567983 */ /* 0x0001640000100a00 */
.L_x_761:
[----:B------:R-:W-:Y:S05]  /*1be60*/  BSYNC.RECONVERGENT B1 ;  /* 0x0000000000017941 */ /* 0x000fea0003800200 */
.L_x_756:
        /* <DEDUP_REMOVED lines=15> */
.L_x_765:
[----:B------:R0:W5:Y:S01]  /*1bf60*/  LDL.64 R96, [R51+0x8] ;  /* 0x0000080033607983 */ /* 0x0001620000100a00 */
[----:B------:R-:W-:Y:S05]  /*1bf70*/  BRA `(.L_x_755) ;  /* 0x0000000000147947 */ /* 0x000fea0003800000 */
.L_x_764:
[----:B------:R0:W5:Y:S01]  /*1bf80*/  LDL.64 R96, [R52+0x8] ;  /* 0x0000080034607983 */ /* 0x0001620000100a00 */
[----:B------:R-:W-:Y:S05]  /*1bf90*/  BRA `(.L_x_755) ;  /* 0x00000000000c7947 */ /* 0x000fea0003800000 */
.L_x_763:
[----:B------:R0:W5:Y:S01]  /*1bfa0*/  LDL.64 R96, [R55+0x358] ;  /* 0x0003580037607983 */ /* 0x0001620000100a00 */
[----:B------:R-:W-:Y:S05]  /*1bfb0*/  BRA `(.L_x_755) ;  /* 0x0000000000047947 */ /* 0x000fea0003800000 */
.L_x_762:
[----:B------:R0:W5:Y:S02]  /*1bfc0*/  LDL.64 R96, [R54+0x8] ;  /* 0x0000080036607983 */ /* 0x0001640000100a00 */
.L_x_755:
[----:B------:R-:W-:Y:S05]  /*1bfd0*/  BSYNC.RECONVERGENT B0 ;  /* 0x0000000000007941 */ /* 0x000fea0003800200 */
.L_x_754:
[----:B------:R-:W-:Y:S01]  /*1bfe0*/  ISETP.NE.AND P5, PT, R4, 0x2, PT ;  /* 0x000000020400780c */ /* 0x000fe20003fa5270 */
[----:B-----5:R-:W-:Y:S01]  /*1bff0*/  DFMA R86, R96, -R2, R86 ;  /* 0x800000026056722b */ /* 0x020fe20000000056 */
[----:B------:R-:W-:Y:S02]  /*1c000*/  BSSY.RECONVERGENT B0, `(.L_x_766) ;  /* 0x0000010000007945 */ /* 0x000fe40003800200 */
[----:B------:R-:W-:-:S04]  /*1c010*/  ISETP.GT.U32.OR P6, PT, R7, 0x2, P5 ;  /* 0x000000020700780c */ /* 0x000fc80002fc4470 */
[----:B------:R-:W-:Y:S01]  /*1c020*/  P2R R97, PR, RZ, 0x40 ;  /* 0x00000040ff617803 */ /* 0x000fe20000000000 */
[----:B------:R-:W-:-:S08]  /*1c030*/  DFMA R4, R86, R70, R78 ;  /* 0x000000465604722b */ /* 0x000fd0000000004e */
        /* <DEDUP_REMOVED lines=9> */
.L_x_769:
[----:B------:R0:W5:Y:S02]  /*1c0d0*/  LDL.64 R78, [R1+0x788] ;  /* 0x00078800014e7983 */ /* 0x0001640000100a00 */
.L_x_770:
[----:B------:R-:W-:Y:S05]  /*1c0e0*/  BSYNC.RECONVERGENT B1 ;  /* 0x0000000000017941 */ /* 0x000fea0003800200 */
.L_x_768:
[----:B-----5:R-:W-:-:S11]  /*1c0f0*/  DFMA R4, R78, R110, R4 ;  /* 0x0000006e4e04722b */ /* 0x020fd60000000004 */
.L_x_767:
[----:B------:R-:W-:Y:S05]  /*1c100*/  BSYNC.RECONVERGENT B0 ;  /* 0x0000000000007941 */ /* 0x000fea0003800200 */
.L_x_766:
[----:B------:R-:W-:Y:S01]  /*1c110*/  ISETP.NE.AND P5, PT, R6, 0x2, PT ;  /* 0x000000020600780c */ /* 0x000fe20003fa5270 */
[----:B------:R-:W-:Y:S03]  /*1c120*/  BSSY.RECONVERGENT B0, `(.L_x_771) ;  /* 0x000000f000007945 */ /* 0x000fe60003800200 */
[----:B------:R-:W-:-:S04]  /*1c130*/  ISETP.GT.U32.OR P6, PT, R88, 0x2, P5 ;  /* 0x000000025800780c */ /* 0x000fc80002fc4470 */
[----:B------:R-:W-:-:S09]  /*1c140*/  P2R R93, PR, RZ, 0x40 ;  /* 0x00000040ff5d7803 */ /* 0x000fd20000000000 */
        /* <DEDUP_REMOVED lines=9> */
.L_x_774:
[----:B------:R0:W5:Y:S02]  /*1c1e0*/  LDL.64 R78, [R1+0x788] ;  /* 0x00078800014e7983 */ /* 0x0001640000100a00 */
.L_x_775:
[----:B------:R-:W-:Y:S05]  /*1c1f0*/  BSYNC.RECONVERGENT B1 ;  /* 0x0000000000017941 */ /* 0x000fea0003800200 */
.L_x_773:
[----:B-----5:R-:W-:-:S11]  /*1c200*/  DFMA R4, R78, R110, R4 ;  /* 0x0000006e4e04722b */ /* 0x020fd60000000004 */
.L_x_772:
[----:B------:R-:W-:Y:S05]  /*1c210*/  BSYNC.RECONVERGENT B0 ;  /* 0x0000000000007941 */ /* 0x000fea0003800200 */
.L_x_771:
[----:B------:R-:W-:Y:S01]  /*1c220*/  ISETP.NE.AND P5, PT, R58, RZ, PT ;  /* 0x000000ff3a00720c */ /* 0x000fe20003fa5270 */
[----:B------:R-:W-:Y:S01]  /*1c230*/  BSSY.RECONVERGENT B0, `(.L_x_776) ;  /* 0x0000011000007945 */ /* 0x000fe20003800200 */
[----:B------:R-:W-:Y:S02]  /*1c240*/  IMAD R6, R76, 0xd8, R63 ;  /* 0x000000d84c067824 */ /* 0x000fe400078e023f */
[----:B------:R-:W-:Y:S01]  /*1c250*/  ISETP.LT.OR P6, PT, R116, 0x4, !P5 ;  /* 0x000000047400780c */ /* 0x000fe20006fc1670 */
[----:B------:R-:W-:-:S03]  /*1c260*/  IMAD R96, R76, 0x60, R104 ;  /* 0x000000604c607824 */ /* 0x000fc600078e0268 */
        /* <DEDUP_REMOVED lines=10> */
.L_x_779:
[----:B------:R0:W5:Y:S02]  /*1c310*/  LDL.64 R78, [R96+0x48] ;  /* 0x00004800604e7983 */ /* 0x0001640000100a00 */
.L_x_780:
[----:B------:R-:W-:Y:S05]  /*1c320*/  BSYNC.RECONVERGENT B1 ;  /* 0x0000000000017941 */ /* 0x000fea0003800200 */
.L_x_778:
[----:B-----5:R-:W-:-:S11]  /*1c330*/  DFMA R4, R42, R78, R4 ;  /* 0x0000004e2a04722b */ /* 0x020fd60000000004 */
.L_x_777:
[----:B------:R-:W-:Y:S05]  /*1c340*/  BSYNC.RECONVERGENT B0 ;  /* 0x0000000000007941 */ /* 0x000fea0003800200 */
.L_x_776:
        /* <DEDUP_REMOVED lines=15> */
.L_x_784:
[----:B------:R0:W5:Y:S02]  /*1c440*/  LDL.64 R78, [R99+0x48] ;  /* 0x00004800634e7983 */ /* 0x0001640000100a00 */
.L_x_785:
[----:B------:R-:W-:Y:S05]  /*1c450*/  BSYNC.RECONVERGENT B1 ;  /* 0x0000000000017941 */ /* 0x000fea0003800200 */
.L_x_783:
[----:B-----5:R-:W-:-:S11]  /*1c460*/  DFMA R4, R44, R78, R4 ;  /* 0x0000004e2c04722b */ /* 0x020fd60000000004 */
.L_x_782:
[----:B------:R-:W-:Y:S05]  /*1c470*/  BSYNC.RECONVERGENT B0 ;  /* 0x0000000000007941 */ /* 0x000fea0003800200 */
.L_x_781:
        /* <DEDUP_REMOVED lines=26> */
.L_x_792:
[----:B------:R0:W5:Y:S01]  /*1c620*/  LDL.64 R78, [R51+0x8] ;  /* 0x00000800334e7983 */ /* 0x0001620000100a00 */
[----:B------:R-:W-:Y:S05]  /*1c630*/  BRA `(.L_x_793) ;  /* 0x0000000000147947 */ /* 0x000fea0003800000 */
.L_x_791:
[----:B------:R0:W5:Y:S01]  /*1c640*/  LDL.64 R78, [R52+0x8] ;  /* 0x00000800344e7983 */ /* 0x0001620000100a00 */
[----:B------:R-:W-:Y:S05]  /*1c650*/  BRA `(.L_x_793) ;  /* 0x00000000000c7947 */ /* 0x000fea0003800000 */
.L_x_790:
[----:B------:R0:W5:Y:S01]  /*1c660*/  LDL.64 R78, [R55+0x358] ;  /* 0x00035800374e7983 */ /* 0x0001620000100a00 */
[----:B------:R-:W-:Y:S05]  /*1c670*/  BRA `(.L_x_793) ;  /* 0x0000000000047947 */ /* 0x000fea0003800000 */
.L_x_789:
[----:B------:R0:W5:Y:S02]  /*1c680*/  LDL.64 R78, [R54+0x8] ;  /* 0x00000800364e7983 */ /* 0x0001640000100a00 */
.L_x_793:
[----:B------:R-:W-:Y:S05]  /*1c690*/  BSYNC.RECONVERGENT B1 ;  /* 0x0000000000017941 */ /* 0x000fea0003800200 */
.L_x_788:
        /* <DEDUP_REMOVED lines=15> */
.L_x_797:
[----:B------:R0:W5:Y:S01]  /*1c790*/  LDL.64 R86, [R51+0x10] ;  /* 0x0000100033567983 */ /* 0x0001620000100a00 */
[----:B------:R-:W-:Y:S05]  /*1c7a0*/  BRA `(.L_x_787) ;  /* 0x0000000000147947 */ /* 0x000fea0003800000 */
.L_x_796:
[----:B------:R0:W5:Y:S01]  /*1c7b0*/  LDL.64 R86, [R52+0x10] ;  /* 0x0000100034567983 */ /* 0x0001620000100a00 */
[----:B------:R-:W-:Y:S05]  /*1c7c0*/  BRA `(.L_x_787) ;  /* 0x00000000000c7947 */ /* 0x000fea0003800000 */
.L_x_795:
[----:B------:R0:W5:Y:S01]  /*1c7d0*/  LDL.64 R86, [R55+0x360] ;  /* 0x0003600037567983 */ /* 0x0001620000100a00 */
[----:B------:R-:W-:Y:S05]  /*1c7e0*/  BRA `(.L_x_787) ;  /* 0x0000000000047947 */ /* 0x000fea0003800000 */
.L_x_794:
[----:B------:R0:W5:Y:S02]  /*1c7f0*/  LDL.64 R86, [R54+0x10] ;  /* 0x0000100036567983 */ /* 0x0001640000100a00 */
.L_x_787:
[----:B------:R-:W-:Y:S05]  /*1c800*/  BSYNC.RECONVERGENT B0 ;  /* 0x0000000000007941 */ /* 0x000fea0003800200 */
.L_x_786:
[----:B------:R-:W-:Y:S01]  /*1c810*/  ISETP.NE.AND P0, PT, R97, RZ, PT ;  /* 0x000000ff6100720c */ /* 0x000fe20003f05270 */
        /* <DEDUP_REMOVED lines=12> */
.L_x_801:
[----:B------:R0:W5:Y:S02]  /*1c8e0*/  LDL.64 R12, [R1+0x790] ;  /* 0x00079000010c7983 */ /* 0x0001640000100a00 */
.L_x_802:
[----:B------:R-:W-:Y:S05]  /*1c8f0*/  BSYNC.RECONVERGENT B1 ;  /* 0x0000000000017941 */ /* 0x000fea0003800200 */
.L_x_800:
[----:B-----5:R-:W-:-:S11]  /*1c900*/  DFMA R82, R12, R110, R82 ;  /* 0x0000006e0c52722b */ /* 0x020fd60000000052 */
.L_x_799:
[----:B------:R-:W-:Y:S05]  /*1c910*/  BSYNC.RECONVERGENT B0 ;  /* 0x0000000000007941 */ /* 0x000fea0003800200 */
.L_x_798:
[----:B------:R-:W-:Y:S01]  /*1c920*/  ISETP.NE.AND P0, PT, R93, RZ, PT ;  /* 0x000000ff5d00720c */ /* 0x000fe20003f05270 */
        /* <DEDUP_REMOVED lines=10> */
.L_x_806:
[----:B------:R0:W5:Y:S02]  /*1c9d0*/  LDL.64 R12, [R1+0x790] ;  /* 0x00079000010c7983 */ /* 0x0001640000100a00 */
.L_x_807:
[----:B------:R-:W-:Y:S05]  /*1c9e0*/  BSYNC.RECONVERGENT B1 ;  /* 0x0000000000017941 */ /* 0x000fea0003800200 */
.L_x_805:
[----:B-----5:R-:W-:-:S11]  /*1c9f0*/  DFMA R82, R12, R110, R82 ;  /* 0x0000006e0c52722b */ /* 0x020fd60000000052 */
.L_x_804:
[----:B------:R-:W-:Y:S05]  /*1ca00*/  BSYNC.RECONVERGENT B0 ;  /* 0x0000000000007941 */ /* 0x000fea0003800200 */
.L_x_803:
        /* <DEDUP_REMOVED lines=11> */
.L_x_811:
[----:B------:R0:W5:Y:S02]  /*1cac0*/  LDL.64 R12, [R96+0x50] ;  /* 0x00005000600c7983 */ /* 0x0001640000100a00 */
.L_x_812:
[----:B------:R-:W-:Y:S05]  /*1cad0*/  BSYNC.RECONVERGENT B1 ;  /* 0x0000000000017941 */ /* 0x000fea0003800200 */
.L_x_810:
[----:B-----5:R-:W-:-:S11]  /*1cae0*/  DFMA R82, R42, R12, R82 ;  /* 0x0000000c2a52722b */ /* 0x020fd60000000052 */
.L_x_809:
[----:B------:R-:W-:Y:S05]  /*1caf0*/  BSYNC.RECONVERGENT B0 ;  /* 0x0000000000007941 */ /* 0x000fea0003800200 */
.L_x_808:
        /* <DEDUP_REMOVED lines=11> */
.L_x_816:
[----:B------:R0:W5:Y:S02]  /*1cbb0*/  LDL.64 R12, [R99+0x50] ;  /* 0x00005000630c7983 */ /* 0x0001640000100a00 */
.L_x_817:
[----:B------:R-:W-:Y:S05]  /*1cbc0*/  BSYNC.RECONVERGENT B1 ;  /* 0x0000000000017941 */ /* 0x000fea0003800200 */
.L_x_815:
[----:B-----5:R-:W-:-:S11]  /*1cbd0*/  DFMA R82, R44, R12, R82 ;  /* 0x0000000c2c52722b */ /* 0x020fd60000000052 */
.L_x_814:
[----:B------:R-:W-:Y:S05]  /*1cbe0*/  BSYNC.RECONVERGENT B0 ;  /* 0x0000000000007941 */ /* 0x000fea0003800200 */
.L_x_813:
[----:B------:R-:W2:Y:S04]  /*1cbf0*/  LDL.64 R78, [R1+0x88] ;  /* 0x00008800014e7983 */ /* 0x000ea80000100a00 */
[----:B0-----:R-:W3:Y:S04]  /*1cc00*/  LDL.64 R100, [R1+0x78] ;  /* 0x0000780001647983 */ /* 0x001ee80000100a00 */
[----:B------:R-:W4:Y:S04]  /*1cc10*/  LDL.64 R86, [R1+0x80] ;  /* 0x0000800001567983 */ /* 0x000f280000100a00 */
[----:B------:R-:W4:Y:S04]  /*1cc20*/  LDL.64 R26, [R1+0xc68] ;  /* 0x000c6800011a7983 */ /* 0x000f280000100a00 */
[----:B------:R0:W5:Y:S04]  /*1cc30*/  LDL.64 R32, [R1+0x48] ;  /* 0x0000480001207983 */ /* 0x0001680000100a00 */
[----:B------:R0:W5:Y:S04]  /*1cc40*/  LDL.64 R34, [R1+0x60] ;  /* 0x0000600001227983 */ /* 0x0001680000100a00 */
[----:B------:R3:W-:Y:S01]  /*1cc50*/  STL.64 [R1+0xd08], R82 ;  /* 0x000d085201007387 */ /* 0x0007e20000100a00 */
[----:B------:R-:W-:Y:S01]  /*1cc60*/  IMAD R152, R7, 0x60, R104 ;  /* 0x0000006007987824 */ /* 0x000fe200078e0268 */
[----:B--2---:R-:W-:-:S02]  /*1cc70*/  DFMA R96, R8, R78, R84 ;  /* 0x0000004e0860722b */ /* 0x004fc40000000054 */
[-C--:B---3--:R-:W-:Y:S02]  /*1cc80*/  DFMA R82, R80, R100.reuse, R38 ;  /* 0x000000645052722b */ /* 0x088fe40000000026 */
[----:B------:R-:W-:Y:S02]  /*1cc90*/  DFMA R90, R8, R100, R40 ;  /* 0x00000064085a722b */ /* 0x000fe40000000028 */
[-C--:B----4-:R-:W-:Y:S02]  /*1cca0*/  DFMA R84, R80, R86.reuse, R84 ;  /* 0x000000565054722b */ /* 0x090fe40000000054 */
[----:B------:R-:W-:Y:S02]  /*1ccb0*/  DFMA R24, R8, R86, R10 ;  /* 0x000000560818722b */ /* 0x000fe4000000000a */
[C---:B------:R-:W-:Y:S02]  /*1ccc0*/  DFMA R102, R26.reuse, R100, R102 ;  /* 0x000000641a66722b */ /* 0x040fe40000000066 */
[----:B------:R-:W-:-:S02]  /*1ccd0*/  DFMA R98, R26, R86, R40 ;  /* 0x000000561a62722b */ /* 0x000fc40000000028 */
[-C--:B------:R-:W-:Y:S02]  /*1cce0*/  DFMA R80, R80, R78.reuse, R4 ;  /* 0x0000004e5050722b */ /* 0x080fe40000000004 */
[----:B------:R-:W-:Y:S01]  /*1ccf0*/  DFMA R26, R26, R78, R38 ;  /* 0x0000004e1a1a722b */ /* 0x000fe20000000026 */
[----:B0-----:R-:W-:-:S10]  /*1cd00*/  IMAD.MOV.U32 R38, RZ, RZ, RZ ;  /* 0x000000ffff267224 */ /* 0x001fd400078e00ff */
.L_x_900:
[----:B------:R-:W-:-:S13]  /*1cd10*/  ISETP.GT.AND P0, PT, R38, 0x2, PT ;  /* 0x000000022600780c */ /* 0x000fda0003f04270 */
[----:B0-23--:R-:W-:Y:S05]  /*1cd20*/  @P0 BRA `(.L_x_818) ;  /* 0x0000000000600947 */ /* 0x00dfea0003800000 */
[----:B------:R-:W-:Y:S01]  /*1cd30*/  ISETP.NE.AND P3, PT, R38, RZ, PT ;  /* 0x000000ff2600720c */ /* 0x000fe20003f65270 */
[----:B------:R-:W-:Y:S01]  /*1cd40*/  UMOV UR4, 0x1 ;  /* 0x0000000100047882 */ /* 0x000fe20000000000 */
[----:B------:R-:W-:Y:S01]  /*1cd50*/  PLOP3.LUT P5, PT, PT, PT, PT, 0x8, 0x80 ;  /* 0x000000000080781c */ /* 0x000fe20003fae170 */
[--C-:B------:R-:W-:Y:S01]  /*1cd60*/  IMAD.MOV.U32 R39, RZ, RZ, R38.reuse ;  /* 0x000000ffff277224 */ /* 0x100fe200078e0026 */
[----:B------:R-:W-:Y:S01]  /*1cd70*/  PLOP3.LUT P0, PT, PT, PT, PT, 0x80, 0x8 ;  /* 0x000000000008781c */ /* 0x000fe20003f0f070 */
[--C-:B------:R-:W-:Y:S01]  /*1cd80*/  IMAD.MOV.U32 R150, RZ, RZ, R38.reuse ;  /* 0x000000ffff967224 */ /* 0x100fe200078e0026 */
[----:B------:R-:W-:Y:S01]  /*1cd90*/  P2R R151, PR, RZ, 0x20 ;  /* 0x00000020ff977803 */ /* 0x000fe20000000000 */
[--C-:B------:R-:W-:Y:S01]  /*1cda0*/  IMAD.MOV.U32 R105, RZ, RZ, R38.reuse ;  /* 0x000000ffff697224 */ /* 0x100fe200078e0026 */
[----:B------:R-:W-:Y:S01]  /*1cdb0*/  PLOP3.LUT P5, PT, PT, PT, PT, 0x8, 0x80 ;  /* 0x000000000080781c */ /* 0x000fe20003fae170 */
[----:B------:R-:W-:-:S03]  /*1cdc0*/  IMAD.MOV.U32 R40, RZ, RZ, R38 ;  /* 0x000000ffff287224 */ /* 0x000fc600078e0026 */
[----:B------:R-:W-:Y:S01]  /*1cdd0*/  P2R R113, PR, RZ, 0x20 ;  /* 0x00000020ff717803 */ /* 0x000fe20000000000 */
[----:B------:R-:W-:Y:S08]  /*1cde0*/  @!P3 BRA `(.L_x_819) ;  /* 0x0000000000c8b947 */ /* 0x000ff00003800000 */
[----:B------:R-:W-:Y:S01]  /*1cdf0*/  ISETP.NE.AND P3, PT, R38, 0x1, PT ;  /* 0x000000012600780c */ /* 0x000fe20003f65270 */
[----:B------:R-:W-:Y:S01]  /*1ce00*/  IMAD.MOV.U32 R39, RZ, RZ, RZ ;  /* 0x000000ffff277224 */ /* 0x000fe200078e00ff */
[----:B------:R-:W-:-:S11]  /*1ce10*/  UMOV UR4, URZ ;  /* 0x000000ff00047c82 */ /* 0x000fd60008000000 */
[----:B------:R-:W-:Y:S02]  /*1ce20*/  @P3 IMAD.MOV.U32 R150, RZ, RZ, RZ ;  /* 0x000000ffff963224 */ /* 0x000fe400078e00ff */
[----:B------:R-:W-:Y:S02]  /*1ce30*/  @P3 IMAD.MOV.U32 R105, RZ, RZ, 0x1 ;  /* 0x00000001ff693424 */ /* 0x000fe400078e00ff */
[----:B------:R-:W-:Y:S02]  /*1ce40*/  @P3 IMAD.MOV.U32 R40, RZ, RZ, 0x2 ;  /* 0x00000002ff283424 */ /* 0x000fe400078e00ff */
[----:B------:R-:W-:Y:S02]  /*1ce50*/  @!P3 IMAD.MOV.U32 R150, RZ, RZ, 0x1 ;  /* 0x00000001ff96b424 */ /* 0x000fe400078e00ff */
[----:B------:R-:W-:Y:S02]  /*1ce60*/  @!P3 IMAD.MOV.U32 R105, RZ, RZ, RZ ;  /* 0x000000ffff69b224 */ /* 0x000fe400078e00ff */
[----:B------:R-:W-:Y:S01]  /*1ce70*/  @!P3 IMAD.MOV.U32 R40, RZ, RZ, 0x1 ;  /* 0x00000001ff28b424 */ /* 0x000fe200078e00ff */
[----:B------:R-:W-:-:S04]  /*1ce80*/  PLOP3.LUT P3, PT, PT, PT, PT, 0x8, 0x80 ;  /* 0x000000000080781c */ /* 0x000fc80003f6e170 */
[----:B------:R-:W-:Y:S01]  /*1ce90*/  P2R R113, PR, RZ, 0x8 ;  /* 0x00000008ff717803 */ /* 0x000fe20000000000 */
[----:B------:R-:W-:Y:S08]  /*1cea0*/  BRA `(.L_x_819) ;  /* 0x0000000000987947 */ /* 0x000ff00003800000 */
.L_x_818:
[----:B------:R-:W-:-:S05]  /*1ceb0*/  IMAD.MOV.U32 R4, RZ, RZ, 0x2 ;  /* 0x00000002ff047424 */ /* 0x000fca00078e00ff */
[----:B------:R-:W-:-:S05]  /*1cec0*/  VIADDMNMX.U32 R4, R38, 0xfffffffd, R4, PT ;  /* 0xfffffffd26047846 */ /* 0x000fca0003800004 */
[----:B------:R-:W-:-:S06]  /*1ced0*/  IMAD.SHL.U32 R4, R4, 0x4, RZ ;  /* 0x0000000404047824 */ /* 0x000fcc00078e00ff */
[----:B------:R-:W0:Y:S02]  /*1cee0*/  LDC R4, c[0x2][R4+0x4c] ;  /* 0x0080130004047b82 */ /* 0x000e240000000800 */
[----:B0-----:R-:W-:-:S04]  /*1cef0*/  SHF.R.S32.HI R5, RZ, 0x1f, R4 ;  /* 0x0000001fff057819 */ /* 0x001fc80000011404 */
.L_x_1183:
[----:B------:R-:W-:Y:S05]  /*1cf00*/  BRX R4 -0x1cf10                                                                                                         (*"BRANCH_TARGETS .L_x_1184,.L_x_1185,.L_x_1186"*) ;  /* 0xfffffe30043c7949 */ /* 0x000fea000383ffff */
.L_x_1185:
[----:B------:R-:W-:Y:S01]  /*1cf10*/  PLOP3.LUT P5, PT, PT, PT, PT, 0x80, 0x8 ;  /* 0x000000000008781c */ /* 0x000fe20003faf070 */
[----:B------:R-:W-:Y:S01]  /*1cf20*/  IMAD.MOV.U32 R40, RZ, RZ, 0x2 ;  /* 0x00000002ff287424 */ /* 0x000fe200078e00ff */
[----:B------:R-:W-:Y:S01]  /*1cf30*/  PLOP3.LUT P3, PT, PT, PT, PT, 0x8, 0x80 ;  /* 0x000000000080781c */ /* 0x000fe20003f6e170 */
[----:B------:R-:W-:Y:S01]  /*1cf40*/  IMAD.MOV.U32 R39, RZ, RZ, 0x1 ;  /* 0x00000001ff277424 */ /* 0x000fe200078e00ff */
[----:B------:R-:W-:Y:S01]  /*1cf50*/  PLOP3.LUT P0, PT, PT, PT, PT, 0x8, 0x80 ;  /* 0x000000000080781c */ /* 0x000fe20003f0e170 */
[----:B------:R-:W-:Y:S01]  /*1cf60*/  IMAD.MOV.U32 R150, RZ, RZ, RZ ;  /* 0x000000ffff967224 */ /* 0x000fe200078e00ff */
[----:B------:R-:W-:Y:S01]  /*1cf70*/  P2R R151, PR, RZ, 0x20 ;  /* 0x00000020ff977803 */ /* 0x000fe20000000000 */
[----:B------:R-:W-:Y:S01]  /*1cf80*/  IMAD.MOV.U32 R105, RZ, RZ, 0x1 ;  /* 0x00000001ff697424 */ /* 0x000fe200078e00ff */
[----:B------:R-:W-:Y:S01]  /*1cf90*/  P2R R113, PR, RZ, 0x8 ;  /* 0x00000008ff717803 */ /* 0x000fe20000000000 */
[----:B------:R-:W-:Y:S01]  /*1cfa0*/  UMOV UR4, URZ ;  /* 0x000000ff00047c82 */ /* 0x000fe20008000000 */
[----:B------:R-:W-:Y:S07]  /*1cfb0*/  BRA `(.L_x_819) ;  /* 0x0000000000547947 */ /* 0x000fee0003800000 */
.L_x_1184:
        /* <DEDUP_REMOVED lines=11> */
.L_x_1186:
        /* <DEDUP_REMOVED lines=9> */
[----:B------:R-:W-:-:S08]  /*1d100*/  UMOV UR4, URZ ;  /* 0x000000ff00047c82 */ /* 0x000fd00008000000 */
.L_x_819:
[----:B------:R-:W-:Y:S01]  /*1d110*/  UIADD3 UR5, UPT, UPT, UR4, 0x1, URZ ;  /* 0x0000000104057890 */ /* 0x000fe2000fffe0ff */
[C---:B------:R-:W-:Y:S01]  /*1d120*/  VIADD R4, R1.reuse, 0xcb0 ;  /* 0x00000cb001047836 */ /* 0x040fe20000000000 */
[----:B------:R-:W-:Y:S01]  /*1d130*/  SEL R153, R40, R39, P0 ;  /* 0x0000002728997207 */ /* 0x000fe20000000000 */
[----:B------:R-:W-:Y:S02]  /*1d140*/  VIADD R174, R1, 0xc68 ;  /* 0x00000c6801ae7836 */ /* 0x000fe40000000000 */
[----:B------:R-:W-:Y:S02]  /*1d150*/  IMAD R161, R38, 0x10, R4 ;  /* 0x0000001026a17824 */ /* 0x000fe400078e0204 */
[----:B------:R-:W-:Y:S02]  /*1d160*/  IMAD.U32 R160, RZ, RZ, UR5 ;  /* 0x00000005ffa07e24 */ /* 0x000fe4000f8e00ff */
[----:B------:R-:W-:Y:S01]  /*1d170*/  @!P0 IMAD R160, RZ, RZ, UR4 ;  /* 0x00000004ffa08e24 */ /* 0x000fe2000f8e02ff */
[----:B------:R-:W2:Y:S01]  /*1d180*/  LDL.128 R4, [R161] ;  /* 0x00000000a1047983 */ /* 0x000ea20000100c00 */
[----:B------:R-:W-:-:S03]  /*1d190*/  IMAD R153, R153, 0x18, R174 ;  /* 0x0000001899997824 */ /* 0x000fc600078e02ae */
[----:B------:R-:W-:-:S13]  /*1d1a0*/  ISETP.NE.AND P0, PT, R160, RZ, PT ;  /* 0x000000ffa000720c */ /* 0x000fda0003f05270 */
[----:B------:R-:W3:Y:S04]  /*1d1b0*/  @P0 LDL.64 R8, [R153] ;  /* 0x0000000099080983 */ /* 0x000ee80000100a00 */
[----:B------:R-:W3:Y:S01]  /*1d1c0*/  @P0 LDL.64 R10, [R153+0x8] ;  /* 0x00000800990a0983 */ /* 0x000ee20000100a00 */
[----:B------:R-:W0:Y:S02]  /*1d1d0*/  I2F.F64.U32 R106, R160 ;  /* 0x000000a0006a7312 */ /* 0x000e240000201800 */
[----:B0-----:R-:W-:Y:S01]  /*1d1e0*/  DMUL R106, R106, R70 ;  /* 0x000000466a6a7228 */ /* 0x001fe20000000000 */
[----:B------:R-:W-:Y:S01]  /*1d1f0*/  VIADD R12, R1, 0x8c0 ;  /* 0x000008c0010c7836 */ /* 0x000fe20000000000 */
[----:B------:R-:W-:Y:S01]  /*1d200*/  BSSY.RECONVERGENT B1, `(.L_x_820) ;  /* 0x000006e000017945 */ /* 0x000fe20003800200 */
[----:B------:R-:W-:-:S02]  /*1d210*/  IMAD R41, R40, 0x18, R63 ;  /* 0x0000001828297824 */ /* 0x000fc400078e023f */
[C---:B------:R-:W-:Y:S02]  /*1d220*/  IMAD R44, R40.reuse, 0x20, R61 ;  /* 0x00000020282c7824 */ /* 0x040fe400078e023d */
[C---:B------:R-:W-:Y:S02]  /*1d230*/  IMAD R45, R40.reuse, 0x20, R12 ;  /* 0x00000020282d7824 */ /* 0x040fe400078e020c */
[C-C-:B------:R-:W-:Y:S02]  /*1d240*/  IMAD R88, R40.reuse, 0x20, R1.reuse ;  /* 0x0000002028587824 */ /* 0x140fe400078e0201 */
[----:B------:R-:W-:Y:S02]  /*1d250*/  IMAD R93, R39, 0x8, R1 ;  /* 0x00000008275d7824 */ /* 0x000fe400078e0201 */
[----:B------:R-:W-:Y:S01]  /*1d260*/  IMAD R104, R40, 0x20, R152 ;  /* 0x0000002028687824 */ /* 0x000fe200078e0298 */
[----:B--2--5:R-:W-:-:S08]  /*1d270*/  DMUL R42, R34, R6 ;  /* 0x00000006222a7228 */ /* 0x024fd00000000000 */
[----:B------:R-:W-:Y:S02]  /*1d280*/  DFMA R42, R32, R4, R42 ;  /* 0x00000004202a722b */ /* 0x000fe4000000002a */
[----:B---3--:R-:W-:-:S08]  /*1d290*/  @P0 DFMA R8, R10, -R2, R8 ;  /* 0x800000020a08022b */ /* 0x008fd00000000008 */
[----:B------:R-:W-:Y:S01]  /*1d2a0*/  @P0 DFMA R42, R106, R8, R42 ;  /* 0x000000086a2a022b */ /* 0x000fe2000000002a */
[----:B------:R-:W-:-:S13]  /*1d2b0*/  ISETP.GE.AND P0, PT, R116, 0x1, PT ;  /* 0x000000017400780c */ /* 0x000fda0003f06270 */
[----:B------:R-:W-:Y:S05]  /*1d2c0*/  @!P0 BRA `(.L_x_821) ;  /* 0x0000000400848947 */ /* 0x000fea0003800000 */
[----:B------:R-:W2:Y:S01]  /*1d2d0*/  LDL R12, [R1+0xfe8] ;  /* 0x000fe800010c7983 */ /* 0x000ea20000100800 */
[----:B------:R-:W-:Y:S01]  /*1d2e0*/  VIADD R8, R116, 0xffffffff ;  /* 0xffffffff74087836 */ /* 0x000fe20000000000 */
[----:B------:R-:W-:Y:S01]  /*1d2f0*/  ISETP.NE.AND P6, PT, R92, RZ, PT ;  /* 0x000000ff5c00720c */ /* 0x000fe20003fc5270 */
[----:B------:R-:W-:Y:S01]  /*1d300*/  BSSY.RECONVERGENT B0, `(.L_x_822) ;  /* 0x0000040000007945 */ /* 0x000fe20003800200 */
[----:B------:R-:W-:Y:S02]  /*1d310*/  CS2R R108, SRZ ;  /* 0x00000000006c7805 */ /* 0x000fe4000001ff00 */
[----:B------:R-:W-:Y:S02]  /*1d320*/  ISETP.GE.U32.AND P3, PT, R8, 0x3, PT ;  /* 0x000000030800780c */ /* 0x000fe40003f66070 */
[----:B------:R-:W-:Y:S02]  /*1d330*/  ISETP.GT.AND P6, PT, R116, 0x3, P6 ;  /* 0x000000037400780c */ /* 0x000fe400037c4270 */
[----:B------:R-:W-:-:S04]  /*1d340*/  SEL R8, R8, 0xffffffff, !P3 ;  /* 0xffffffff08087807 */ /* 0x000fc80005800000 */
[----:B------:R-:W-:-:S04]  /*1d350*/  ISETP.NE.AND P3, PT, R8, RZ, PT ;  /* 0x000000ff0800720c */ /* 0x000fc80003f65270 */
[----:B------:R-:W-:-:S04]  /*1d360*/  ISETP.LT.U32.AND P5, PT, R116, 0x4, !P3 ;  /* 0x000000047400780c */ /* 0x000fc80005fa1070 */
[----:B------:R-:W-:Y:S02]  /*1d370*/  PLOP3.LUT P6, PT, P5, P6, PT, 0xf8, 0x8f ;  /* 0x00000000008f781c */ /* 0x000fe40002fcdf70 */
[----:B--2---:R-:W-:-:S11]  /*1d380*/  SEL R112, R12, R95, P5 ;  /* 0x0000005f0c707207 */ /* 0x004fd60002800000 */
[----:B------:R-:W-:Y:S05]  /*1d390*/  @!P6 BRA `(.L_x_823) ;  /* 0x0000000000d8e947 */ /* 0x000fea0003800000 */
[----:B------:R-:W-:Y:S01]  /*1d3a0*/  ISETP.NE.AND P5, PT, R117, RZ, PT ;  /* 0x000000ff7500720c */ /* 0x000fe20003fa5270 */
[----:B------:R-:W-:-:S12]  /*1d3b0*/  BSSY.RECONVERGENT B10, `(.L_x_824) ;  /* 0x00000100000a7945 */ /* 0x000fd80003800200 */
[----:B------:R-:W-:Y:S05]  /*1d3c0*/  @P5 BRA `(.L_x_825) ;  /* 0x0000000000145947 */ /* 0x000fea0003800000 */
[----:B------:R-:W-:-:S13]  /*1d3d0*/  ISETP.GT.U32.AND P6, PT, R116, 0x3, PT ;  /* 0x000000037400780c */ /* 0x000fda0003fc4070 */
[----:B------:R0:W5:Y:S01]  /*1d3e0*/  @!P6 LDL.128 R8, [R88+0x740] ;  /* 0x000740005808e983 */ /* 0x0001620000100c00 */
[----:B------:R-:W-:-:S05]  /*1d3f0*/  @P6 IMAD R12, R112, 0x60, R45 ;  /* 0x00000060700c6824 */ /* 0x000fca00078e022d */
[----:B------:R0:W5:Y:S01]  /*1d400*/  @P6 LDL.128 R8, [R12] ;  /* 0x000000000c086983 */ /* 0x0001620000100c00 */
[----:B------:R-:W-:Y:S05]  /*1d410*/  BRA `(.L_x_826) ;  /* 0x0000000000247947 */ /* 0x000fea0003800000 */
.L_x_825:
[----:B------:R-:W-:Y:S02]  /*1d420*/  ISETP.GT.AND P6, PT, R117, 0x3, PT ;  /* 0x000000037500780c */ /* 0x000fe40003fc4270 */
[----:B------:R-:W-:Y:S02]  /*1d430*/  CS2R R8, SRZ ;  /* 0x0000000000087805 */ /* 0x000fe4000001ff00 */
[----:B------:R-:W-:-:S09]  /*1d440*/  CS2R R10, SRZ ;  /* 0x00000000000a7805 */ /* 0x000fd2000001ff00 */
[----:B------:R-:W-:Y:S05]  /*1d450*/  @P6 BRA `(.L_x_826) ;  /* 0x0000000000146947 */ /* 0x000fea0003800000 */
[----:B------:R-:W-:-:S13]  /*1d460*/  ISETP.GT.U32.AND P6, PT, R116, 0x3, PT ;  /* 0x000000037400780c */ /* 0x000fda0003fc4070 */
[----:B------:R2:W5:Y:S01]  /*1d470*/  @!P6 LDL.128 R8, [R44] ;  /* 0x000000002c08e983 */ /* 0x0005620000100c00 */
[----:B------:R-:W-:-:S05]  /*1d480*/  @P6 IMAD R12, R112, 0xd8, R41 ;  /* 0x000000d8700c6824 */ /* 0x000fca00078e0229 */
[----:B------:R2:W5:Y:S04]  /*1d490*/  @P6 LDL.64 R8, [R12] ;  /* 0x000000000c086983 */ /* 0x0005680000100a00 */
[----:B------:R2:W5:Y:S02]  /*1d4a0*/  @P6 LDL.64 R10, [R12+0x8] ;  /* 0x000008000c0a6983 */ /* 0x0005640000100a00 */
.L_x_826:
[----:B------:R-:W-:Y:S05]  /*1d4b0*/  BSYNC.RECONVERGENT B10 ;  /* 0x00000000000a7941 */ /* 0x000fea0003800200 */
.L_x_824:
[----:B0-2---:R-:W2:Y:S04]  /*1d4c0*/  LDL.64 R12, [R93+0x60] ;  /* 0x000060005d0c7983 */ /* 0x005ea80000100a00 */
[----:B------:R-:W3:Y:S01]  /*1d4d0*/  LDL.64 R14, [R93+0x48] ;  /* 0x000048005d0e7983 */ /* 0x000ee20000100a00 */
[----:B------:R-:W-:Y:S01]  /*1d4e0*/  ISETP.NE.AND P6, PT, R39, R40, PT ;  /* 0x000000282700720c */ /* 0x000fe20003fc5270 */
[----:B--2--5:R-:W-:-:S08]  /*1d4f0*/  DMUL R10, R12, R10 ;  /* 0x0000000a0c0a7228 */ /* 0x024fd00000000000 */
[----:B---3--:R-:W-:-:S04]  /*1d500*/  DFMA R14, R14, R8, R10 ;  /* 0x000000080e0e722b */ /* 0x008fc8000000000a */
[----:B------:R-:W-:Y:S07]  /*1d510*/  @P6 BRA `(.L_x_827) ;  /* 0x00000000005c6947 */ /* 0x000fee0003800000 */
[----:B------:R-:W-:Y:S04]  /*1d520*/  BSSY.RECONVERGENT B10, `(.L_x_828) ;  /* 0x00000140000a7945 */ /* 0x000fe80003800200 */
[----:B------:R-:W-:Y:S05]  /*1d530*/  @P5 BRA `(.L_x_829) ;  /* 0x0000000000285947 */ /* 0x000fea0003800000 */
[----:B------:R-:W-:Y:S01]  /*1d540*/  ISETP.GE.U32.AND P5, PT, R116, 0x4, PT ;  /* 0x000000047400780c */ /* 0x000fe20003fa6070 */
[----:B------:R-:W-:Y:S02]  /*1d550*/  IMAD.MOV.U32 R8, RZ, RZ, R154 ;  /* 0x000000ffff087224 */ /* 0x000fe400078e009a */
[----:B------:R-:W-:Y:S02]  /*1d560*/  IMAD.MOV.U32 R9, RZ, RZ, R155 ;  /* 0x000000ffff097224 */ /* 0x000fe400078e009b */
[----:B------:R-:W-:Y:S02]  /*1d570*/  IMAD.MOV.U32 R10, RZ, RZ, R156 ;  /* 0x000000ffff0a7224 */ /* 0x000fe400078e009c */
[----:B------:R-:W-:-:S06]  /*1d580*/  IMAD.MOV.U32 R11, RZ, RZ, R157 ;  /* 0x000000ffff0b7224 */ /* 0x000fcc00078e009d */
[----:B------:R-:W-:Y:S05]  /*1d590*/  @!P5 BRA `(.L_x_830) ;  /* 0x000000000030d947 */ /* 0x000fea0003800000 */
[----:B------:R-:W-:-:S04]  /*1d5a0*/  VIADD R108, R1, 0x90 ;  /* 0x00000090016c7836 */ /* 0x000fc80000000000 */
[----:B------:R-:W-:-:S06]  /*1d5b0*/  IMAD R8, R112, 0x40, R108 ;  /* 0x0000004070087824 */ /* 0x000fcc00078e026c */
[----:B------:R-:W5:Y:S01]  /*1d5c0*/  LDL.128 R8, [R8] ;  /* 0x0000000008087983 */ /* 0x000f620000100c00 */
[----:B------:R-:W-:Y:S05]  /*1d5d0*/  BRA `(.L_x_830) ;  /* 0x0000000000207947 */ /* 0x000fea0003800000 */
.L_x_829:
[----:B------:R-:W-:Y:S02]  /*1d5e0*/  ISETP.GT.AND P5, PT, R117, 0x3, PT ;  /* 0x000000037500780c */ /* 0x000fe40003fa4270 */
[----:B------:R-:W-:Y:S02]  /*1d5f0*/  CS2R R8, SRZ ;  /* 0x0000000000087805 */ /* 0x000fe4000001ff00 */
[----:B------:R-:W-:-:S09]  /*1d600*/  CS2R R10, SRZ ;  /* 0x00000000000a7805 */ /* 0x000fd2000001ff00 */
[----:B------:R-:W-:Y:S05]  /*1d610*/  @P5 BRA `(.L_x_830) ;  /* 0x0000000000105947 */ /* 0x000fea0003800000 */
[----:B------:R-:W-:-:S13]  /*1d620*/  ISETP.GT.U32.AND P5, PT, R116, 0x3, PT ;  /* 0x000000037400780c */ /* 0x000fda0003fa4070 */
[----:B------:R0:W5:Y:S01]  /*1d630*/  @!P5 LDL.128 R8, [R50] ;  /* 0x000000003208d983 */ /* 0x0001620000100c00 */
[----:B------:R-:W-:-:S05]  /*1d640*/  @P5 IMAD R12, R112, 0x90, R48 ;  /* 0x00000090700c5824 */ /* 0x000fca00078e0230 */
[----:B------:R0:W5:Y:S02]  /*1d650*/  @P5 LDL.128 R8, [R12] ;  /* 0x000000000c085983 */ /* 0x0001640000100c00 */
.L_x_830:
[----:B------:R-:W-:Y:S05]  /*1d660*/  BSYNC.RECONVERGENT B10 ;  /* 0x00000000000a7941 */ /* 0x000fea0003800200 */
.L_x_828:
[----:B-----5:R-:W-:-:S08]  /*1d670*/  DFMA R8, R10, -R2, R8 ;  /* 0x800000020a08722b */ /* 0x020fd00000000008 */
[----:B------:R-:W-:-:S11]  /*1d680*/  DFMA R14, R8, R70, R14 ;  /* 0x00000046080e722b */ /* 0x000fd6000000000e */
.L_x_827:
[----:B------:R2:W-:Y:S01]  /*1d690*/  STL [R1+0xfe8], R112 ;  /* 0x000fe87001007387 */ /* 0x0005e20000100800 */
[----:B------:R-:W-:Y:S02]  /*1d6a0*/  FSEL R108, R30, RZ, P3 ;  /* 0x000000ff1e6c7208 */ /* 0x000fe40001800000 */
[----:B------:R-:W-:Y:S02]  /*1d6b0*/  FSEL R8, R31, 1.875, P3 ;  /* 0x3ff000001f087808 */ /* 0x000fe40001800000 */
[----:B------:R-:W-:-:S04]  /*1d6c0*/  ISETP.GE.U32.AND P3, PT, R116, 0x4, PT ;  /* 0x000000047400780c */ /* 0x000fc80003f66070 */
[----:B------:R-:W-:Y:S02]  /*1d6d0*/  FSEL R108, R108, R30, !P3 ;  /* 0x0000001e6c6c7208 */ /* 0x000fe40005800000 */
[----:B------:R-:W-:-:S06]  /*1d6e0*/  FSEL R109, R8, R31, !P3 ;  /* 0x0000001f086d7208 */ /* 0x000fcc0005800000 */
[----:B--2---:R-:W-:-:S11]  /*1d6f0*/  DFMA R108, R14, R108, RZ ;  /* 0x0000006c0e6c722b */ /* 0x004fd600000000ff */
.L_x_823:
[----:B------:R-:W-:Y:S05]  /*1d700*/  BSYNC.RECONVERGENT B0 ;  /* 0x0000000000007941 */ /* 0x000fea0003800200 */
.L_x_822:
[C---:B------:R-:W-:Y:S01]  /*1d710*/  VIADD R8, R117.reuse, 0xffffffff ;  /* 0xffffffff75087836 */ /* 0x040fe20000000000 */
[----:B------:R-:W-:Y:S01]  /*1d720*/  ISETP.NE.AND P5, PT, R94, RZ, PT ;  /* 0x000000ff5e00720c */ /* 0x000fe20003fa5270 */
[----:B------:R-:W-:Y:S03]  /*1d730*/  BSSY.RECONVERGENT B0, `(.L_x_831) ;  /* 0x0000019000007945 */ /* 0x000fe60003800200 */
[C---:B------:R-:W-:Y:S02]  /*1d740*/  ISETP.GE.U32.AND P3, PT, R8.reuse, 0x3, PT ;  /* 0x000000030800780c */ /* 0x040fe40003f66070 */
[----:B------:R-:W-:Y:S02]  /*1d750*/  ISETP.GT.AND P5, PT, R117, 0x3, P5 ;  /* 0x000000037500780c */ /* 0x000fe40002fa4270 */
[----:B------:R-:W-:-:S04]  /*1d760*/  SEL R8, R8, 0xffffffff, !P3 ;  /* 0xffffffff08087807 */ /* 0x000fc80005800000 */
[----:B------:R-:W-:-:S04]  /*1d770*/  ISETP.EQ.AND P6, PT, R8, RZ, !P3 ;  /* 0x000000ff0800720c */ /* 0x000fc80005fc2270 */
[----:B------:R-:W-:-:S13]  /*1d780*/  PLOP3.LUT P5, PT, P6, P5, PT, 0xf8, 0x8f ;  /* 0x00000000008f781c */ /* 0x000fda00037abf70 */
[----:B------:R-:W-:Y:S05]  /*1d790*/  @!P5 BRA `(.L_x_832) ;  /* 0x000000000048d947 */ /* 0x000fea0003800000 */
[----:B------:R-:W-:Y:S02]  /*1d7a0*/  ISETP.NE.AND P5, PT, R8, RZ, PT ;  /* 0x000000ff0800720c */ /* 0x000fe40003fa5270 */
[----:B------:R-:W-:Y:S02]  /*1d7b0*/  CS2R R8, SRZ ;  /* 0x0000000000087805 */ /* 0x000fe4000001ff00 */
[----:B------:R-:W-:Y:S01]  /*1d7c0*/  CS2R R10, SRZ ;  /* 0x00000000000a7805 */ /* 0x000fe2000001ff00 */
[----:B------:R-:W2:Y:S01]  /*1d7d0*/  LDL.64 R114, [R93+0x60] ;  /* 0x000060005d727983 */ /* 0x000ea20000100a00 */
[----:B------:R-:W-:Y:S02]  /*1d7e0*/  FSEL R173, R28, RZ, P5 ;  /* 0x000000ff1cad7208 */ /* 0x000fe40002800000 */
[----:B------:R-:W-:Y:S01]  /*1d7f0*/  FSEL R112, R29, 1.875, P5 ;  /* 0x3ff000001d707808 */ /* 0x000fe20002800000 */
[----:B------:R-:W3:Y:S01]  /*1d800*/  LDL.64 R148, [R93+0x48] ;  /* 0x000048005d947983 */ /* 0x000ee20000100a00 */
[----:B------:R-:W-:-:S13]  /*1d810*/  ISETP.GT.U32.AND P5, PT, R116, 0x3, PT ;  /* 0x000000037400780c */ /* 0x000fda0003fa4070 */
[----:B------:R-:W2:Y:S01]  /*1d820*/  @!P5 LDL.128 R8, [R104] ;  /* 0x000000006808d983 */ /* 0x000ea20000100c00 */
[----:B------:R-:W-:-:S13]  /*1d830*/  ISETP.NE.AND P5, PT, R39, R40, PT ;  /* 0x000000282700720c */ /* 0x000fda0003fa5270 */
[----:B0-----:R-:W4:Y:S01]  /*1d840*/  @!P5 LDL.128 R12, [R49+0x90] ;  /* 0x00009000310cd983 */ /* 0x001f220000100c00 */
[----:B--2---:R-:W-:-:S08]  /*1d850*/  DMUL R10, R114, R10 ;  /* 0x0000000a720a7228 */ /* 0x004fd00000000000 */
[----:B---3--:R-:W-:Y:S02]  /*1d860*/  DFMA R8, R148, R8, R10 ;  /* 0x000000089408722b */ /* 0x008fe4000000000a */
[----:B----4-:R-:W-:Y:S01]  /*1d870*/  @!P5 DFMA R12, R14, -R2, R12 ;  /* 0x800000020e0cd22b */ /* 0x010fe2000000000c */
[----:B------:R-:W-:Y:S02]  /*1d880*/  FSEL R10, R173, R28, !P3 ;  /* 0x0000001cad0a7208 */ /* 0x000fe40005800000 */
[----:B------:R-:W-:-:S05]  /*1d890*/  FSEL R11, R112, R29, !P3 ;  /* 0x0000001d700b7208 */ /* 0x000fca0005800000 */
[----:B------:R-:W-:-:S08]  /*1d8a0*/  @!P5 DFMA R8, R12, R70, R8 ;  /* 0x000000460c08d22b */ /* 0x000fd00000000008 */
[----:B------:R-:W-:-:S11]  /*1d8b0*/  DFMA R108, R8, R10, R108 ;  /* 0x0000000a086c722b */ /* 0x000fd6000000006c */
.L_x_832:
[----:B------:R-:W-:Y:S05]  /*1d8c0*/  BSYNC.RECONVERGENT B0 ;  /* 0x0000000000007941 */ /* 0x000fea0003800200 */
.L_x_831:
[----:B------:R-:W-:-:S11]  /*1d8d0*/  DFMA R42, R108, R110, R42 ;  /* 0x0000006e6c2a722b */ /* 0x000fd6000000002a */
.L_x_821:
[----:B------:R-:W-:Y:S05]  /*1d8e0*/  BSYNC.RECONVERGENT B1 ;  /* 0x0000000000017941 */ /* 0x000fea0003800200 */
.L_x_820:
[----:B------:R-:W-:Y:S01]  /*1d8f0*/  VIADD R8, R1, 0xd10 ;  /* 0x00000d1001087836 */ /* 0x000fe20000000000 */
[----:B------:R-:W-:-:S03]  /*1d900*/  ISETP.NE.AND P3, PT, R160, RZ, PT ;  /* 0x000000ffa000720c */ /* 0x000fc60003f65270 */
[----:B------:R-:W-:-:S05]  /*1d910*/  IMAD R112, R38, 0x30, R8 ;  /* 0x0000003026707824 */ /* 0x000fca00078e0208 */
[----:B------:R2:W-:Y:S05]  /*1d920*/  STL.64 [R112], R42 ;  /* 0x0000002a70007387 */ /* 0x0005ea0000100a00 */
[----:B------:R-:W3:Y:S04]  /*1d930*/  @P3 LDL.64 R10, [R153+0x8] ;  /* 0x00000800990a3983 */ /* 0x000ee80000100a00 */
[----:B0-----:R-:W3:Y:S04]  /*1d940*/  @P3 LDL.64 R12, [R153+0x10] ;  /* 0x00001000990c3983 */ /* 0x001ee80000100a00 */
[----:B--2---:R-:W2:Y:S01]  /*1d950*/  LDL.64 R42, [R161+0x10] ;  /* 0x00001000a12a7983 */ /* 0x004ea20000100a00 */
[----:B------:R-:W-:Y:S01]  /*1d960*/  BSSY.RECONVERGENT B1, `(.L_x_833) ;  /* 0x000006f000017945 */ /* 0x000fe20003800200 */
[----:B--2---:R-:W-:-:S02]  /*1d970*/  DMUL R8, R34, R42 ;  /* 0x0000002a22087228 */ /* 0x004fc40000000000 */
[----:B---3--:R-:W-:-:S06]  /*1d980*/  @P3 DFMA R10, R12, -R2, R10 ;  /* 0x800000020c0a322b */ /* 0x008fcc000000000a */
[----:B------:R-:W-:-:S08]  /*1d990*/  DFMA R8, R32, R6, R8 ;  /* 0x000000062008722b */ /* 0x000fd00000000008 */
[----:B------:R-:W-:Y:S01]  /*1d9a0*/  @P3 DFMA R8, R106, R10, R8 ;  /* 0x0000000a6a08322b */ /* 0x000fe20000000008 */
[----:B------:R-:W-:Y:S10]  /*1d9b0*/  @!P0 BRA `(.L_x_834) ;  /* 0x0000000400a48947 */ /* 0x000ff40003800000 */
[----:B------:R-:W2:Y:S01]  /*1d9c0*/  LDL R14, [R1+0xfe8] ;  /* 0x000fe800010e7983 */ /* 0x000ea20000100800 */
[----:B------:R-:W-:Y:S01]  /*1d9d0*/  VIADD R10, R116, 0xffffffff ;  /* 0xffffffff740a7836 */ /* 0x000fe20000000000 */
[----:B------:R-:W-:Y:S01]  /*1d9e0*/  ISETP.NE.AND P6, PT, R92, RZ, PT ;  /* 0x000000ff5c00720c */ /* 0x000fe20003fc5270 */
[----:B------:R-:W-:Y:S03]  /*1d9f0*/  BSSY.RECONVERGENT B0, `(.L_x_835) ;  /* 0x0000046000007945 */ /* 0x000fe60003800200 */
[----:B------:R-:W-:Y:S02]  /*1da00*/  ISETP.GE.U32.AND P3, PT, R10, 0x3, PT ;  /* 0x000000030a00780c */ /* 0x000fe40003f66070 */
[----:B------:R-:W-:Y:S02]  /*1da10*/  ISETP.GT.AND P6, PT, R116, 0x3, P6 ;  /* 0x000000037400780c */ /* 0x000fe400037c4270 */
[----:B------:R-:W-:-:S04]  /*1da20*/  SEL R10, R10, 0xffffffff, !P3 ;  /* 0xffffffff0a0a7807 */ /* 0x000fc80005800000 */
[----:B------:R-:W-:Y:S02]  /*1da30*/  ISETP.NE.AND P3, PT, R10, RZ, PT ;  /* 0x000000ff0a00720c */ /* 0x000fe40003f65270 */
[----:B------:R-:W-:Y:S02]  /*1da40*/  CS2R R10, SRZ ;  /* 0x00000000000a7805 */ /* 0x000fe4000001ff00 */
[----:B------:R-:W-:-:S04]  /*1da50*/  ISETP.LT.U32.AND P5, PT, R116, 0x4, !P3 ;  /* 0x000000047400780c */ /* 0x000fc80005fa1070 */
[----:B------:R-:W-:Y:S02]  /*1da60*/  PLOP3.LUT P6, PT, P5, P6, PT, 0xf8, 0x8f ;  /* 0x00000000008f781c */ /* 0x000fe40002fcdf70 */
[----:B--2---:R-:W-:-:S11]  /*1da70*/  SEL R108, R14, R95, P5 ;  /* 0x0000005f0e6c7207 */ /* 0x004fd60002800000 */
[----:B------:R-:W-:Y:S05]  /*1da80*/  @!P6 BRA `(.L_x_836) ;  /* 0x0000000000f0e947 */ /* 0x000fea0003800000 */
[----:B------:R-:W-:Y:S01]  /*1da90*/  ISETP.NE.AND P5, PT, R117, RZ, PT ;  /* 0x000000ff7500720c */ /* 0x000fe20003fa5270 */
[----:B------:R-:W-:-:S12]  /*1daa0*/  BSSY.RECONVERGENT B10, `(.L_x_837) ;  /* 0x00000130000a7945 */ /* 0x000fd80003800200 */
[----:B------:R-:W-:Y:S05]  /*1dab0*/  @!P5 BRA `(.L_x_838) ;  /* 0x00000000002cd947 */ /* 0x000fea0003800000 */
[----:B------:R-:W-:Y:S02]  /*1dac0*/  ISETP.GT.AND P6, PT, R117, 0x3, PT ;  /* 0x000000037500780c */ /* 0x000fe40003fc4270 */
[----:B------:R-:W-:Y:S02]  /*1dad0*/  CS2R R12, SRZ ;  /* 0x00000000000c7805 */ /* 0x000fe4000001ff00 */
[----:B------:R-:W-:-:S09]  /*1dae0*/  CS2R R10, SRZ ;  /* 0x00000000000a7805 */ /* 0x000fd2000001ff00 */
[----:B------:R-:W-:Y:S05]  /*1daf0*/  @P6 BRA `(.L_x_839) ;  /* 0x0000000000346947 */ /* 0x000fea0003800000 */
[----:B------:R-:W-:-:S13]  /*1db00*/  ISETP.GE.U32.AND P6, PT, R116, 0x4, PT ;  /* 0x000000047400780c */ /* 0x000fda0003fc6070 */
[----:B------:R-:W-:-:S05]  /*1db10*/  @P6 IMAD R10, R108, 0xd8, R41 ;  /* 0x000000d86c0a6824 */ /* 0x000fca00078e0229 */
[----:B------:R2:W5:Y:S04]  /*1db20*/  @P6 LDL.64 R12, [R10+0x8] ;  /* 0x000008000a0c6983 */ /* 0x0005680000100a00 */
[----:B------:R-:W5:Y:S04]  /*1db30*/  @P6 LDL.64 R10, [R10+0x10] ;  /* 0x000010000a0a6983 */ /* 0x000f680000100a00 */
[----:B------:R2:W5:Y:S04]  /*1db40*/  @!P6 LDL.64 R12, [R44+0x8] ;  /* 0x000008002c0ce983 */ /* 0x0005680000100a00 */
[----:B------:R2:W5:Y:S01]  /*1db50*/  @!P6 LDL.64 R10, [R44+0x10] ;  /* 0x000010002c0ae983 */ /* 0x0005620000100a00 */
[----:B------:R-:W-:Y:S05]  /*1db60*/  BRA `(.L_x_839) ;  /* 0x0000000000187947 */ /* 0x000fea0003800000 */
.L_x_838:
[----:B------:R-:W-:-:S13]  /*1db70*/  ISETP.GE.U32.AND P6, PT, R116, 0x4, PT ;  /* 0x000000047400780c */ /* 0x000fda0003fc6070 */
[----:B------:R-:W-:-:S05]  /*1db80*/  @P6 IMAD R10, R108, 0x60, R45 ;  /* 0x000000606c0a6824 */ /* 0x000fca00078e022d */
[----:B------:R0:W5:Y:S04]  /*1db90*/  @P6 LDL.64 R12, [R10+0x8] ;  /* 0x000008000a0c6983 */ /* 0x0001680000100a00 */
[----:B------:R-:W5:Y:S04]  /*1dba0*/  @P6 LDL.64 R10, [R10+0x10] ;  /* 0x000010000a0a6983 */ /* 0x000f680000100a00 */
[----:B------:R0:W5:Y:S04]  /*1dbb0*/  @!P6 LDL.64 R12, [R88+0x748] ;  /* 0x00074800580ce983 */ /* 0x0001680000100a00 */
[----:B------:R0:W5:Y:S02]  /*1dbc0*/  @!P6 LDL.64 R10, [R88+0x750] ;  /* 0x00075000580ae983 */ /* 0x0001640000100a00 */
.L_x_839:
[----:B------:R-:W-:Y:S05]  /*1dbd0*/  BSYNC.RECONVERGENT B10 ;  /* 0x00000000000a7941 */ /* 0x000fea0003800200 */
.L_x_837:
[----:B------:R-:W0:Y:S04]  /*1dbe0*/  LDL.64 R14, [R93+0x60] ;  /* 0x000060005d0e7983 */ /* 0x000e280000100a00 */
[----:B------:R-:W3:Y:S01]  /*1dbf0*/  LDL.64 R106, [R93+0x48] ;  /* 0x000048005d6a7983 */ /* 0x000ee20000100a00 */
[----:B------:R-:W-:Y:S01]  /*1dc00*/  ISETP.NE.AND P6, PT, R39, R40, PT ;  /* 0x000000282700720c */ /* 0x000fe20003fc5270 */
[----:B0-2--5:R-:W-:-:S08]  /*1dc10*/  DMUL R10, R14, R10 ;  /* 0x0000000a0e0a7228 */ /* 0x025fd00000000000 */
[----:B---3--:R-:W-:-:S04]  /*1dc20*/  DFMA R10, R106, R12, R10 ;  /* 0x0000000c6a0a722b */ /* 0x008fc8000000000a */
[----:B------:R-:W-:Y:S07]  /*1dc30*/  @P6 BRA `(.L_x_840) ;  /* 0x0000000000686947 */ /* 0x000fee0003800000 */
[----:B------:R-:W-:Y:S04]  /*1dc40*/  BSSY.RECONVERGENT B10, `(.L_x_841) ;  /* 0x00000170000a7945 */ /* 0x000fe80003800200 */
        /* <DEDUP_REMOVED lines=12> */
.L_x_842:
[----:B------:R-:W-:Y:S01]  /*1dd10*/  ISETP.GE.U32.AND P5, PT, R116, 0x4, PT ;  /* 0x000000047400780c */ /* 0x000fe20003fa6070 */
[----:B------:R-:W-:Y:S02]  /*1dd20*/  IMAD.MOV.U32 R12, RZ, RZ, R156 ;  /* 0x000000ffff0c7224 */ /* 0x000fe400078e009c */
[----:B------:R-:W-:Y:S02]  /*1dd30*/  IMAD.MOV.U32 R13, RZ, RZ, R157 ;  /* 0x000000ffff0d7224 */ /* 0x000fe400078e009d */
[----:B------:R-:W-:Y:S02]  /*1dd40*/  IMAD.MOV.U32 R14, RZ, RZ, R158 ;  /* 0x000000ffff0e7224 */ /* 0x000fe400078e009e */
[----:B------:R-:W-:-:S06]  /*1dd50*/  IMAD.MOV.U32 R15, RZ, RZ, R159 ;  /* 0x000000ffff0f7224 */ /* 0x000fcc00078e009f */
[----:B------:R-:W-:Y:S05]  /*1dd60*/  @!P5 BRA `(.L_x_843) ;  /* 0x000000000010d947 */ /* 0x000fea0003800000 */
[----:B------:R-:W-:-:S04]  /*1dd70*/  VIADD R106, R1, 0x90 ;  /* 0x00000090016a7836 */ /* 0x000fc80000000000 */
[----:B------:R-:W-:-:S05]  /*1dd80*/  IMAD R14, R108, 0x40, R106 ;  /* 0x000000406c0e7824 */ /* 0x000fca00078e026a */
[----:B------:R2:W5:Y:S04]  /*1dd90*/  LDL.64 R12, [R14+0x8] ;  /* 0x000008000e0c7983 */ /* 0x0005680000100a00 */
[----:B--2---:R-:W5:Y:S02]  /*1dda0*/  LDL.64 R14, [R14+0x10] ;  /* 0x000010000e0e7983 */ /* 0x004f640000100a00 */
.L_x_843:
[----:B------:R-:W-:Y:S05]  /*1ddb0*/  BSYNC.RECONVERGENT B10 ;  /* 0x00000000000a7941 */ /* 0x000fea0003800200 */
.L_x_841:
[----:B-----5:R-:W-:-:S08]  /*1ddc0*/  DFMA R12, R14, -R2, R12 ;  /* 0x800000020e0c722b */ /* 0x020fd0000000000c */
[----:B------:R-:W-:-:S11]  /*1ddd0*/  DFMA R10, R12, R70, R10 ;  /* 0x000000460c0a722b */ /* 0x000fd6000000000a */
.L_x_840:
[----:B------:R2:W-:Y:S01]  /*1dde0*/  STL [R1+0xfe8], R108 ;  /* 0x000fe86c01007387 */ /* 0x0005e20000100800 */
[----:B------:R-:W-:Y:S02]  /*1ddf0*/  FSEL R12, R30, RZ, P3 ;  /* 0x000000ff1e0c7208 */ /* 0x000fe40001800000 */
[----:B------:R-:W-:Y:S02]  /*1de00*/  FSEL R13, R31, 1.875, P3 ;  /* 0x3ff000001f0d7808 */ /* 0x000fe40001800000 */
[----:B------:R-:W-:-:S04]  /*1de10*/  ISETP.GE.U32.AND P3, PT, R116, 0x4, PT ;  /* 0x000000047400780c */ /* 0x000fc80003f66070 */
[----:B------:R-:W-:Y:S02]  /*1de20*/  FSEL R12, R12, R30, !P3 ;  /* 0x0000001e0c0c7208 */ /* 0x000fe40005800000 */
[----:B------:R-:W-:-:S06]  /*1de30*/  FSEL R13, R13, R31, !P3 ;  /* 0x0000001f0d0d7208 */ /* 0x000fcc0005800000 */
[----:B--2---:R-:W-:-:S11]  /*1de40*/  DFMA R10, R10, R12, RZ ;  /* 0x0000000c0a0a722b */ /* 0x004fd600000000ff */
.L_x_836:
[----:B------:R-:W-:Y:S05]  /*1de50*/  BSYNC.RECONVERGENT B0 ;  /* 0x0000000000007941 */ /* 0x000fea0003800200 */
.L_x_835:
        /* <DEDUP_REMOVED lines=9> */
[----:B------:R-:W-:Y:S02]  /*1def0*/  ISETP.GT.U32.AND P5, PT, R116, 0x3, PT ;  /* 0x000000037400780c */ /* 0x000fe40003fa4070 */
[----:B------:R-:W-:Y:S02]  /*1df00*/  CS2R R12, SRZ ;  /* 0x00000000000c7805 */ /* 0x000fe4000001ff00 */
[----:B0-----:R-:W-:Y:S01]  /*1df10*/  CS2R R14, SRZ ;  /* 0x00000000000e7805 */ /* 0x001fe2000001ff00 */
[----:B------:R-:W2:Y:S08]  /*1df20*/  LDL.64 R108, [R93+0x48] ;  /* 0x000048005d6c7983 */ /* 0x000eb00000100a00 */
[----:B------:R-:W2:Y:S04]  /*1df30*/  @!P5 LDL.64 R12, [R104+0x8] ;  /* 0x00000800680cd983 */ /* 0x000ea80000100a00 */
[----:B------:R-:W3:Y:S01]  /*1df40*/  @!P5 LDL.64 R14, [R104+0x10] ;  /* 0x00001000680ed983 */ /* 0x000ee20000100a00 */
[----:B------:R-:W-:-:S03]  /*1df50*/  ISETP.NE.AND P5, PT, R106, RZ, PT ;  /* 0x000000ff6a00720c */ /* 0x000fc60003fa5270 */
[----:B------:R-:W3:Y:S01]  /*1df60*/  LDL.64 R106, [R93+0x60] ;  /* 0x000060005d6a7983 */ /* 0x000ee20000100a00 */
[----:B------:R-:W-:Y:S02]  /*1df70*/  FSEL R160, R28, RZ, P5 ;  /* 0x000000ff1ca07208 */ /* 0x000fe40002800000 */
[----:B------:R-:W-:Y:S02]  /*1df80*/  FSEL R153, R29, 1.875, P5 ;  /* 0x3ff000001d997808 */ /* 0x000fe40002800000 */
[----:B------:R-:W-:-:S13]  /*1df90*/  ISETP.NE.AND P5, PT, R39, R40, PT ;  /* 0x000000282700720c */ /* 0x000fda0003fa5270 */
[----:B------:R-:W4:Y:S04]  /*1dfa0*/  @!P5 LDL.64 R114, [R49+0x98] ;  /* 0x000098003172d983 */ /* 0x000f280000100a00 */
[----:B------:R-:W4:Y:S01]  /*1dfb0*/  @!P5 LDL.64 R148, [R49+0xa0] ;  /* 0x0000a0003194d983 */ /* 0x000f220000100a00 */
[----:B---3--:R-:W-:-:S08]  /*1dfc0*/  DMUL R14, R106, R14 ;  /* 0x0000000e6a0e7228 */ /* 0x008fd00000000000 */
[----:B--2---:R-:W-:Y:S01]  /*1dfd0*/  DFMA R12, R108, R12, R14 ;  /* 0x0000000c6c0c722b */ /* 0x004fe2000000000e */
[----:B------:R-:W-:Y:S02]  /*1dfe0*/  FSEL R14, R160, R28, !P3 ;  /* 0x0000001ca00e7208 */ /* 0x000fe40005800000 */
[----:B------:R-:W-:Y:S01]  /*1dff0*/  FSEL R15, R153, R29, !P3 ;  /* 0x0000001d990f7208 */ /* 0x000fe20005800000 */
[----:B----4-:R-:W-:-:S08]  /*1e000*/  @!P5 DFMA R114, R148, -R2, R114 ;  /* 0x800000029472d22b */ /* 0x010fd00000000072 */
[----:B------:R-:W-:-:S08]  /*1e010*/  @!P5 DFMA R12, R114, R70, R12 ;  /* 0x00000046720cd22b */ /* 0x000fd0000000000c */
[----:B------:R-:W-:-:S11]  /*1e020*/  DFMA R10, R12, R14, R10 ;  /* 0x0000000e0c0a722b */ /* 0x000fd6000000000a */
.L_x_845:
[----:B------:R-:W-:Y:S05]  /*1e030*/  BSYNC.RECONVERGENT B0 ;  /* 0x0000000000007941 */ /* 0x000fea0003800200 */
.L_x_844:
[----:B------:R-:W-:-:S11]  /*1e040*/  DFMA R8, R10, R110, R8 ;  /* 0x0000006e0a08722b */ /* 0x000fd60000000008 */
.L_x_834:
[----:B------:R-:W-:Y:S05]  /*1e050*/  BSYNC.RECONVERGENT B1 ;  /* 0x0000000000017941 */ /* 0x000fea0003800200 */
.L_x_833:
[----:B------:R-:W-:Y:S01]  /*1e060*/  ISETP.NE.AND P3, PT, R151, RZ, PT ;  /* 0x000000ff9700720c */ /* 0x000fe20003f65270 */
[----:B------:R-:W-:Y:S01]  /*1e070*/  VIADD R153, R150, 0x1 ;  /* 0x0000000196997836 */ /* 0x000fe20000000000 */
[----:B------:R2:W-:Y:S02]  /*1e080*/  STL.64 [R112+0x8], R8 ;  /* 0x0000080870007387 */ /* 0x0005e40000100a00 */
[----:B------:R-:W-:-:S05]  /*1e090*/  SEL R160, R40, R39, P3 ;  /* 0x0000002728a07207 */ /* 0x000fca0001800000 */
[----:B------:R-:W-:-:S04]  /*1e0a0*/  IMAD R160, R160, 0x18, R174 ;  /* 0x00000018a0a07824 */ /* 0x000fc800078e02ae */
[----:B------:R-:W-:-:S05]  /*1e0b0*/  @!P3 IMAD.MOV R153, RZ, RZ, R150 ;  /* 0x000000ffff99b224 */ /* 0x000fca00078e0296 */
[----:B------:R-:W-:-:S13]  /*1e0c0*/  ISETP.NE.AND P3, PT, R153, RZ, PT ;  /* 0x000000ff9900720c */ /* 0x000fda0003f65270 */
[----:B--2---:R-:W2:Y:S04]  /*1e0d0*/  @P3 LDL.64 R8, [R160] ;  /* 0x00000000a0083983 */ /* 0x004ea80000100a00 */
[----:B------:R-:W2:Y:S01]  /*1e0e0*/  @P3 LDL.64 R10, [R160+0x8] ;  /* 0x00000800a00a3983 */ /* 0x000ea20000100a00 */
[----:B------:R-:W3:Y:S01]  /*1e0f0*/  I2F.F64.U32 R108, R153 ;  /* 0x00000099006c7312 */ /* 0x000ee20000201800 */
[----:B------:R-:W-:Y:S01]  /*1e100*/  DMUL R106, R74, R6 ;  /* 0x000000064a6a7228 */ /* 0x000fe20000000000 */
[----:B------:R-:W-:Y:S07]  /*1e110*/  BSSY.RECONVERGENT B1, `(.L_x_846) ;  /* 0x0000067000017945 */ /* 0x000fee0003800200 */
[----:B------:R-:W-:-:S02]  /*1e120*/  DFMA R106, R46, R4, R106 ;  /* 0x000000042e6a722b */ /* 0x000fc4000000006a */
[----:B---3--:R-:W-:Y:S02]  /*1e130*/  DMUL R108, R108, R70 ;  /* 0x000000466c6c7228 */ /* 0x008fe40000000000 */
[----:B--2---:R-:W-:-:S08]  /*1e140*/  @P3 DFMA R8, R10, -R2, R8 ;  /* 0x800000020a08322b */ /* 0x004fd00000000008 */
[----:B------:R-:W-:Y:S01]  /*1e150*/  @P3 DFMA R106, R108, R8, R106 ;  /* 0x000000086c6a322b */ /* 0x000fe2000000006a */
[----:B------:R-:W-:Y:S10]  /*1e160*/  @!P0 BRA `(.L_x_847) ;  /* 0x0000000400848947 */ /* 0x000ff40003800000 */
        /* <DEDUP_REMOVED lines=8> */
[----:B------:R-:W-:-:S04]  /*1e1f0*/  ISETP.NE.AND P3, PT, R8, 0x1, PT ;  /* 0x000000010800780c */ /* 0x000fc80003f65270 */
        /* <DEDUP_REMOVED lines=13> */
[----:B------:R2:W5:Y:S04]  /*1e2d0*/  @P6 LDL.64 R8, [R10] ;  /* 0x000000000a086983 */ /* 0x0005680000100a00 */
[----:B------:R-:W5:Y:S04]  /*1e2e0*/  @P6 LDL.64 R10, [R10+0x8] ;  /* 0x000008000a0a6983 */ /* 0x000f680000100a00 */
[----:B------:R2:W5:Y:S01]  /*1e2f0*/  @!P6 LDL.128 R8, [R44] ;  /* 0x000000002c08e983 */ /* 0x0005620000100c00 */
[----:B------:R-:W-:Y:S05]  /*1e300*/  BRA `(.L_x_852) ;  /* 0x0000000000107947 */ /* 0x000fea0003800000 */
.L_x_851:
[----:B------:R-:W-:-:S13]  /*1e310*/  ISETP.GE.U32.AND P6, PT, R116, 0x4, PT ;  /* 0x000000047400780c */ /* 0x000fda0003fc6070 */
[----:B------:R-:W-:-:S06]  /*1e320*/  @P6 IMAD R8, R148, 0x60, R45 ;  /* 0x0000006094086824 */ /* 0x000fcc00078e022d */
[----:B------:R-:W5:Y:S04]  /*1e330*/  @P6 LDL.128 R8, [R8] ;  /* 0x0000000008086983 */ /* 0x000f680000100c00 */
[----:B------:R3:W5:Y:S02]  /*1e340*/  @!P6 LDL.128 R8, [R88+0x740] ;  /* 0x000740005808e983 */ /* 0x0007640000100c00 */
.L_x_852:
[----:B------:R-:W-:Y:S05]  /*1e350*/  BSYNC.RECONVERGENT B10 ;  /* 0x00000000000a7941 */ /* 0x000fea0003800200 */
.L_x_850:
[----:B------:R-:W2:Y:S04]  /*1e360*/  LDL.64 R12, [R93+0x60] ;  /* 0x000060005d0c7983 */ /* 0x000ea80000100a00 */
[----:B0-----:R-:W4:Y:S01]  /*1e370*/  LDL.64 R14, [R93+0x48] ;  /* 0x000048005d0e7983 */ /* 0x001f220000100a00 */
[----:B------:R-:W-:Y:S01]  /*1e380*/  ISETP.NE.AND P6, PT, R39, R40, PT ;  /* 0x000000282700720c */ /* 0x000fe20003fc5270 */
[----:B--2--5:R-:W-:-:S08]  /*1e390*/  DMUL R10, R12, R10 ;  /* 0x0000000a0c0a7228 */ /* 0x024fd00000000000 */
[----:B----4-:R-:W-:-:S04]  /*1e3a0*/  DFMA R14, R14, R8, R10 ;  /* 0x000000080e0e722b */ /* 0x010fc8000000000a */
        /* <DEDUP_REMOVED lines=8> */
[----:B------:R-:W-:-:S06]  /*1e430*/  @P5 IMAD R8, R148, 0x90, R48 ;  /* 0x0000009094085824 */ /* 0x000fcc00078e0230 */
[----:B------:R-:W5:Y:S04]  /*1e440*/  @P5 LDL.128 R8, [R8] ;  /* 0x0000000008085983 */ /* 0x000f680000100c00 */
[----:B------:R0:W5:Y:S01]  /*1e450*/  @!P5 LDL.128 R8, [R50] ;  /* 0x000000003208d983 */ /* 0x0001620000100c00 */
[----:B------:R-:W-:Y:S05]  /*1e460*/  BRA `(.L_x_856) ;  /* 0x0000000000247947 */ /* 0x000fea0003800000 */
.L_x_855:
        /* <DEDUP_REMOVED lines=8> */
[----:B------:R-:W5:Y:S02]  /*1e4f0*/  LDL.128 R8, [R8] ;  /* 0x0000000008087983 */ /* 0x000f640000100c00 */
.L_x_856:
[----:B------:R-:W-:Y:S05]  /*1e500*/  BSYNC.RECONVERGENT B10 ;  /* 0x00000000000a7941 */ /* 0x000fea0003800200 */
.L_x_854:
[----:B-----5:R-:W-:-:S08]  /*1e510*/  DFMA R8, R10, -R2, R8 ;  /* 0x800000020a08722b */ /* 0x020fd00000000008 */
[----:B------:R-:W-:-:S11]  /*1e520*/  DFMA R14, R8, R70, R14 ;  /* 0x00000046080e722b */ /* 0x000fd6000000000e */
.L_x_853:
[----:B------:R2:W-:Y:S01]  /*1e530*/  STL [R1+0xfe8], R148 ;  /* 0x000fe89401007387 */ /* 0x0005e20000100800 */
[----:B------:R-:W-:Y:S02]  /*1e540*/  FSEL R114, R18, RZ, P3 ;  /* 0x000000ff12727208 */ /* 0x000fe40001800000 */
[----:B------:R-:W-:Y:S02]  /*1e550*/  FSEL R8, R19, 1.875, P3 ;  /* 0x3ff0000013087808 */ /* 0x000fe40001800000 */
[----:B------:R-:W-:-:S04]  /*1e560*/  ISETP.GE.U32.AND P3, PT, R116, 0x4, PT ;  /* 0x000000047400780c */ /* 0x000fc80003f66070 */
[----:B------:R-:W-:Y:S02]  /*1e570*/  FSEL R114, R114, R18, !P3 ;  /* 0x0000001272727208 */ /* 0x000fe40005800000 */
[----:B------:R-:W-:-:S06]  /*1e580*/  FSEL R115, R8, R19, !P3 ;  /* 0x0000001308737208 */ /* 0x000fcc0005800000 */
[----:B--2---:R-:W-:-:S11]  /*1e590*/  DFMA R114, R14, R114, RZ ;  /* 0x000000720e72722b */ /* 0x004fd600000000ff */
.L_x_849:
[----:B------:R-:W-:Y:S05]  /*1e5a0*/  BSYNC.RECONVERGENT B0 ;  /* 0x0000000000007941 */ /* 0x000fea0003800200 */
.L_x_848:
[----:B------:R-:W-:Y:S01]  /*1e5b0*/  VIADD R8, R117, 0xffffffff ;  /* 0xffffffff75087836 */ /* 0x000fe20000000000 */
[----:B------:R-:W-:Y:S01]  /*1e5c0*/  ISETP.NE.AND P5, PT, R77, RZ, PT ;  /* 0x000000ff4d00720c */ /* 0x000fe20003fa5270 */
[----:B------:R-:W-:Y:S03]  /*1e5d0*/  BSSY.RECONVERGENT B0, `(.L_x_857) ;  /* 0x0000019000007945 */ /* 0x000fe60003800200 */
[C---:B------:R-:W-:Y:S02]  /*1e5e0*/  ISETP.GE.U32.AND P3, PT, R8.reuse, 0x3, PT ;  /* 0x000000030800780c */ /* 0x040fe40003f66070 */
[----:B------:R-:W-:Y:S02]  /*1e5f0*/  ISETP.GT.AND P5, PT, R117, 0x3, P5 ;  /* 0x000000037500780c */ /* 0x000fe40002fa4270 */
[----:B------:R-:W-:-:S04]  /*1e600*/  SEL R8, R8, 0xffffffff, !P3 ;  /* 0xffffffff08087807 */ /* 0x000fc80005800000 */
[----:B------:R-:W-:-:S04]  /*1e610*/  ISETP.EQ.AND P6, PT, R8, 0x1, !P3 ;  /* 0x000000010800780c */ /* 0x000fc80005fc2270 */
[----:B------:R-:W-:-:S13]  /*1e620*/  PLOP3.LUT P5, PT, P6, P5, PT, 0xf8, 0x8f ;  /* 0x00000000008f781c */ /* 0x000fda00037abf70 */
[----:B------:R-:W-:Y:S05]  /*1e630*/  @!P5 BRA `(.L_x_858) ;  /* 0x000000000048d947 */ /* 0x000fea0003800000 */
[----:B------:R-:W-:Y:S02]  /*1e640*/  ISETP.NE.AND P5, PT, R8, 0x1, PT ;  /* 0x000000010800780c */ /* 0x000fe40003fa5270 */
[----:B------:R-:W-:Y:S02]  /*1e650*/  CS2R R8, SRZ ;  /* 0x0000000000087805 */ /* 0x000fe4000001ff00 */
[----:B------:R-:W-:Y:S01]  /*1e660*/  CS2R R10, SRZ ;  /* 0x00000000000a7805 */ /* 0x000fe2000001ff00 */
[----:B------:R-:W2:Y:S01]  /*1e670*/  LDL.64 R148, [R93+0x60] ;  /* 0x000060005d947983 */ /* 0x000ea20000100a00 */
[----:B------:R-:W-:Y:S02]  /*1e680*/  FSEL R173, R16, RZ, P5 ;  /* 0x000000ff10ad7208 */ /* 0x000fe40002800000 */
[----:B------:R-:W-:Y:S01]  /*1e690*/  FSEL R161, R17, 1.875, P5 ;  /* 0x3ff0000011a17808 */ /* 0x000fe20002800000 */
[----:B------:R-:W4:Y:S01]  /*1e6a0*/  LDL.64 R150, [R93+0x48] ;  /* 0x000048005d967983 */ /* 0x000f220000100a00 */
[----:B------:R-:W-:-:S13]  /*1e6b0*/  ISETP.GT.U32.AND P5, PT, R116, 0x3, PT ;  /* 0x000000037400780c */ /* 0x000fda0003fa4070 */
[----:B------:R-:W2:Y:S01]  /*1e6c0*/  @!P5 LDL.128 R8, [R104] ;  /* 0x000000006808d983 */ /* 0x000ea20000100c00 */
[----:B------:R-:W-:-:S13]  /*1e6d0*/  ISETP.NE.AND P5, PT, R39, R40, PT ;  /* 0x000000282700720c */ /* 0x000fda0003fa5270 */
[----:B0-----:R-:W5:Y:S01]  /*1e6e0*/  @!P5 LDL.128 R12, [R49+0x90] ;  /* 0x00009000310cd983 */ /* 0x001f620000100c00 */
[----:B--2---:R-:W-:-:S08]  /*1e6f0*/  DMUL R10, R148, R10 ;  /* 0x0000000a940a7228 */ /* 0x004fd00000000000 */
[----:B----4-:R-:W-:Y:S02]  /*1e700*/  DFMA R8, R150, R8, R10 ;  /* 0x000000089608722b */ /* 0x010fe4000000000a */
[----:B-----5:R-:W-:Y:S01]  /*1e710*/  @!P5 DFMA R12, R14, -R2, R12 ;  /* 0x800000020e0cd22b */ /* 0x020fe2000000000c */
[----:B------:R-:W-:Y:S02]  /*1e720*/  FSEL R10, R173, R16, !P3 ;  /* 0x00000010ad0a7208 */ /* 0x000fe40005800000 */
[----:B------:R-:W-:-:S05]  /*1e730*/  FSEL R11, R161, R17, !P3 ;  /* 0x00000011a10b7208 */ /* 0x000fca0005800000 */
[----:B------:R-:W-:-:S08]  /*1e740*/  @!P5 DFMA R8, R12, R70, R8 ;  /* 0x000000460c08d22b */ /* 0x000fd00000000008 */
[----:B------:R-:W-:-:S11]  /*1e750*/  DFMA R114, R8, R10, R114 ;  /* 0x0000000a0872722b */ /* 0x000fd60000000072 */
.L_x_858:
[----:B------:R-:W-:Y:S05]  /*1e760*/  BSYNC.RECONVERGENT B0 ;  /* 0x0000000000007941 */ /* 0x000fea0003800200 */
.L_x_857:
[----:B------:R-:W-:-:S11]  /*1e770*/  DFMA R106, R114, R110, R106 ;  /* 0x0000006e726a722b */ /* 0x000fd6000000006a */
.L_x_847:
[----:B------:R-:W-:Y:S05]  /*1e780*/  BSYNC.RECONVERGENT B1 ;  /* 0x0000000000017941 */ /* 0x000fea0003800200 */
.L_x_846:
[----:B------:R2:W-:Y:S01]  /*1e790*/  STL.64 [R112+0x10], R106 ;  /* 0x0000106a70007387 */ /* 0x0005e20000100a00 */
[----:B------:R-:W-:Y:S01]  /*1e7a0*/  ISETP.NE.AND P3, PT, R153, RZ, PT ;  /* 0x000000ff9900720c */ /* 0x000fe20003f65270 */
[----:B------:R-:W-:-:S08]  /*1e7b0*/  DMUL R8, R74, R42 ;  /* 0x0000002a4a087228 */ /* 0x000fd00000000000 */
[----:B------:R-:W-:-:S04]  /*1e7c0*/  DFMA R8, R46, R6, R8 ;  /* 0x000000062e08722b */ /* 0x000fc80000000008 */
[----:B--2---:R-:W-:Y:S07]  /*1e7d0*/  @!P3 BRA `(.L_x_859) ;  /* 0x000000000010b947 */ /* 0x004fee0003800000 */
[----:B------:R-:W2:Y:S04]  /*1e7e0*/  LDL.64 R10, [R160+0x8] ;  /* 0x00000800a00a7983 */ /* 0x000ea80000100a00 */
[----:B------:R-:W2:Y:S02]  /*1e7f0*/  LDL.64 R160, [R160+0x10] ;  /* 0x00001000a0a07983 */ /* 0x000ea40000100a00 */
[----:B--2---:R-:W-:-:S08]  /*1e800*/  DFMA R10, R160, -R2, R10 ;  /* 0x80000002a00a722b */ /* 0x004fd0000000000a */
[----:B------:R-:W-:-:S11]  /*1e810*/  DFMA R8, R108, R10, R8 ;  /* 0x0000000a6c08722b */ /* 0x000fd60000000008 */
.L_x_859:
[----:B------:R-:W-:Y:S04]  /*1e820*/  BSSY.RECONVERGENT B1, `(.L_x_860) ;  /* 0x000006b000017945 */ /* 0x000fe80003800200 */
[----:B------:R-:W-:Y:S05]  /*1e830*/  @!P0 BRA `(.L_x_861) ;  /* 0x0000000400a48947 */ /* 0x000fea0003800000 */
[----:B------:R-:W2:Y:S01]  /*1e840*/  LDL R11, [R1+0xfe8] ;  /* 0x000fe800010b7983 */ /* 0x000ea20000100800 */
[----:B------:R-:W-:Y:S01]  /*1e850*/  VIADD R10, R116, 0xffffffff ;  /* 0xffffffff740a7836 */ /* 0x000fe20000000000 */
[----:B------:R-:W-:Y:S01]  /*1e860*/  ISETP.NE.AND P6, PT, R56, RZ, PT ;  /* 0x000000ff3800720c */ /* 0x000fe20003fc5270 */
[----:B------:R-:W-:Y:S03]  /*1e870*/  BSSY.RECONVERGENT B0, `(.L_x_862) ;  /* 0x0000046000007945 */ /* 0x000fe60003800200 */
[----:B------:R-:W-:Y:S02]  /*1e880*/  ISETP.GE.U32.AND P3, PT, R10, 0x3, PT ;  /* 0x000000030a00780c */ /* 0x000fe40003f66070 */
[----:B------:R-:W-:Y:S02]  /*1e890*/  ISETP.GT.AND P6, PT, R116, 0x3, P6 ;  /* 0x000000037400780c */ /* 0x000fe400037c4270 */
[----:B------:R-:W-:-:S04]  /*1e8a0*/  SEL R10, R10, 0xffffffff, !P3 ;  /* 0xffffffff0a0a7807 */ /* 0x000fc80005800000 */
[----:B------:R-:W-:-:S04]  /*1e8b0*/  ISETP.NE.AND P3, PT, R10, 0x1, PT ;  /* 0x000000010a00780c */ /* 0x000fc80003f65270 */
[----:B------:R-:W-:-:S04]  /*1e8c0*/  ISETP.LT.U32.AND P5, PT, R116, 0x4, !P3 ;  /* 0x000000047400780c */ /* 0x000fc80005fa1070 */
[----:B------:R-:W-:Y:S02]  /*1e8d0*/  PLOP3.LUT P6, PT, P5, P6, PT, 0xf8, 0x8f ;  /* 0x00000000008f781c */ /* 0x000fe40002fcdf70 */
[----:B--2---:R-:W-:Y:S02]  /*1e8e0*/  SEL R108, R11, R89, P5 ;  /* 0x000000590b6c7207 */ /* 0x004fe40002800000 */
[----:B------:R-:W-:-:S09]  /*1e8f0*/  CS2R R10, SRZ ;  /* 0x00000000000a7805 */ /* 0x000fd2000001ff00 */
        /* <DEDUP_REMOVED lines=15> */
.L_x_865:
[----:B------:R-:W-:-:S13]  /*1e9f0*/  ISETP.GE.U32.AND P6, PT, R116, 0x4, PT ;  /* 0x000000047400780c */ /* 0x000fda0003fc6070 */
[----:B------:R-:W-:-:S05]  /*1ea00*/  @P6 IMAD R12, R108, 0x60, R45 ;  /* 0x000000606c0c6824 */ /* 0x000fca00078e022d */
[----:B------:R4:W5:Y:S04]  /*1ea10*/  @P6 LDL.64 R10, [R12+0x8] ;  /* 0x000008000c0a6983 */ /* 0x0009680000100a00 */
[----:B------:R-:W5:Y:S04]  /*1ea20*/  @P6 LDL.64 R12, [R12+0x10] ;  /* 0x000010000c0c6983 */ /* 0x000f680000100a00 */
[----:B------:R4:W5:Y:S04]  /*1ea30*/  @!P6 LDL.64 R10, [R88+0x748] ;  /* 0x00074800580ae983 */ /* 0x0009680000100a00 */
[----:B------:R4:W5:Y:S02]  /*1ea40*/  @!P6 LDL.64 R12, [R88+0x750] ;  /* 0x00075000580ce983 */ /* 0x0009640000100a00 */
.L_x_866:
[----:B------:R-:W-:Y:S05]  /*1ea50*/  BSYNC.RECONVERGENT B10 ;  /* 0x00000000000a7941 */ /* 0x000fea0003800200 */
.L_x_864:
[----:B0-----:R-:W2:Y:S04]  /*1ea60*/  LDL.64 R14, [R93+0x60] ;  /* 0x000060005d0e7983 */ /* 0x001ea80000100a00 */
[----:B------:R-:W3:Y:S01]  /*1ea70*/  LDL.64 R106, [R93+0x48] ;  /* 0x000048005d6a7983 */ /* 0x000ee20000100a00 */
[----:B------:R-:W-:Y:S01]  /*1ea80*/  ISETP.NE.AND P6, PT, R39, R40, PT ;  /* 0x000000282700720c */ /* 0x000fe20003fc5270 */
[----:B--2-45:R-:W-:-:S08]  /*1ea90*/  DMUL R12, R14, R12 ;  /* 0x0000000c0e0c7228 */ /* 0x034fd00000000000 */
        /* <DEDUP_REMOVED lines=15> */
.L_x_869:
        /* <DEDUP_REMOVED lines=10> */
.L_x_870:
[----:B------:R-:W-:Y:S05]  /*1ec30*/  BSYNC.RECONVERGENT B10 ;  /* 0x00000000000a7941 */ /* 0x000fea0003800200 */
.L_x_868:
[----:B-----5:R-:W-:-:S08]  /*1ec40*/  DFMA R12, R14, -R2, R12 ;  /* 0x800000020e0c722b */ /* 0x020fd0000000000c */
[----:B------:R-:W-:-:S11]  /*1ec50*/  DFMA R10, R12, R70, R10 ;  /* 0x000000460c0a722b */ /* 0x000fd6000000000a */
.L_x_867:
[----:B------:R2:W-:Y:S01]  /*1ec60*/  STL [R1+0xfe8], R108 ;  /* 0x000fe86c01007387 */ /* 0x0005e20000100800 */
[----:B------:R-:W-:Y:S02]  /*1ec70*/  FSEL R12, R18, RZ, P3 ;  /* 0x000000ff120c7208 */ /* 0x000fe40001800000 */
[----:B------:R-:W-:Y:S02]  /*1ec80*/  FSEL R13, R19, 1.875, P3 ;  /* 0x3ff00000130d7808 */ /* 0x000fe40001800000 */
[----:B------:R-:W-:-:S04]  /*1ec90*/  ISETP.GE.U32.AND P3, PT, R116, 0x4, PT ;  /* 0x000000047400780c */ /* 0x000fc80003f66070 */
[----:B------:R-:W-:Y:S02]  /*1eca0*/  FSEL R12, R12, R18, !P3 ;  /* 0x000000120c0c7208 */ /* 0x000fe40005800000 */
[----:B------:R-:W-:-:S06]  /*1ecb0*/  FSEL R13, R13, R19, !P3 ;  /* 0x000000130d0d7208 */ /* 0x000fcc0005800000 */
[----:B--2---:R-:W-:-:S11]  /*1ecc0*/  DFMA R10, R10, R12, RZ ;  /* 0x0000000c0a0a722b */ /* 0x004fd600000000ff */
.L_x_863:
[----:B------:R-:W-:Y:S05]  /*1ecd0*/  BSYNC.RECONVERGENT B0 ;  /* 0x0000000000007941 */ /* 0x000fea0003800200 */
.L_x_862:
        /* <DEDUP_REMOVED lines=9> */
[----:B------:R-:W-:Y:S02]  /*1ed70*/  ISETP.GT.U32.AND P5, PT, R116, 0x3, PT ;  /* 0x000000037400780c */ /* 0x000fe40003fa4070 */
[----:B------:R-:W-:Y:S02]  /*1ed80*/  CS2R R12, SRZ ;  /* 0x00000000000c7805 */ /* 0x000fe4000001ff00 */
[----:B0-----:R-:W-:Y:S01]  /*1ed90*/  CS2R R14, SRZ ;  /* 0x00000000000e7805 */ /* 0x001fe2000001ff00 */
[----:B------:R-:W2:Y:S08]  /*1eda0*/  LDL.64 R108, [R93+0x48] ;  /* 0x000048005d6c7983 */ /* 0x000eb00000100a00 */
[----:B------:R-:W2:Y:S04]  /*1edb0*/  @!P5 LDL.64 R12, [R104+0x8] ;  /* 0x00000800680cd983 */ /* 0x000ea80000100a00 */
[----:B------:R-:W4:Y:S01]  /*1edc0*/  @!P5 LDL.64 R14, [R104+0x10] ;  /* 0x00001000680ed983 */ /* 0x000f220000100a00 */
[----:B------:R-:W-:-:S03]  /*1edd0*/  ISETP.NE.AND P5, PT, R106, 0x1, PT ;  /* 0x000000016a00780c */ /* 0x000fc60003fa5270 */
[----:B------:R-:W4:Y:S01]  /*1ede0*/  LDL.64 R106, [R93+0x60] ;  /* 0x000060005d6a7983 */ /* 0x000f220000100a00 */
[----:B------:R-:W-:Y:S02]  /*1edf0*/  FSEL R151, R16, RZ, P5 ;  /* 0x000000ff10977208 */ /* 0x000fe40002800000 */
[----:B------:R-:W-:Y:S02]  /*1ee00*/  FSEL R150, R17, 1.875, P5 ;  /* 0x3ff0000011967808 */ /* 0x000fe40002800000 */
[----:B------:R-:W-:-:S13]  /*1ee10*/  ISETP.NE.AND P5, PT, R39, R40, PT ;  /* 0x000000282700720c */ /* 0x000fda0003fa5270 */
[----:B------:R-:W5:Y:S04]  /*1ee20*/  @!P5 LDL.64 R114, [R49+0x98] ;  /* 0x000098003172d983 */ /* 0x000f680000100a00 */
[----:B------:R-:W5:Y:S01]  /*1ee30*/  @!P5 LDL.64 R148, [R49+0xa0] ;  /* 0x0000a0003194d983 */ /* 0x000f620000100a00 */
[----:B----4-:R-:W-:-:S08]  /*1ee40*/  DMUL R14, R106, R14 ;  /* 0x0000000e6a0e7228 */ /* 0x010fd00000000000 */
[----:B--2---:R-:W-:Y:S01]  /*1ee50*/  DFMA R12, R108, R12, R14 ;  /* 0x0000000c6c0c722b */ /* 0x004fe2000000000e */
[----:B------:R-:W-:Y:S02]  /*1ee60*/  FSEL R14, R151, R16, !P3 ;  /* 0x00000010970e7208 */ /* 0x000fe40005800000 */
[----:B------:R-:W-:Y:S01]  /*1ee70*/  FSEL R15, R150, R17, !P3 ;  /* 0x00000011960f7208 */ /* 0x000fe20005800000 */
[----:B-----5:R-:W-:-:S08]  /*1ee80*/  @!P5 DFMA R114, R148, -R2, R114 ;  /* 0x800000029472d22b */ /* 0x020fd00000000072 */
[----:B------:R-:W-:-:S08]  /*1ee90*/  @!P5 DFMA R12, R114, R70, R12 ;  /* 0x00000046720cd22b */ /* 0x000fd0000000000c */
[----:B------:R-:W-:-:S11]  /*1eea0*/  DFMA R10, R12, R14, R10 ;  /* 0x0000000e0c0a722b */ /* 0x000fd6000000000a */
.L_x_872:
[----:B------:R-:W-:Y:S05]  /*1eeb0*/  BSYNC.RECONVERGENT B0 ;  /* 0x0000000000007941 */ /* 0x000fea0003800200 */
.L_x_871:
[----:B------:R-:W-:-:S11]  /*1eec0*/  DFMA R8, R10, R110, R8 ;  /* 0x0000006e0a08722b */ /* 0x000fd60000000008 */
.L_x_861:
[----:B------:R-:W-:Y:S05]  /*1eed0*/  BSYNC.RECONVERGENT B1 ;  /* 0x0000000000017941 */ /* 0x000fea0003800200 */
.L_x_860:
[----:B------:R-:W-:Y:S01]  /*1eee0*/  ISETP.NE.AND P3, PT, R113, RZ, PT ;  /* 0x000000ff7100720c */ /* 0x000fe20003f65270 */
[----:B------:R-:W-:Y:S01]  /*1eef0*/  VIADD R113, R105, 0x1 ;  /* 0x0000000169717836 */ /* 0x000fe20000000000 */
[----:B------:R2:W-:Y:S02]  /*1ef00*/  STL.64 [R112+0x18], R8 ;  /* 0x0000180870007387 */ /* 0x0005e40000100a00 */
[----:B------:R-:W-:-:S09]  /*1ef10*/  SEL R10, R40, R39, P3 ;  /* 0x00000027280a7207 */ /* 0x000fd20001800000 */
[----:B------:R-:W-:Y:S02]  /*1ef20*/  @!P3 IMAD.MOV R113, RZ, RZ, R105 ;  /* 0x000000ffff71b224 */ /* 0x000fe400078e0269 */
[----:B------:R-:W-:-:S03]  /*1ef30*/  IMAD R105, R10, 0x18, R174 ;  /* 0x000000180a697824 */ /* 0x000fc600078e02ae */
[----:B------:R-:W-:-:S13]  /*1ef40*/  ISETP.NE.AND P3, PT, R113, RZ, PT ;  /* 0x000000ff7100720c */ /* 0x000fda0003f65270 */
[----:B--2---:R-:W2:Y:S04]  /*1ef50*/  @P3 LDL.64 R8, [R105] ;  /* 0x0000000069083983 */ /* 0x004ea80000100a00 */
[----:B------:R-:W2:Y:S01]  /*1ef60*/  @P3 LDL.64 R10, [R105+0x8] ;  /* 0x00000800690a3983 */ /* 0x000ea20000100a00 */
[----:B------:R-:W4:Y:S01]  /*1ef70*/  I2F.F64.U32 R106, R113 ;  /* 0x00000071006a7312 */ /* 0x000f220000201800 */
[----:B------:R-:W-:Y:S01]  /*1ef80*/  DMUL R12, R72, R6 ;  /* 0x00000006480c7228 */ /* 0x000fe20000000000 */
[----:B------:R-:W-:Y:S07]  /*1ef90*/  BSSY.RECONVERGENT B1, `(.L_x_873) ;  /* 0x0000067000017945 */ /* 0x000fee0003800200 */
[----:B------:R-:W-:-:S02]  /*1efa0*/  DFMA R4, R36, R4, R12 ;  /* 0x000000042404722b */ /* 0x000fc4000000000c */
[----:B----4-:R-:W-:Y:S02]  /*1efb0*/  DMUL R106, R106, R70 ;  /* 0x000000466a6a7228 */ /* 0x010fe40000000000 */
[----:B--2---:R-:W-:-:S08]  /*1efc0*/  @P3 DFMA R8, R10, -R2, R8 ;  /* 0x800000020a08322b */ /* 0x004fd00000000008 */
[----:B------:R-:W-:Y:S01]  /*1efd0*/  @P3 DFMA R4, R106, R8, R4 ;  /* 0x000000086a04322b */ /* 0x000fe20000000004 */
[----:B------:R-:W-:Y:S10]  /*1efe0*/  @!P0 BRA `(.L_x_874) ;  /* 0x0000000400848947 */ /* 0x000ff40003800000 */
[----:B0-----:R-:W2:Y:S01]  /*1eff0*/  LDL R14, [R1+0xfe8] ;  /* 0x000fe800010e7983 */ /* 0x001ea20000100800 */
        /* <DEDUP_REMOVED lines=25> */
.L_x_878:
[----:B------:R-:W-:-:S13]  /*1f190*/  ISETP.GE.U32.AND P6, PT, R116, 0x4, PT ;  /* 0x000000047400780c */ /* 0x000fda0003fc6070 */
[----:B------:R-:W-:-:S06]  /*1f1a0*/  @P6 IMAD R8, R114, 0x60, R45 ;  /* 0x0000006072086824 */ /* 0x000fcc00078e022d */
[----:B------:R-:W5:Y:S04]  /*1f1b0*/  @P6 LDL.128 R8, [R8] ;  /* 0x0000000008086983 */ /* 0x000f680000100c00 */
[----:B------:R2:W5:Y:S02]  /*1f1c0*/  @!P6 LDL.128 R8, [R88+0x740] ;  /* 0x000740005808e983 */ /* 0x0005640000100c00 */
.L_x_879:
[----:B------:R-:W-:Y:S05]  /*1f1d0*/  BSYNC.RECONVERGENT B10 ;  /* 0x00000000000a7941 */ /* 0x000fea0003800200 */
.L_x_877:
[----:B------:R-:W0:Y:S04]  /*1f1e0*/  LDL.64 R12, [R93+0x60] ;  /* 0x000060005d0c7983 */ /* 0x000e280000100a00 */
[----:B------:R-:W4:Y:S01]  /*1f1f0*/  LDL.64 R14, [R93+0x48] ;  /* 0x000048005d0e7983 */ /* 0x000f220000100a00 */
[----:B------:R-:W-:Y:S01]  /*1f200*/  ISETP.NE.AND P6, PT, R39, R40, PT ;  /* 0x000000282700720c */ /* 0x000fe20003fc5270 */
[----:B0----5:R-:W-:-:S08]  /*1f210*/  DMUL R10, R12, R10 ;  /* 0x0000000a0c0a7228 */ /* 0x021fd00000000000 */
        /* <DEDUP_REMOVED lines=13> */
.L_x_882:
        /* <DEDUP_REMOVED lines=9> */
.L_x_883:
[----:B------:R-:W-:Y:S05]  /*1f380*/  BSYNC.RECONVERGENT B10 ;  /* 0x00000000000a7941 */ /* 0x000fea0003800200 */
.L_x_881:
[----:B-----5:R-:W-:-:S08]  /*1f390*/  DFMA R8, R10, -R2, R8 ;  /* 0x800000020a08722b */ /* 0x020fd00000000008 */
[----:B------:R-:W-:-:S11]  /*1f3a0*/  DFMA R14, R8, R70, R14 ;  /* 0x00000046080e722b */ /* 0x000fd6000000000e */
.L_x_880:
[----:B------:R4:W-:Y:S01]  /*1f3b0*/  STL [R1+0xfe8], R114 ;  /* 0x000fe87201007387 */ /* 0x0009e20000100800 */
[----:B------:R-:W-:Y:S02]  /*1f3c0*/  FSEL R108, R20, RZ, P3 ;  /* 0x000000ff146c7208 */ /* 0x000fe40001800000 */
[----:B------:R-:W-:Y:S02]  /*1f3d0*/  FSEL R8, R21, 1.875, P3 ;  /* 0x3ff0000015087808 */ /* 0x000fe40001800000 */
[----:B------:R-:W-:-:S04]  /*1f3e0*/  ISETP.GE.U32.AND P3, PT, R116, 0x4, PT ;  /* 0x000000047400780c */ /* 0x000fc80003f66070 */
[----:B------:R-:W-:Y:S02]  /*1f3f0*/  FSEL R108, R108, R20, !P3 ;  /* 0x000000146c6c7208 */ /* 0x000fe40005800000 */
[----:B------:R-:W-:-:S06]  /*1f400*/  FSEL R109, R8, R21, !P3 ;  /* 0x00000015086d7208 */ /* 0x000fcc0005800000 */
[----:B----4-:R-:W-:-:S11]  /*1f410*/  DFMA R108, R14, R108, RZ ;  /* 0x0000006c0e6c722b */ /* 0x010fd600000000ff */
.L_x_876:
[----:B------:R-:W-:Y:S05]  /*1f420*/  BSYNC.RECONVERGENT B0 ;  /* 0x0000000000007941 */ /* 0x000fea0003800200 */
.L_x_875:
        /* <DEDUP_REMOVED lines=12> */
[----:B------:R-:W4:Y:S01]  /*1f4f0*/  LDL.64 R114, [R93+0x60] ;  /* 0x000060005d727983 */ /* 0x000f220000100a00 */
[----:B------:R-:W-:Y:S02]  /*1f500*/  FSEL R151, R22, RZ, P5 ;  /* 0x000000ff16977208 */ /* 0x000fe40002800000 */
[----:B------:R-:W-:Y:S01]  /*1f510*/  FSEL R150, R23, 1.875, P5 ;  /* 0x3ff0000017967808 */ /* 0x000fe20002800000 */
[----:B------:R-:W5:Y:S01]  /*1f520*/  LDL.64 R148, [R93+0x48] ;  /* 0x000048005d947983 */ /* 0x000f620000100a00 */
[----:B------:R-:W-:-:S13]  /*1f530*/  ISETP.GT.U32.AND P5, PT, R116, 0x3, PT ;  /* 0x000000037400780c */ /* 0x000fda0003fa4070 */
[----:B------:R-:W4:Y:S01]  /*1f540*/  @!P5 LDL.128 R8, [R104] ;  /* 0x000000006808d983 */ /* 0x000f220000100c00 */
[----:B------:R-:W-:-:S13]  /*1f550*/  ISETP.NE.AND P5, PT, R39, R40, PT ;  /* 0x000000282700720c */ /* 0x000fda0003fa5270 */
[----:B------:R-:W2:Y:S01]  /*1f560*/  @!P5 LDL.128 R12, [R49+0x90] ;  /* 0x00009000310cd983 */ /* 0x000ea20000100c00 */
[----:B----4-:R-:W-:-:S08]  /*1f570*/  DMUL R10, R114, R10 ;  /* 0x0000000a720a7228 */ /* 0x010fd00000000000 */
[----:B-----5:R-:W-:Y:S02]  /*1f580*/  DFMA R8, R148, R8, R10 ;  /* 0x000000089408722b */ /* 0x020fe4000000000a */
[----:B--2---:R-:W-:Y:S01]  /*1f590*/  @!P5 DFMA R12, R14, -R2, R12 ;  /* 0x800000020e0cd22b */ /* 0x004fe2000000000c */
[----:B------:R-:W-:Y:S02]  /*1f5a0*/  FSEL R10, R151, R22, !P3 ;  /* 0x00000016970a7208 */ /* 0x000fe40005800000 */
[----:B------:R-:W-:-:S05]  /*1f5b0*/  FSEL R11, R150, R23, !P3 ;  /* 0x00000017960b7208 */ /* 0x000fca0005800000 */
[----:B------:R-:W-:-:S08]  /*1f5c0*/  @!P5 DFMA R8, R12, R70, R8 ;  /* 0x000000460c08d22b */ /* 0x000fd00000000008 */
[----:B------:R-:W-:-:S11]  /*1f5d0*/  DFMA R108, R8, R10, R108 ;  /* 0x0000000a086c722b */ /* 0x000fd6000000006c */
.L_x_885:
[----:B------:R-:W-:Y:S05]  /*1f5e0*/  BSYNC.RECONVERGENT B0 ;  /* 0x0000000000007941 */ /* 0x000fea0003800200 */
.L_x_884:
[----:B------:R-:W-:-:S11]  /*1f5f0*/  DFMA R4, R108, R110, R4 ;  /* 0x0000006e6c04722b */ /* 0x000fd60000000004 */
.L_x_874:
[----:B------:R-:W-:Y:S05]  /*1f600*/  BSYNC.RECONVERGENT B1 ;  /* 0x0000000000017941 */ /* 0x000fea0003800200 */
.L_x_873:
[----:B------:R4:W-:Y:S01]  /*1f610*/  STL.64 [R112+0x20], R4 ;  /* 0x0000200470007387 */ /* 0x0009e20000100a00 */
[----:B------:R-:W-:Y:S01]  /*1f620*/  ISETP.NE.AND P3, PT, R113, RZ, PT ;  /* 0x000000ff7100720c */ /* 0x000fe20003f65270 */
[----:B------:R-:W-:-:S08]  /*1f630*/  DMUL R42, R72, R42 ;  /* 0x0000002a482a7228 */ /* 0x000fd00000000000 */
[----:B------:R-:W-:-:S04]  /*1f640*/  DFMA R6, R36, R6, R42 ;  /* 0x000000062406722b */ /* 0x000fc8000000002a */
[----:B----4-:R-:W-:Y:S07]  /*1f650*/  @!P3 BRA `(.L_x_886) ;  /* 0x000000000010b947 */ /* 0x010fee0003800000 */
[----:B------:R-:W4:Y:S04]  /*1f660*/  LDL.64 R4, [R105+0x8] ;  /* 0x0000080069047983 */ /* 0x000f280000100a00 */
[----:B------:R-:W4:Y:S02]  /*1f670*/  LDL.64 R8, [R105+0x10] ;  /* 0x0000100069087983 */ /* 0x000f240000100a00 */
[----:B----4-:R-:W-:-:S08]  /*1f680*/  DFMA R4, R8, -R2, R4 ;  /* 0x800000020804722b */ /* 0x010fd00000000004 */
[----:B------:R-:W-:-:S11]  /*1f690*/  DFMA R6, R106, R4, R6 ;  /* 0x000000046a06722b */ /* 0x000fd60000000006 */
.L_x_886:
[----:B------:R-:W-:Y:S04]  /*1f6a0*/  BSSY.RECONVERGENT B1, `(.L_x_887) ;  /* 0x000006b000017945 */ /* 0x000fe80003800200 */
[----:B------:R-:W-:Y:S05]  /*1f6b0*/  @!P0 BRA `(.L_x_888) ;  /* 0x0000000400a48947 */ /* 0x000fea0003800000 */
[----:B------:R-:W0:Y:S01]  /*1f6c0*/  LDL R5, [R1+0xfe8] ;  /* 0x000fe80001057983 */ /* 0x000e220000100800 */
        /* <DEDUP_REMOVED lines=9> */
[----:B0-----:R-:W-:Y:S02]  /*1f760*/  SEL R14, R5, R76, P3 ;  /* 0x0000004c050e7207 */ /* 0x001fe40001800000 */
        /* <DEDUP_REMOVED lines=16> */
.L_x_892:
[----:B------:R-:W-:-:S13]  /*1f870*/  ISETP.GE.U32.AND P5, PT, R116, 0x4, PT ;  /* 0x000000047400780c */ /* 0x000fda0003fa6070 */
[----:B------:R-:W-:-:S05]  /*1f880*/  @P5 IMAD R8, R14, 0x60, R45 ;  /* 0x000000600e085824 */ /* 0x000fca00078e022d */
[----:B------:R4:W5:Y:S04]  /*1f890*/  @P5 LDL.64 R4, [R8+0x8] ;  /* 0x0000080008045983 */ /* 0x0009680000100a00 */
[----:B------:R-:W5:Y:S04]  /*1f8a0*/  @P5 LDL.64 R8, [R8+0x10] ;  /* 0x0000100008085983 */ /* 0x000f680000100a00 */
[----:B------:R4:W5:Y:S04]  /*1f8b0*/  @!P5 LDL.64 R4, [R88+0x748] ;  /* 0x000748005804d983 */ /* 0x0009680000100a00 */
[----:B------:R4:W5:Y:S02]  /*1f8c0*/  @!P5 LDL.64 R8, [R88+0x750] ;  /* 0x000750005808d983 */ /* 0x0009640000100a00 */
.L_x_893:
[----:B------:R-:W-:Y:S05]  /*1f8d0*/  BSYNC.RECONVERGENT B10 ;  /* 0x00000000000a7941 */ /* 0x000fea0003800200 */
.L_x_891:
[----:B------:R-:W0:Y:S04]  /*1f8e0*/  LDL.64 R10, [R93+0x60] ;  /* 0x000060005d0a7983 */ /* 0x000e280000100a00 */
[----:B------:R-:W2:Y:S01]  /*1f8f0*/  LDL.64 R12, [R93+0x48] ;  /* 0x000048005d0c7983 */ /* 0x000ea20000100a00 */
[----:B------:R-:W-:Y:S01]  /*1f900*/  ISETP.NE.AND P5, PT, R39, R40, PT ;  /* 0x000000282700720c */ /* 0x000fe20003fa5270 */
[----:B0---45:R-:W-:-:S08]  /*1f910*/  DMUL R8, R10, R8 ;  /* 0x000000080a087228 */ /* 0x031fd00000000000 */
[----:B--2---:R-:W-:-:S04]  /*1f920*/  DFMA R4, R12, R4, R8 ;  /* 0x000000040c04722b */ /* 0x004fc80000000008 */
        /* <DEDUP_REMOVED lines=14> */
.L_x_896:
        /* <DEDUP_REMOVED lines=10> */
.L_x_897:
[----:B------:R-:W-:Y:S05]  /*1fab0*/  BSYNC.RECONVERGENT B10 ;  /* 0x00000000000a7941 */ /* 0x000fea0003800200 */
.L_x_895:
[----:B-----5:R-:W-:-:S08]  /*1fac0*/  DFMA R8, R10, -R2, R8 ;  /* 0x800000020a08722b */ /* 0x020fd00000000008 */
[----:B------:R-:W-:-:S11]  /*1fad0*/  DFMA R4, R8, R70, R4 ;  /* 0x000000460804722b */ /* 0x000fd60000000004 */
.L_x_894:
[----:B------:R4:W-:Y:S01]  /*1fae0*/  STL [R1+0xfe8], R14 ;  /* 0x000fe80e01007387 */ /* 0x0009e20000100800 */
[----:B------:R-:W-:Y:S02]  /*1faf0*/  FSEL R8, R20, RZ, P0 ;  /* 0x000000ff14087208 */ /* 0x000fe40000000000 */
[----:B------:R-:W-:Y:S02]  /*1fb00*/  FSEL R9, R21, 1.875, P0 ;  /* 0x3ff0000015097808 */ /* 0x000fe40000000000 */
[----:B------:R-:W-:-:S04]  /*1fb10*/  ISETP.GE.U32.AND P0, PT, R116, 0x4, PT ;  /* 0x000000047400780c */ /* 0x000fc80003f06070 */
[----:B------:R-:W-:Y:S02]  /*1fb20*/  FSEL R8, R8, R20, !P0 ;  /* 0x0000001408087208 */ /* 0x000fe40004000000 */
[----:B------:R-:W-:-:S06]  /*1fb30*/  FSEL R9, R9, R21, !P0 ;  /* 0x0000001509097208 */ /* 0x000fcc0004000000 */
[----:B----4-:R-:W-:-:S11]  /*1fb40*/  DFMA R4, R4, R8, RZ ;  /* 0x000000080404722b */ /* 0x010fd600000000ff */
.L_x_890:
[----:B------:R-:W-:Y:S05]  /*1fb50*/  BSYNC.RECONVERGENT B0 ;  /* 0x0000000000007941 */ /* 0x000fea0003800200 */
.L_x_889:
        /* <DEDUP_REMOVED lines=10> */
[----:B0-----:R-:W-:Y:S02]  /*1fc00*/  CS2R R10, SRZ ;  /* 0x00000000000a7805 */ /* 0x001fe4000001ff00 */
[----:B------:R-:W-:Y:S01]  /*1fc10*/  CS2R R8, SRZ ;  /* 0x0000000000087805 */ /* 0x000fe2000001ff00 */
[----:B------:R-:W4:Y:S08]  /*1fc20*/  LDL.64 R14, [R93+0x48] ;  /* 0x000048005d0e7983 */ /* 0x000f300000100a00 */
[----:B------:R-:W4:Y:S04]  /*1fc30*/  @!P3 LDL.64 R10, [R104+0x8] ;  /* 0x00000800680ab983 */ /* 0x000f280000100a00 */
[----:B------:R-:W5:Y:S01]  /*1fc40*/  @!P3 LDL.64 R8, [R104+0x10] ;  /* 0x000010006808b983 */ /* 0x000f620000100a00 */
[----:B------:R-:W-:-:S03]  /*1fc50*/  ISETP.NE.AND P3, PT, R12, 0x2, PT ;  /* 0x000000020c00780c */ /* 0x000fc60003f65270 */
[----:B------:R-:W5:Y:S01]  /*1fc60*/  LDL.64 R12, [R93+0x60] ;  /* 0x000060005d0c7983 */ /* 0x000f620000100a00 */
[----:B------:R-:W-:Y:S02]  /*1fc70*/  FSEL R45, R22, RZ, P3 ;  /* 0x000000ff162d7208 */ /* 0x000fe40001800000 */
[----:B------:R-:W-:Y:S02]  /*1fc80*/  FSEL R44, R23, 1.875, P3 ;  /* 0x3ff00000172c7808 */ /* 0x000fe40001800000 */
[----:B------:R-:W-:-:S13]  /*1fc90*/  ISETP.NE.AND P3, PT, R39, R40, PT ;  /* 0x000000282700720c */ /* 0x000fda0003f65270 */
[----:B------:R-:W2:Y:S04]  /*1fca0*/  @!P3 LDL.64 R40, [R49+0x98] ;  /* 0x000098003128b983 */ /* 0x000ea80000100a00 */
[----:B------:R-:W2:Y:S01]  /*1fcb0*/  @!P3 LDL.64 R42, [R49+0xa0] ;  /* 0x0000a000312ab983 */ /* 0x000ea20000100a00 */
[----:B-----5:R-:W-:-:S08]  /*1fcc0*/  DMUL R8, R12, R8 ;  /* 0x000000080c087228 */ /* 0x020fd00000000000 */
[----:B----4-:R-:W-:Y:S01]  /*1fcd0*/  DFMA R8, R14, R10, R8 ;  /* 0x0000000a0e08722b */ /* 0x010fe20000000008 */
[----:B------:R-:W-:Y:S02]  /*1fce0*/  FSEL R10, R45, R22, !P0 ;  /* 0x000000162d0a7208 */ /* 0x000fe40004000000 */
[----:B------:R-:W-:Y:S01]  /*1fcf0*/  FSEL R11, R44, R23, !P0 ;  /* 0x000000172c0b7208 */ /* 0x000fe20004000000 */
[----:B--2---:R-:W-:-:S08]  /*1fd00*/  @!P3 DFMA R40, R42, -R2, R40 ;  /* 0x800000022a28b22b */ /* 0x004fd00000000028 */
[----:B------:R-:W-:-:S08]  /*1fd10*/  @!P3 DFMA R8, R40, R70, R8 ;  /* 0x000000462808b22b */ /* 0x000fd00000000008 */
[----:B------:R-:W-:-:S11]  /*1fd20*/  DFMA R4, R8, R10, R4 ;  /* 0x0000000a0804722b */ /* 0x000fd60000000004 */
.L_x_899:
[----:B------:R-:W-:Y:S05]  /*1fd30*/  BSYNC.RECONVERGENT B0 ;  /* 0x0000000000007941 */ /* 0x000fea0003800200 */
.L_x_898:
[----:B------:R-:W-:-:S11]  /*1fd40*/  DFMA R6, R4, R110, R6 ;  /* 0x0000006e0406722b */ /* 0x000fd60000000006 */
.L_x_888:
[----:B------:R-:W-:Y:S05]  /*1fd50*/  BSYNC.RECONVERGENT B1 ;  /* 0x0000000000017941 */ /* 0x000fea0003800200 */
.L_x_887:
[----:B------:R4:W-:Y:S01]  /*1fd60*/  STL.64 [R112+0x28], R6 ;  /* 0x0000280670007387 */ /* 0x0009e20000100a00 */
[----:B------:R-:W-:-:S05]  /*1fd70*/  VIADD R38, R38, 0x1 ;  /* 0x0000000126267836 */ /* 0x000fca0000000000 */
[----:B------:R-:W-:-:S13]  /*1fd80*/  ISETP.NE.AND P0, PT, R38, 0x6, PT ;  /* 0x000000062600780c */ /* 0x000fda0003f05270 */
[----:B----4-:R-:W-:Y:S05]  /*1fd90*/  @P0 BRA `(.L_x_900) ;  /* 0xffffffcc00dc0947 */ /* 0x010fea000383ffff */
[----:B------:R-:W4:Y:S04]  /*1fda0*/  LDL.64 R32, [R1+0xd10] ;  /* 0x000d100001207983 */ /* 0x000f280000100a00 */
[----:B------:R-:W2:Y:S04]  /*1fdb0*/  LDL.64 R12, [R1+0xd40] ;  /* 0x000d4000010c7983 */ /* 0x000ea80000100a00 */
[----:B0-----:R-:W3:Y:S04]  /*1fdc0*/  LDL.64 R10, [R1+0xd90] ;  /* 0x000d9000010a7983 */ /* 0x001ee80000100a00 */
[----:B------:R-:W3:Y:S04]  /*1fdd0*/  LDL.64 R22, [R1+0xdb0] ;  /* 0x000db00001167983 */ /* 0x000ee80000100a00 */
        /* <DEDUP_REMOVED lines=10> */
[----:B------:R0:W5:Y:S04]  /*1fe80*/  LDL.64 R38, [R1+0x48] ;  /* 0x0000480001267983 */ /* 0x0001680000100a00 */
[----:B------:R0:W5:Y:S04]  /*1fe90*/  LDL.64 R40, [R1+0x60] ;  /* 0x0000600001287983 */ /* 0x0001680000100a00 */
[----:B------:R0:W5:Y:S04]  /*1fea0*/  LDL.64 R42, [R1+0x50] ;  /* 0x00005000012a7983 */ /* 0x0001680000100a00 */
[----:B------:R0:W5:Y:S01]  /*1feb0*/  LDL.64 R44, [R1+0x68] ;  /* 0x00006800012c7983 */ /* 0x0001620000100a00 */
[----:B----4-:R-:W-:-:S02]  /*1fec0*/  DFMA R32, R100, R102, R32 ;  /* 0x000000666420722b */ /* 0x010fc40000000020 */
[--C-:B--2---:R-:W-:Y:S02]  /*1fed0*/  DFMA R34, R102, R86, R12.reuse ;  /* 0x000000566622722b */ /* 0x104fe4000000000c */
[----:B------:R-:W-:Y:S02]  /*1fee0*/  DFMA R12, R100, R90, R12 ;  /* 0x0000005a640c722b */ /* 0x000fe4000000000c */
[----:B---3--:R-:W-:-:S03]  /*1fef0*/  DFMA R10, R78, R26, R10 ;  /* 0x0000001a4e0a722b */ /* 0x008fc6000000000a */
[----:B------:R2:W-:Y:S01]  /*1ff00*/  STL.128 [R1+0xe30], R32 ;  /* 0x000e302001007387 */ /* 0x0005e20000100c00 */
[----:B------:R-:W-:Y:S02]  /*1ff10*/  DFMA R22, R86, R24, R22 ;  /* 0x000000185616722b */ /* 0x000fe40000000016 */
[C---:B------:R-:W-:Y:S02]  /*1ff20*/  DFMA R26, R78.reuse, R96, R20 ;  /* 0x000000604e1a722b */ /* 0x040fe40000000014 */
[--C-:B------:R-:W-:Y:S02]  /*1ff30*/  DFMA R24, R78, R24, R30.reuse ;  /* 0x000000184e18722b */ /* 0x100fe4000000001e */
[----:B------:R-:W-:Y:S02]  /*1ff40*/  DFMA R30, R86, R84, R30 ;  /* 0x00000054561e722b */ /* 0x000fe4000000001e */
[----:B------:R-:W-:Y:S02]  /*1ff50*/  DFMA R4, R102, R78, R16 ;  /* 0x0000004e6604722b */ /* 0x000fe40000000010 */
[----:B------:R-:W-:-:S02]  /*1ff60*/  DFMA R6, R86, R98, R6 ;  /* 0x000000625606722b */ /* 0x000fc40000000006 */
[----:B------:R-:W-:Y:S02]  /*1ff70*/  DFMA R8, R98, R78, R8 ;  /* 0x0000004e6208722b */ /* 0x000fe40000000008 */
[-C--:B------:R-:W-:Y:S02]  /*1ff80*/  DFMA R14, R86, R90.reuse, R14 ;  /* 0x0000005a560e722b */ /* 0x080fe4000000000e */
[C---:B------:R-:W-:Y:S02]  /*1ff90*/  DFMA R20, R78.reuse, R90, R18 ;  /* 0x0000005a4e14722b */ /* 0x040fe40000000012 */
[C---:B------:R-:W-:Y:S02]  /*1ffa0*/  DFMA R28, R78.reuse, R82, R28 ;  /* 0x000000524e1c722b */ /* 0x040fe4000000001c */
[C---:B--2---:R-:W-:Y:S02]  /*1ffb0*/  DFMA R32, R78.reuse, R84, R106 ;  /* 0x000000544e20722b */ /* 0x044fe4000000006a */
[----:B------:R-:W-:Y:S01]  /*1ffc0*/  DFMA R34, R78, R80, R104 ;  /* 0x000000504e22722b */ /* 0x000fe20000000068 */
[----:B------:R-:W-:Y:S04]  /*1ffd0*/  STL.128 [R1+0xe40], R4 ;  /* 0x000e400401007387 */ /* 0x000fe80000100c00 */
[----:B------:R-:W-:Y:S04]  /*1ffe0*/  STL.128 [R1+0xe50], R8 ;  /* 0x000e500801007387 */ /* 0x000fe80000100c00 */
[----:B------:R-:W-:Y:S04]  /*1fff0*/  STL.128 [R1+0xe60], R12 ;  /* 0x000e600c01007387 */ /* 0x000fe80000100c00 */
[----:B------:R-:W-:Y:S04]  /*20000*/  STL.128 [R1+0xe70], R20 ;  /* 0x000e701401007387 */ /* 0x000fe80000100c00 */
[----:B------:R-:W-:Y:S04]  /*20010*/  STL.128 [R1+0xe80], R24 ;  /* 0x000e801801007387 */ /* 0x000fe80000100c00 */
[----:B------:R-:W-:Y:S04]  /*20020*/  STL.128 [R1+0xea0], R28 ;  /* 0x000ea01c01007387 */ /* 0x000fe80000100c00 */
[----:B------:R-:W-:Y:S01]  /*20030*/  STL.128 [R1+0xeb0], R32 ;  /* 0x000eb02001007387 */ /* 0x000fe20000100c00 */
[----:B------:R-:W-:-:S02]  /*20040*/  DFMA R16, R100, R82, R16 ;  /* 0x000000526410722b */ /* 0x000fc40000000010 */
[----:B------:R-:W-:-:S07]  /*20050*/  DFMA R18, R86, R82, R18 ;  /* 0x000000525612722b */ /* 0x000fce0000000012 */
[----:B------:R2:W-:Y:S02]  /*20060*/  STL.128 [R1+0xe90], R16 ;  /* 0x000e901001007387 */ /* 0x0005e40000100c00 */
[----:B0-2---:R-:W-:-:S07]  /*20070*/  IMAD.MOV.U32 R18, RZ, RZ, RZ ;  /* 0x000000ffff127224 */ /* 0x005fce00078e00ff */
.L_x_1081:
[C---:B------:R-:W-:Y:S02]  /*20080*/  VIADD R81, R1.reuse, 0xcb0 ;  /* 0x00000cb001517836 */ /* 0x040fe40000000000 */
[----:B------:R-:W-:Y:S02]  /*20090*/  VIADD R80, R1, 0xd10 ;  /* 0x00000d1001507836 */ /* 0x000fe40000000000 */
[C---:B------:R-:W-:Y:S02]  /*200a0*/  IMAD R12, R18.reuse, 0x10, R81 ;  /* 0x00000010120c7824 */ /* 0x040fe400078e0251 */
[----:B------:R-:W-:-:S03]  /*200b0*/  IMAD R19, R18, 0x30, R80 ;  /* 0x0000003012137824 */ /* 0x000fc600078e0250 */
[----:B--2---:R-:W2:Y:S04]  /*200c0*/  LDL.128 R8, [R12] ;  /* 0x000000000c087983 */ /* 0x004ea80000100c00 */
[----:B---3--:R-:W3:Y:S01]  /*200d0*/  LDL.128 R4, [R19] ;  /* 0x0000000013047983 */ /* 0x008ee20000100c00 */
[----:B------:R-:W-:Y:S01]  /*200e0*/  ISETP.GE.AND P0, PT, R116, 0x1, PT ;  /* 0x000000017400780c */ /* 0x000fe20003f06270 */
[----:B------:R-:W-:Y:S01]  /*200f0*/  BSSY.RECONVERGENT B1, `(.L_x_901) ;  /* 0x00000f0000017945 */ /* 0x000fe20003800200 */
[----:B--2---:R-:W-:Y:S02]  /*20100*/  DFMA R10, R10, -R2, R8 ;  /* 0x800000020a0a722b */ /* 0x004fe40000000008 */
[----:B---3-5:R-:W-:-:S06]  /*20110*/  DMUL R8, R40, R6 ;  /* 0x0000000628087228 */ /* 0x028fcc0000000000 */
[----:B------:R-:W-:Y:S02]  /*20120*/  DMUL R16, R10, R70 ;  /* 0x000000460a107228 */ /* 0x000fe40000000000 */
[----:B------:R-:W-:-:S08]  /*20130*/  DFMA R8, R38, R4, R8 ;  /* 0x000000042608722b */ /* 0x000fd00000000008 */
[----:B----4-:R-:W-:Y:S01]  /*20140*/  DADD R22, R8, R16 ;  /* 0x0000000008167229 */ /* 0x010fe20000000010 */
[----:B------:R-:W-:Y:S10]  /*20150*/  @!P0 BRA `(.L_x_902) ;  /* 0x0000000c00a48947 */ /* 0x000ff40003800000 */
[C---:B------:R-:W-:Y:S01]  /*20160*/  VIADD R8, R116.reuse, 0xffffffff ;  /* 0xffffffff74087836 */ /* 0x040fe20000000000 */
[----:B------:R-:W-:Y:S01]  /*20170*/  ISETP.LT.U32.AND P5, PT, R116, 0x4, PT ;  /* 0x000000047400780c */ /* 0x000fe20003fa1070 */
[----:B------:R-:W-:Y:S04]  /*20180*/  BSSY.RECONVERGENT B0, `(.L_x_903) ;  /* 0x00000a0000007945 */ /* 0x000fe80003800200 */
[----:B------:R-:W-:Y:S01]  /*20190*/  BSSY.RELIABLE B10, `(.L_x_904) ;  /* 0x00000100000a7945 */ /* 0x000fe20003800100 */
[----:B------:R-:W-:Y:S01]  /*201a0*/  IMAD.MOV.U32 R24, RZ, RZ, 0x1 ;  /* 0x00000001ff187424 */ /* 0x000fe200078e00ff */
[----:B------:R-:W-:Y:S02]  /*201b0*/  ISETP.GE.U32.AND P3, PT, R8, 0x3, PT ;  /* 0x000000030800780c */ /* 0x000fe40003f66070 */
[----:B------:R-:W-:-:S02]  /*201c0*/  CS2R R20, SRZ ;  /* 0x0000000000147805 */ /* 0x000fc4000001ff00 */
[----:B------:R-:W-:-:S04]  /*201d0*/  SEL R8, R8, 0xffffffff, !P3 ;  /* 0xffffffff08087807 */ /* 0x000fc80005800000 */
[----:B------:R-:W-:-:S13]  /*201e0*/  ISETP.NE.AND P3, PT, R8, RZ, PT ;  /* 0x000000ff0800720c */ /* 0x000fda0003f65270 */
[----:B------:R-:W-:Y:S05]  /*201f0*/  @!P3 BRA P5, `(.L_x_905) ;  /* 0x000000000024b947 */ /* 0x000fea0002800000 */
[----:B------:R-:W-:Y:S01]  /*20200*/  ISETP.GE.AND P3, PT, R116, 0x4, PT ;  /* 0x000000047400780c */ /* 0x000fe20003f66270 */
[----:B------:R-:W-:-:S12]  /*20210*/  IMAD.MOV.U32 R9, RZ, RZ, RZ ;  /* 0x000000ffff097224 */ /* 0x000fd800078e00ff */
[----:B------:R-:W-:Y:S05]  /*20220*/  @!P3 BREAK.RELIABLE B10 ;  /* 0x00000000000ab942 */ /* 0x000fea0003800100 */
[----:B------:R-:W-:Y:S05]  /*20230*/  @!P3 BRA `(.L_x_906) ;  /* 0x000000080050b947 */ /* 0x000fea0003800000 */
[----:B------:R-:W-:-:S13]  /*20240*/  ISETP.NE.AND P3, PT, R92, RZ, PT ;  /* 0x000000ff5c00720c */ /* 0x000fda0003f65270 */
[----:B------:R-:W-:Y:S05]  /*20250*/  @!P3 BREAK.RELIABLE B10 ;  /* 0x00000000000ab942 */ /* 0x000fea0003800100 */
[----:B------:R-:W-:Y:S05]  /*20260*/  @!P3 BRA `(.L_x_906) ;  /* 0x000000080044b947 */ /* 0x000fea0003800000 */
[----:B------:R-:W-:Y:S02]  /*20270*/  IMAD.MOV.U32 R24, RZ, RZ, R92 ;  /* 0x000000ffff187224 */ /* 0x000fe400078e005c */
[----:B------:R-:W-:-:S07]  /*20280*/  IMAD.MOV.U32 R168, RZ, RZ, R95 ;  /* 0x000000ffffa87224 */ /* 0x000fce00078e005f */
.L_x_905:
[----:B------:R-:W-:Y:S05]  /*20290*/  BSYNC.RELIABLE B10 ;  /* 0x00000000000a7941 */ /* 0x000fea0003800100 */
.L_x_904:
[----:B------:R-:W-:-:S13]  /*202a0*/  ISETP.GT.AND P3, PT, R18, 0x2, PT ;  /* 0x000000021200780c */ /* 0x000fda0003f64270 */
[----:B------:R-:W-:Y:S05]  /*202b0*/  @P3 BRA `(.L_x_907) ;  /* 0x0000000000383947 */ /* 0x000fea0003800000 */
[----:B------:R-:W-:-:S05]  /*202c0*/  VIMNMX.U32 R8, PT, PT, R18, 0x3, PT ;  /* 0x0000000312087848 */ /* 0x000fca0003fe0000 */
[----:B------:R-:W-:-:S04]  /*202d0*/  IMAD.SHL.U32 R10, R8, 0x4, RZ ;  /* 0x00000004080a7824 */ /* 0x000fc800078e00ff */
[----:B------:R-:W0:Y:S02]  /*202e0*/  LDC R8, c[0x2][R10+0x58] ;  /* 0x008016000a087b82 */ /* 0x000e240000000800 */
[----:B0-----:R-:W-:-:S04]  /*202f0*/  SHF.R.S32.HI R9, RZ, 0x1f, R8 ;  /* 0x0000001fff097819 */ /* 0x001fc80000011408 */
.L_x_1187:
[----:B------:R-:W-:Y:S05]  /*20300*/  BRX R8 -0x20310                                                                                                         (*"BRANCH_TARGETS .L_x_1188,.L_x_1189,.L_x_1190,.L_x_908"*) ;  /* 0xfffffdfc083c7949 */ /* 0x000fea000383ffff */
.L_x_1190:
[----:B------:R-:W-:Y:S02]  /*20310*/  IMAD.MOV.U32 R169, RZ, RZ, 0x2 ;  /* 0x00000002ffa97424 */ /* 0x000fe400078e00ff */
[----:B------:R-:W-:Y:S01]  /*20320*/  IMAD.MOV.U32 R170, RZ, RZ, RZ ;  /* 0x000000ffffaa7224 */ /* 0x000fe200078e00ff */
[----:B------:R-:W-:Y:S06]  /*20330*/  BRA `(.L_x_908) ;  /* 0x0000000000507947 */ /* 0x000fec0003800000 */
.L_x_1188:
[----:B------:R-:W-:Y:S02]  /*20340*/  IMAD.MOV.U32 R170, RZ, RZ, RZ ;  /* 0x000000ffffaa7224 */ /* 0x000fe400078e00ff */
[----:B------:R-:W-:Y:S01]  /*20350*/  IMAD.MOV.U32 R169, RZ, RZ, RZ ;  /* 0x000000ffffa97224 */ /* 0x000fe200078e00ff */
[----:B------:R-:W-:Y:S06]  /*20360*/  BRA `(.L_x_908) ;  /* 0x0000000000447947 */ /* 0x000fec0003800000 */
.L_x_1189:
[----:B------:R-:W-:Y:S02]  /*20370*/  IMAD.MOV.U32 R169, RZ, RZ, 0x1 ;  /* 0x00000001ffa97424 */ /* 0x000fe400078e00ff */
[----:B------:R-:W-:Y:S01]  /*20380*/  IMAD.MOV.U32 R170, RZ, RZ, RZ ;  /* 0x000000ffffaa7224 */ /* 0x000fe200078e00ff */
[----:B------:R-:W-:Y:S06]  /*20390*/  BRA `(.L_x_908) ;  /* 0x0000000000387947 */ /* 0x000fec0003800000 */
.L_x_907:
[----:B------:R-:W-:-:S05]  /*203a0*/  IMAD.MOV.U32 R9, RZ, RZ, -0x3 ;  /* 0xfffffffdff097424 */ /* 0x000fca00078e00ff */
[----:B------:R-:W-:-:S05]  /*203b0*/  VIADDMNMX.U32 R8, R18, R9, 0x3, PT ;  /* 0x0000000312087446 */ /* 0x000fca0003800009 */
[----:B------:R-:W-:-:S04]  /*203c0*/  IMAD.SHL.U32 R10, R8, 0x4, RZ ;  /* 0x00000004080a7824 */ /* 0x000fc800078e00ff */
[----:B------:R-:W0:Y:S02]  /*203d0*/  LDC R8, c[0x2][R10+0x68] ;  /* 0x00801a000a087b82 */ /* 0x000e240000000800 */
[----:B0-----:R-:W-:-:S04]  /*203e0*/  SHF.R.S32.HI R9, RZ, 0x1f, R8 ;  /* 0x0000001fff097819 */ /* 0x001fc80000011408 */
.L_x_1192:
[----:B------:R-:W-:Y:S05]  /*203f0*/  BRX R8 -0x20400                                                                                                         (*"BRANCH_TARGETS .L_x_1193,.L_x_1194,.L_x_1195,.L_x_908"*) ;  /* 0xfffffdfc08007949 */ /* 0x000fea000383ffff */
.L_x_1195:
[----:B------:R-:W-:Y:S02]  /*20400*/  IMAD.MOV.U32 R170, RZ, RZ, 0x2 ;  /* 0x00000002ffaa7424 */ /* 0x000fe400078e00ff */
[----:B------:R-:W-:Y:S01]  /*20410*/  IMAD.MOV.U32 R169, RZ, RZ, 0x2 ;  /* 0x00000002ffa97424 */ /* 0x000fe200078e00ff */
[----:B------:R-:W-:Y:S06]  /*20420*/  BRA `(.L_x_908) ;  /* 0x0000000000147947 */ /* 0x000fec0003800000 */
.L_x_1193:
[----:B------:R-:W-:Y:S02]  /*20430*/  IMAD.MOV.U32 R170, RZ, RZ, 0x1 ;  /* 0x00000001ffaa7424 */ /* 0x000fe400078e00ff */
[----:B------:R-:W-:Y:S01]  /*20440*/  IMAD.MOV.U32 R169, RZ, RZ, 0x1 ;  /* 0x00000001ffa97424 */ /* 0x000fe200078e00ff */
[----:B------:R-:W-:Y:S06]  /*20450*/  BRA `(.L_x_908) ;  /* 0x0000000000087947 */ /* 0x000fec0003800000 */
.L_x_1194:
[----:B------:R-:W-:Y:S02]  /*20460*/  IMAD.MOV.U32 R169, RZ, RZ, 0x2 ;  /* 0x00000002ffa97424 */ /* 0x000fe400078e00ff */
[----:B------:R-:W-:-:S07]  /*20470*/  IMAD.MOV.U32 R170, RZ, RZ, 0x1 ;  /* 0x00000001ffaa7424 */ /* 0x000fce00078e00ff */
.L_x_908:
[----:B------:R-:W-:Y:S01]  /*20480*/  ISETP.NE.AND P3, PT, R117, RZ, PT ;  /* 0x000000ff7500720c */ /* 0x000fe20003f65270 */
[----:B------:R-:W-:Y:S01]  /*20490*/  VIADD R8, R1, 0x8c0 ;  /* 0x000008c001087836 */ /* 0x000fe20000000000 */
[----:B------:R-:W-:Y:S01]  /*204a0*/  BSSY.RECONVERGENT B10, `(.L_x_909) ;  /* 0x00000140000a7945 */ /* 0x000fe20003800200 */
[C---:B------:R-:W-:Y:S02]  /*204b0*/  IMAD R30, R169.reuse, 0x20, R1 ;  /* 0x00000020a91e7824 */ /* 0x040fe400078e0201 */
[C---:B------:R-:W-:Y:S02]  /*204c0*/  IMAD R8, R168.reuse, 0x60, R8 ;  /* 0x00000060a8087824 */ /* 0x040fe400078e0208 */
[C---:B------:R-:W-:Y:S02]  /*204d0*/  IMAD R27, R169.reuse, 0x20, R61 ;  /* 0x00000020a91b7824 */ /* 0x040fe400078e023d */
[----:B------:R-:W-:Y:S02]  /*204e0*/  IMAD R28, R168, 0xd8, R63 ;  /* 0x000000d8a81c7824 */ /* 0x000fe400078e023f */
[----:B------:R-:W-:-:S02]  /*204f0*/  IMAD R29, R169, 0x20, R8 ;  /* 0x00000020a91d7824 */ /* 0x000fc400078e0208 */
[----:B------:R-:W-:Y:S05]  /*20500*/  @P3 BRA `(.L_x_910) ;  /* 0x0000000000103947 */ /* 0x000fea0003800000 */
[----:B------:R-:W-:-:S13]  /*20510*/  ISETP.GT.U32.AND P5, PT, R116, 0x3, PT ;  /* 0x000000037400780c */ /* 0x000fda0003fa4070 */
[----:B------:R2:W5:Y:S04]  /*20520*/  @!P5 LDL.128 R8, [R30+0x740] ;  /* 0x000740001e08d983 */ /* 0x0005680000100c00 */
[----:B------:R2:W5:Y:S01]  /*20530*/  @P5 LDL.128 R8, [R29] ;  /* 0x000000001d085983 */ /* 0x0005620000100c00 */
[----:B------:R-:W-:Y:S05]  /*20540*/  BRA `(.L_x_911) ;  /* 0x0000000000247947 */ /* 0x000fea0003800000 */
.L_x_910:
        /* <DEDUP_REMOVED lines=9> */
.L_x_911:
[----:B------:R-:W-:Y:S05]  /*205e0*/  BSYNC.RECONVERGENT B10 ;  /* 0x00000000000a7941 */ /* 0x000fea0003800200 */
.L_x_909:
[----:B------:R-:W-:Y:S02]  /*205f0*/  IMAD R14, R170, 0x8, R1 ;  /* 0x00000008aa0e7824 */ /* 0x000fe400078e0201 */
[----:B------:R-:W-:-:S03]  /*20600*/  VIADD R20, R1, 0x90 ;  /* 0x0000009001147836 */ /* 0x000fc60000000000 */
[----:B0-----:R-:W3:Y:S04]  /*20610*/  LDL.64 R12, [R14+0x60] ;  /* 0x000060000e0c7983 */ /* 0x001ee80000100a00 */
[----:B------:R-:W4:Y:S01]  /*20620*/  LDL.64 R14, [R14+0x48] ;  /* 0x000048000e0e7983 */ /* 0x000f220000100a00 */
[----:B------:R-:W-:Y:S01]  /*20630*/  ISETP.NE.AND P5, PT, R170, R169, PT ;  /* 0x000000a9aa00720c */ /* 0x000fe20003fa5270 */
[C---:B------:R-:W-:Y:S01]  /*20640*/  IMAD R25, R168.reuse, 0x40, R20 ;  /* 0x00000040a8197824 */ /* 0x040fe200078e0214 */
[----:B------:R-:W-:Y:S01]  /*20650*/  BSSY.RECONVERGENT B10, `(.L_x_912) ;  /* 0x00000190000a7945 */ /* 0x000fe20003800200 */
[----:B------:R-:W-:Y:S01]  /*20660*/  IMAD R26, R168, 0x90, R48 ;  /* 0x00000090a81a7824 */ /* 0x000fe200078e0230 */
[----:B---3-5:R-:W-:-:S08]  /*20670*/  DMUL R10, R12, R10 ;  /* 0x0000000a0c0a7228 */ /* 0x028fd00000000000 */
[----:B----4-:R-:W-:Y:S01]  /*20680*/  DFMA R20, R14, R8, R10 ;  /* 0x000000080e14722b */ /* 0x010fe2000000000a */
[----:B------:R-:W-:Y:S10]  /*20690*/  @P5 BRA `(.L_x_913) ;  /* 0x0000000000505947 */ /* 0x000ff40003800000 */
        /* <DEDUP_REMOVED lines=8> */
[----:B------:R0:W5:Y:S01]  /*20720*/  LDL.128 R8, [R25] ;  /* 0x0000000019087983 */ /* 0x0001620000100c00 */
[----:B------:R-:W-:Y:S05]  /*20730*/  BRA `(.L_x_916) ;  /* 0x00000000001c7947 */ /* 0x000fea0003800000 */
.L_x_915:
[----:B------:R-:W-:Y:S02]  /*20740*/  ISETP.GT.AND P6, PT, R117, 0x3, PT ;  /* 0x000000037500780c */ /* 0x000fe40003fc4270 */
[----:B------:R-:W-:Y:S02]  /*20750*/  CS2R R8, SRZ ;  /* 0x0000000000087805 */ /* 0x000fe4000001ff00 */
[----:B------:R-:W-:-:S09]  /*20760*/  CS2R R10, SRZ ;  /* 0x00000000000a7805 */ /* 0x000fd2000001ff00 */
[----:B------:R-:W-:Y:S05]  /*20770*/  @P6 BRA `(.L_x_916) ;  /* 0x00000000000c6947 */ /* 0x000fea0003800000 */
[----:B------:R-:W-:-:S13]  /*20780*/  ISETP.GT.U32.AND P6, PT, R116, 0x3, PT ;  /* 0x000000037400780c */ /* 0x000fda0003fc4070 */
[----:B------:R3:W5:Y:S04]  /*20790*/  @!P6 LDL.128 R8, [R50] ;  /* 0x000000003208e983 */ /* 0x0007680000100c00 */
[----:B------:R3:W5:Y:S02]  /*207a0*/  @P6 LDL.128 R8, [R26] ;  /* 0x000000001a086983 */ /* 0x0007640000100c00 */
.L_x_916:
[----:B------:R-:W-:Y:S05]  /*207b0*/  BSYNC.RECONVERGENT B11 ;  /* 0x00000000000b7941 */ /* 0x000fea0003800200 */
.L_x_914:
[----:B-----5:R-:W-:-:S08]  /*207c0*/  DFMA R8, R10, -R2, R8 ;  /* 0x800000020a08722b */ /* 0x020fd00000000008 */
[----:B------:R-:W-:-:S11]  /*207d0*/  DFMA R20, R8, R70, R20 ;  /* 0x000000460814722b */ /* 0x000fd60000000014 */
.L_x_913:
[----:B------:R-:W-:Y:S05]  /*207e0*/  BSYNC.RECONVERGENT B10 ;  /* 0x00000000000a7941 */ /* 0x000fea0003800200 */
.L_x_912:
[----:B------:R-:W-:Y:S04]  /*207f0*/  BSSY.RECONVERGENT B10, `(.L_x_917) ;  /* 0x00000120000a7945 */ /* 0x000fe80003800200 */
[----:B------:R-:W-:Y:S05]  /*20800*/  @P3 BRA `(.L_x_918) ;  /* 0x0000000000183947 */ /* 0x000fea0003800000 */
[----:B------:R-:W-:-:S13]  /*20810*/  ISETP.GT.U32.AND P6, PT, R116, 0x3, PT ;  /* 0x000000037400780c */ /* 0x000fda0003fc4070 */
[----:B------:R4:W5:Y:S04]  /*20820*/  @!P6 LDL.64 R8, [R30+0x748] ;  /* 0x000748001e08e983 */ /* 0x0009680000100a00 */
[----:B------:R4:W5:Y:S04]  /*20830*/  @!P6 LDL.64 R10, [R30+0x750] ;  /* 0x000750001e0ae983 */ /* 0x0009680000100a00 */
[----:B------:R4:W5:Y:S04]  /*20840*/  @P6 LDL.64 R8, [R29+0x8] ;  /* 0x000008001d086983 */ /* 0x0009680000100a00 */
[----:B------:R4:W5:Y:S01]  /*20850*/  @P6 LDL.64 R10, [R29+0x10] ;  /* 0x000010001d0a6983 */ /* 0x0009620000100a00 */
[----:B------:R-:W-:Y:S05]  /*20860*/  BRA `(.L_x_919) ;  /* 0x0000000000287947 */ /* 0x000fea0003800000 */
.L_x_918:
[----:B------:R-:W-:Y:S02]  /*20870*/  ISETP.GT.AND P6, PT, R117, 0x3, PT ;  /* 0x000000037500780c */ /* 0x000fe40003fc4270 */
[----:B------:R-:W-:Y:S02]  /*20880*/  CS2R R8, SRZ ;  /* 0x0000000000087805 */ /* 0x000fe4000001ff00 */
[----:B------:R-:W-:-:S09]  /*20890*/  CS2R R10, SRZ ;  /* 0x00000000000a7805 */ /* 0x000fd2000001ff00 */
[----:B------:R-:W-:Y:S05]  /*208a0*/  @P6 BRA `(.L_x_919) ;  /* 0x0000000000186947 */ /* 0x000fea0003800000 */
[----:B------:R-:W-:-:S13]  /*208b0*/  ISETP.GT.U32.AND P6, PT, R116, 0x3, PT ;  /* 0x000000037400780c */ /* 0x000fda0003fc4070 */
[----:B------:R4:W5:Y:S04]  /*208c0*/  @!P6 LDL.64 R8, [R27+0x8] ;  /* 0x000008001b08e983 */ /* 0x0009680000100a00 */
[----:B------:R4:W5:Y:S01]  /*208d0*/  @!P6 LDL.64 R10, [R27+0x10] ;  /* 0x000010001b0ae983 */ /* 0x0009620000100a00 */
[----:B------:R-:W-:-:S05]  /*208e0*/  @P6 IMAD R28, R169, 0x18, R28 ;  /* 0x00000018a91c6824 */ /* 0x000fca00078e021c */
[----:B------:R4:W5:Y:S04]  /*208f0*/  @P6 LDL.64 R8, [R28+0x8] ;  /* 0x000008001c086983 */ /* 0x0009680000100a00 */
[----:B------:R4:W5:Y:S02]  /*20900*/  @P6 LDL.64 R10, [R28+0x10] ;  /* 0x000010001c0a6983 */ /* 0x0009640000100a00 */
.L_x_919:
[----:B------:R-:W-:Y:S05]  /*20910*/  BSYNC.RECONVERGENT B10 ;  /* 0x00000000000a7941 */ /* 0x000fea0003800200 */
.L_x_917:
[----:B-----5:R-:W-:Y:S01]  /*20920*/  DMUL R10, R12, R10 ;  /* 0x0000000a0c0a7228 */ /* 0x020fe20000000000 */
[----:B------:R-:W-:Y:S07]  /*20930*/  BSSY.RECONVERGENT B10, `(.L_x_920) ;  /* 0x000001a0000a7945 */ /* 0x000fee0003800200 */
[----:B------:R-:W-:Y:S01]  /*20940*/  DFMA R8, R14, R8, R10 ;  /* 0x000000080e08722b */ /* 0x000fe2000000000a */
        /* <DEDUP_REMOVED lines=9> */
[----:B------:R0:W5:Y:S04]  /*209e0*/  LDL.64 R10, [R25+0x8] ;  /* 0x00000800190a7983 */ /* 0x0001680000100a00 */
[----:B------:R0:W5:Y:S01]  /*209f0*/  LDL.64 R12, [R25+0x10] ;  /* 0x00001000190c7983 */ /* 0x0001620000100a00 */
[----:B------:R-:W-:Y:S05]  /*20a00*/  BRA `(.L_x_924) ;  /* 0x0000000000247947 */ /* 0x000fea0003800000 */
.L_x_923:
[----:B------:R-:W-:Y:S02]  /*20a10*/  ISETP.GT.AND P3, PT, R117, 0x3, PT ;  /* 0x000000037500780c */ /* 0x000fe40003f64270 */
[----:B------:R-:W-:Y:S02]  /*20a20*/  CS2R R10, SRZ ;  /* 0x00000000000a7805 */ /* 0x000fe4000001ff00 */
[----:B------:R-:W-:-:S09]  /*20a30*/  CS2R R12, SRZ ;  /* 0x00000000000c7805 */ /* 0x000fd2000001ff00 */
[----:B------:R-:W-:Y:S05]  /*20a40*/  @P3 BRA `(.L_x_924) ;  /* 0x0000000000143947 */ /* 0x000fea0003800000 */
[----:B------:R-:W-:-:S13]  /*20a50*/  ISETP.GT.U32.AND P3, PT, R116, 0x3, PT ;  /* 0x000000037400780c */ /* 0x000fda0003f64070 */
[----:B------:R0:W5:Y:S04]  /*20a60*/  @!P3 LDL.64 R10, [R50+0x8] ;  /* 0x00000800320ab983 */ /* 0x0001680000100a00 */
[----:B------:R0:W5:Y:S04]  /*20a70*/  @!P3 LDL.64 R12, [R50+0x10] ;  /* 0x00001000320cb983 */ /* 0x0001680000100a00 */
[----:B------:R0:W5:Y:S04]  /*20a80*/  @P3 LDL.64 R10, [R26+0x8] ;  /* 0x000008001a0a3983 */ /* 0x0001680000100a00 */
[----:B------:R0:W5:Y:S02]  /*20a90*/  @P3 LDL.64 R12, [R26+0x10] ;  /* 0x000010001a0c3983 */ /* 0x0001640000100a00 */
.L_x_924:
[----:B------:R-:W-:Y:S05]  /*20aa0*/  BSYNC.RECONVERGENT B11 ;  /* 0x00000000000b7941 */ /* 0x000fea0003800200 */
.L_x_922:
[----:B-----5:R-:W-:-:S08]  /*20ab0*/  DFMA R10, R12, -R2, R10 ;  /* 0x800000020c0a722b */ /* 0x020fd0000000000a */
[----:B------:R-:W-:-:S11]  /*20ac0*/  DFMA R8, R10, R70, R8 ;  /* 0x000000460a08722b */ /* 0x000fd60000000008 */
.L_x_921:
[----:B------:R-:W-:Y:S05]  /*20ad0*/  BSYNC.RECONVERGENT B10 ;  /* 0x00000000000a7941 */ /* 0x000fea0003800200 */
.L_x_920:
[----:B------:R-:W-:Y:S01]  /*20ae0*/  DMUL R10, R40, R8 ;  /* 0x00000008280a7228 */ /* 0x000fe20000000000 */
[----:B------:R-:W-:Y:S01]  /*20af0*/  ISETP.NE.AND P3, PT, R170, RZ, PT ;  /* 0x000000ffaa00720c */ /* 0x000fe20003f65270 */
[----:B------:R-:W-:-:S06]  /*20b00*/  DFMA R8, R8, -R2, R20 ;  /* 0x800000020808722b */ /* 0x000fcc0000000014 */
[----:B------:R-:W-:-:S08]  /*20b10*/  DFMA R10, R38, R20, R10 ;  /* 0x00000014260a722b */ /* 0x000fd0000000000a */
[----:B------:R-:W-:-:S10]  /*20b20*/  DFMA R8, R8, R70, R10 ;  /* 0x000000460808722b */ /* 0x000fd4000000000a */
[----:B------:R-:W-:Y:S02]  /*20b30*/  FSEL R20, R8, R10, !P3 ;  /* 0x0000000a08147208 */ /* 0x000fe40005800000 */
[----:B------:R-:W-:Y:S02]  /*20b40*/  FSEL R21, R9, R11, !P3 ;  /* 0x0000000b09157208 */ /* 0x000fe40005800000 */
[----:B------:R-:W5:Y:S04]  /*20b50*/  I2F.F64.U32 R8, R24 ;  /* 0x0000001800087312 */ /* 0x000f680000201800 */
[----:B-----5:R-:W-:Y:S01]  /*20b60*/  DFMA R20, R8, R20, RZ ;  /* 0x000000140814722b */ /* 0x020fe200000000ff */
[----:B------:R-:W-:-:S10]  /*20b70*/  IMAD.MOV.U32 R9, RZ, RZ, R24 ;  /* 0x000000ffff097224 */ /* 0x000fd400078e0018 */
.L_x_906:
[----:B------:R-:W-:Y:S05]  /*20b80*/  BSYNC.RECONVERGENT B0 ;  /* 0x0000000000007941 */ /* 0x000fea0003800200 */
.L_x_903:
[----:B------:R-:W-:Y:S01]  /*20b90*/  VIADD R8, R117, 0xffffffff ;  /* 0xffffffff75087836 */ /* 0x000fe20000000000 */
[----:B------:R-:W-:Y:S04]  /*20ba0*/  BSSY.RECONVERGENT B0, `(.L_x_925) ;  /* 0x0000043000007945 */ /* 0x000fe80003800200 */
[----:B------:R-:W-:Y:S01]  /*20bb0*/  BSSY.RELIABLE B10, `(.L_x_926) ;  /* 0x000000b0000a7945 */ /* 0x000fe20003800100 */
[----:B------:R-:W-:Y:S01]  /*20bc0*/  IMAD.MOV.U32 R34, RZ, RZ, 0x1 ;  /* 0x00000001ff227424 */ /* 0x000fe200078e00ff */
[----:B------:R-:W-:-:S04]  /*20bd0*/  ISETP.GE.U32.AND P3, PT, R8, 0x3, PT ;  /* 0x000000030800780c */ /* 0x000fc80003f66070 */
[----:B------:R-:W-:-:S04]  /*20be0*/  SEL R8, R8, 0xffffffff, !P3 ;  /* 0xffffffff08087807 */ /* 0x000fc80005800000 */
[----:B------:R-:W-:-:S13]  /*20bf0*/  ISETP.EQ.AND P5, PT, R8, RZ, PT ;  /* 0x000000ff0800720c */ /* 0x000fda0003fa2270 */
[----:B------:R-:W-:Y:S05]  /*20c00*/  @!P3 BRA P5, `(.L_x_927) ;  /* 0x000000000014b947 */ /* 0x000fea0002800000 */
[----:B------:R-:W-:-:S04]  /*20c10*/  ISETP.GT.AND P3, PT, R117, 0x3, PT ;  /* 0x000000037500780c */ /* 0x000fc80003f64270 */
[----:B------:R-:W-:-:S04]  /*20c20*/  SEL R34, R94, R9, P3 ;  /* 0x000000095e227207 */ /* 0x000fc80001800000 */
[----:B------:R-:W-:-:S13]  /*20c30*/  ISETP.NE.AND P3, PT, R34, RZ, PT ;  /* 0x000000ff2200720c */ /* 0x000fda0003f65270 */
[----:B------:R-:W-:Y:S05]  /*20c40*/  @!P3 BREAK.RELIABLE B10 ;  /* 0x00000000000ab942 */ /* 0x000fea0003800100 */
[----:B------:R-:W-:Y:S05]  /*20c50*/  @!P3 BRA `(.L_x_928) ;  /* 0x0000000000dcb947 */ /* 0x000fea0003800000 */
.L_x_927:
[----:B------:R-:W-:Y:S05]  /*20c60*/  BSYNC.RELIABLE B10 ;  /* 0x00000000000a7941 */ /* 0x000fea0003800100 */
.L_x_926:
[----:B------:R-:W-:-:S13]  /*20c70*/  ISETP.GT.AND P3, PT, R18, 0x2, PT ;  /* 0x000000021200780c */ /* 0x000fda0003f64270 */
[----:B------:R-:W-:Y:S05]  /*20c80*/  @P3 BRA `(.L_x_929) ;  /* 0x0000000000383947 */ /* 0x000fea0003800000 */
[----:B------:R-:W-:-:S05]  /*20c90*/  VIMNMX.U32 R8, PT, PT, R18, 0x3, PT ;  /* 0x0000000312087848 */ /* 0x000fca0003fe0000 */
[----:B------:R-:W-:-:S04]  /*20ca0*/  IMAD.SHL.U32 R10, R8, 0x4, RZ ;  /* 0x00000004080a7824 */ /* 0x000fc800078e00ff */
[----:B------:R-:W5:Y:S02]  /*20cb0*/  LDC R8, c[0x2][R10+0x78] ;  /* 0x00801e000a087b82 */ /* 0x000f640000000800 */
[----:B-----5:R-:W-:-:S04]  /*20cc0*/  SHF.R.S32.HI R9, RZ, 0x1f, R8 ;  /* 0x0000001fff097819 */ /* 0x020fc80000011408 */
.L_x_1197:
[----:B------:R-:W-:Y:S05]  /*20cd0*/  BRX R8 -0x20ce0                                                                                                         (*"BRANCH_TARGETS .L_x_1198,.L_x_1199,.L_x_1200,.L_x_930"*) ;  /* 0xfffffdf008c87949 */ /* 0x000fea000383ffff */
.L_x_1200:
[----:B------:R-:W-:Y:S02]  /*20ce0*/  IMAD.MOV.U32 R119, RZ, RZ, 0x2 ;  /* 0x00000002ff777424 */ /* 0x000fe400078e00ff */
[----:B------:R-:W-:Y:S01]  /*20cf0*/  IMAD.MOV.U32 R120, RZ, RZ, RZ ;  /* 0x000000ffff787224 */ /* 0x000fe200078e00ff */
[----:B------:R-:W-:Y:S06]  /*20d00*/  BRA `(.L_x_930) ;  /* 0x0000000000507947 */ /* 0x000fec0003800000 */
.L_x_1198:
[----:B------:R-:W-:Y:S02]  /*20d10*/  IMAD.MOV.U32 R120, RZ, RZ, RZ ;  /* 0x000000ffff787224 */ /* 0x000fe400078e00ff */
[----:B------:R-:W-:Y:S01]  /*20d20*/  IMAD.MOV.U32 R119, RZ, RZ, RZ ;  /* 0x000000ffff777224 */ /* 0x000fe200078e00ff */
[----:B------:R-:W-:Y:S06]  /*20d30*/  BRA `(.L_x_930) ;  /* 0x0000000000447947 */ /* 0x000fec0003800000 */
.L_x_1199:
[----:B------:R-:W-:Y:S02]  /*20d40*/  IMAD.MOV.U32 R119, RZ, RZ, 0x1 ;  /* 0x00000001ff777424 */ /* 0x000fe400078e00ff */
[----:B------:R-:W-:Y:S01]  /*20d50*/  IMAD.MOV.U32 R120, RZ, RZ, RZ ;  /* 0x000000ffff787224 */ /* 0x000fe200078e00ff */
[----:B------:R-:W-:Y:S06]  /*20d60*/  BRA `(.L_x_930) ;  /* 0x0000000000387947 */ /* 0x000fec0003800000 */
.L_x_929:
[----:B------:R-:W-:-:S05]  /*20d70*/  IMAD.MOV.U32 R9, RZ, RZ, -0x3 ;  /* 0xfffffffdff097424 */ /* 0x000fca00078e00ff */
[----:B------:R-:W-:-:S05]  /*20d80*/  VIADDMNMX.U32 R9, R18, R9, 0x3, PT ;  /* 0x0000000312097446 */ /* 0x000fca0003800009 */
[----:B------:R-:W-:-:S04]  /*20d90*/  IMAD.SHL.U32 R10, R9, 0x4, RZ ;  /* 0x00000004090a7824 */ /* 0x000fc800078e00ff */
[----:B------:R-:W5:Y:S02]  /*20da0*/  LDC R8, c[0x2][R10+0x88] ;  /* 0x008022000a087b82 */ /* 0x000f640000000800 */
[----:B-----5:R-:W-:-:S04]  /*20db0*/  SHF.R.S32.HI R9, RZ, 0x1f, R8 ;  /* 0x0000001fff097819 */ /* 0x020fc80000011408 */
.L_x_1202:
[----:B------:R-:W-:Y:S05]  /*20dc0*/  BRX R8 -0x20dd0                                                                                                         (*"BRANCH_TARGETS .L_x_1203,.L_x_1204,.L_x_1205,.L_x_930"*) ;  /* 0xfffffdf0088c7949 */ /* 0x000fea000383ffff */
.L_x_1205:
[----:B------:R-:W-:Y:S02]  /*20dd0*/  IMAD.MOV.U32 R120, RZ, RZ, 0x2 ;  /* 0x00000002ff787424 */ /* 0x000fe400078e00ff */
[----:B------:R-:W-:Y:S01]  /*20de0*/  IMAD.MOV.U32 R119, RZ, RZ, 0x2 ;  /* 0x00000002ff777424 */ /* 0x000fe200078e00ff */
[----:B------:R-:W-:Y:S06]  /*20df0*/  BRA `(.L_x_930) ;  /* 0x0000000000147947 */ /* 0x000fec0003800000 */
.L_x_1203:
[----:B------:R-:W-:Y:S02]  /*20e00*/  IMAD.MOV.U32 R120, RZ, RZ, 0x1 ;  /* 0x00000001ff787424 */ /* 0x000fe400078e00ff */
[----:B------:R-:W-:Y:S01]  /*20e10*/  IMAD.MOV.U32 R119, RZ, RZ, 0x1 ;  /* 0x00000001ff777424 */ /* 0x000fe200078e00ff */
[----:B------:R-:W-:Y:S06]  /*20e20*/  BRA `(.L_x_930) ;  /* 0x0000000000087947 */ /* 0x000fec0003800000 */
.L_x_1204:
[----:B------:R-:W-:Y:S02]  /*20e30*/  IMAD.MOV.U32 R119, RZ, RZ, 0x2 ;  /* 0x00000002ff777424 */ /* 0x000fe400078e00ff */
[----:B------:R-:W-:-:S07]  /*20e40*/  IMAD.MOV.U32 R120, RZ, RZ, 0x1 ;  /* 0x00000001ff787424 */ /* 0x000fce00078e00ff */
.L_x_930:
[C---:B------:R-:W-:Y:S01]  /*20e50*/  IMAD R35, R120.reuse, 0x8, R1 ;  /* 0x0000000878237824 */ /* 0x040fe200078e0201 */
[----:B------:R-:W-:Y:S01]  /*20e60*/  ISETP.NE.AND P3, PT, R120, R119, PT ;  /* 0x000000777800720c */ /* 0x000fe20003f65270 */
[----:B------:R-:W-:-:S03]  /*20e70*/  IMAD R8, R119, 0x20, R62 ;  /* 0x0000002077087824 */ /* 0x000fc600078e023e */
[----:B0--34-:R-:W3:Y:S04]  /*20e80*/  LDL.64 R26, [R35+0x60] ;  /* 0x00006000231a7983 */ /* 0x019ee80000100a00 */
[----:B------:R-:W3:Y:S04]  /*20e90*/  LDL.64 R32, [R8+0x10] ;  /* 0x0000100008207983 */ /* 0x000ee80000100a00 */
[----:B------:R-:W4:Y:S04]  /*20ea0*/  LDL.64 R24, [R35+0x48] ;  /* 0x0000480023187983 */ /* 0x000f280000100a00 */
[----:B------:R-:W5:Y:S04]  /*20eb0*/  LDL.128 R8, [R8] ;  /* 0x0000000008087983 */ /* 0x000f680000100c00 */
[----:B--2---:R-:W2:Y:S04]  /*20ec0*/  @!P3 LDL.64 R28, [R49+0x98] ;  /* 0x00009800311cb983 */ /* 0x004ea80000100a00 */
[----:B------:R-:W2:Y:S04]  /*20ed0*/  @!P3 LDL.64 R30, [R49+0xa0] ;  /* 0x0000a000311eb983 */ /* 0x000ea80000100a00 */
[----:B------:R-:W2:Y:S01]  /*20ee0*/  @!P3 LDL.128 R12, [R49+0x90] ;  /* 0x00009000310cb983 */ /* 0x000ea20000100c00 */
[----:B---3--:R-:W-:-:S02]  /*20ef0*/  DMUL R32, R26, R32 ;  /* 0x000000201a207228 */ /* 0x008fc40000000000 */
[----:B-----5:R-:W-:-:S06]  /*20f00*/  DMUL R26, R10, R26 ;  /* 0x0000001a0a1a7228 */ /* 0x020fcc0000000000 */
[----:B----4-:R-:W-:Y:S02]  /*20f10*/  DFMA R10, R10, R24, R32 ;  /* 0x000000180a0a722b */ /* 0x010fe40000000020 */
[----:B--2---:R-:W-:Y:S02]  /*20f20*/  @!P3 DFMA R28, R30, -R2, R28 ;  /* 0x800000021e1cb22b */ /* 0x004fe4000000001c */
[----:B------:R-:W-:Y:S02]  /*20f30*/  DFMA R8, R8, R24, R26 ;  /* 0x000000180808722b */ /* 0x000fe4000000001a */
[----:B------:R-:W-:-:S04]  /*20f40*/  @!P3 DFMA R12, R14, -R2, R12 ;  /* 0x800000020e0cb22b */ /* 0x000fc8000000000c */
[----:B------:R-:W-:-:S04]  /*20f50*/  @!P3 DFMA R10, R28, R70, R10 ;  /* 0x000000461c0ab22b */ /* 0x000fc8000000000a */
[----:B------:R-:W-:-:S04]  /*20f60*/  @!P3 DFMA R8, R12, R70, R8 ;  /* 0x000000460c08b22b */ /* 0x000fc80000000008 */
[----:B------:R-:W-:-:S04]  /*20f70*/  DMUL R12, R40, R10 ;  /* 0x0000000a280c7228 */ /* 0x000fc80000000000 */
[----:B------:R-:W-:-:S04]  /*20f80*/  DFMA R10, R10, -R2, R8 ;  /* 0x800000020a0a722b */ /* 0x000fc80000000008 */
[----:B------:R-:W-:Y:S01]  /*20f90*/  DFMA R12, R38, R8, R12 ;  /* 0x00000008260c722b */ /* 0x000fe2000000000c */
[----:B------:R-:W0:Y:S07]  /*20fa0*/  I2F.F64.U32 R8, R34 ;  /* 0x0000002200087312 */ /* 0x000e2e0000201800 */
[----:B------:R-:W-:-:S08]  /*20fb0*/  DFMA R10, R10, R70, R12 ;  /* 0x000000460a0a722b */ /* 0x000fd0000000000c */
[----:B0-----:R-:W-:-:S11]  /*20fc0*/  DFMA R20, R10, R8, R20 ;  /* 0x000000080a14722b */ /* 0x001fd60000000014 */
.L_x_928:
[----:B------:R-:W-:Y:S05]  /*20fd0*/  BSYNC.RECONVERGENT B0 ;  /* 0x0000000000007941 */ /* 0x000fea0003800200 */
.L_x_925:
[----:B------:R-:W-:-:S11]  /*20fe0*/  DFMA R22, R20, R110, R22 ;  /* 0x0000006e1416722b */ /* 0x000fd60000000016 */
.L_x_902:
[----:B------:R-:W-:Y:S05]  /*20ff0*/  BSYNC.RECONVERGENT B1 ;  /* 0x0000000000017941 */ /* 0x000fea0003800200 */
.L_x_901:
[----:B------:R-:W-:Y:S01]  /*21000*/  VIADD R79, R1, 0xec0 ;  /* 0x00000ec0014f7836 */ /* 0x000fe20000000000 */
[----:B------:R-:W-:Y:S03]  /*21010*/  BSSY.RECONVERGENT B1, `(.L_x_931) ;  /* 0x00000f3000017945 */ /* 0x000fe60003800200 */
[----:B------:R-:W-:-:S05]  /*21020*/  IMAD R20, R18, 0x30, R79 ;  /* 0x0000003012147824 */ /* 0x000fca00078e024f */
[----:B------:R5:W-:Y:S02]  /*21030*/  STL.64 [R20], R22 ;  /* 0x0000001614007387 */ /* 0x000be40000100a00 */
[----:B-----5:R-:W-:-:S08]  /*21040*/  DMUL R22, R74, R6 ;  /* 0x000000064a167228 */ /* 0x020fd00000000000 */
[----:B------:R-:W-:Y:S01]  /*21050*/  DFMA R22, R46, R4, R22 ;  /* 0x000000042e16722b */ /* 0x000fe20000000016 */
[----:B------:R-:W-:Y:S10]  /*21060*/  @!P0 BRA `(.L_x_932) ;  /* 0x0000000c00b48947 */ /* 0x000ff40003800000 */
[C---:B------:R-:W-:Y:S01]  /*21070*/  VIADD R8, R116.reuse, 0xffffffff ;  /* 0xffffffff74087836 */ /* 0x040fe20000000000 */
[----:B------:R-:W-:Y:S01]  /*21080*/  ISETP.LT.U32.AND P5, PT, R116, 0x4, PT ;  /* 0x000000047400780c */ /* 0x000fe20003fa1070 */
[----:B------:R-:W-:Y:S04]  /*21090*/  BSSY.RECONVERGENT B0, `(.L_x_933) ;  /* 0x00000a2000007945 */ /* 0x000fe80003800200 */
[----:B------:R-:W-:Y:S01]  /*210a0*/  BSSY.RELIABLE B10, `(.L_x_934) ;  /* 0x00000100000a7945 */ /* 0x000fe20003800100 */
[----:B------:R-:W-:Y:S01]  /*210b0*/  IMAD.MOV.U32 R21, RZ, RZ, 0x1 ;  /* 0x00000001ff157424 */ /* 0x000fe200078e00ff */
[----:B------:R-:W-:Y:S02]  /*210c0*/  ISETP.GE.U32.AND P3, PT, R8, 0x3, PT ;  /* 0x000000030800780c */ /* 0x000fe40003f66070 */
[----:B0-----:R-:W-:-:S02]  /*210d0*/  CS2R R24, SRZ ;  /* 0x0000000000187805 */ /* 0x001fc4000001ff00 */
[----:B------:R-:W-:-:S04]  /*210e0*/  SEL R8, R8, 0xffffffff, !P3 ;  /* 0xffffffff08087807 */ /* 0x000fc80005800000 */
[----:B------:R-:W-:-:S13]  /*210f0*/  ISETP.NE.AND P3, PT, R8, 0x1, PT ;  /* 0x000000010800780c */ /* 0x000fda0003f65270 */
        /* <DEDUP_REMOVED lines=10> */
.L_x_935:
[----:B------:R-:W-:Y:S05]  /*211a0*/  BSYNC.RELIABLE B10 ;  /* 0x00000000000a7941 */ /* 0x000fea0003800100 */
.L_x_934:
[----:B------:R-:W-:-:S13]  /*211b0*/  ISETP.GT.AND P3, PT, R18, 0x2, PT ;  /* 0x000000021200780c */ /* 0x000fda0003f64270 */
[----:B------:R-:W-:Y:S05]  /*211c0*/  @P3 BRA `(.L_x_937) ;  /* 0x0000000000383947 */ /* 0x000fea0003800000 */
[----:B------:R-:W-:-:S05]  /*211d0*/  VIMNMX.U32 R8, PT, PT, R18, 0x3, PT ;  /* 0x0000000312087848 */ /* 0x000fca0003fe0000 */
[----:B------:R-:W-:-:S04]  /*211e0*/  IMAD.SHL.U32 R10, R8, 0x4, RZ ;  /* 0x00000004080a7824 */ /* 0x000fc800078e00ff */
[----:B------:R-:W0:Y:S02]  /*211f0*/  LDC R8, c[0x2][R10+0x98] ;  /* 0x008026000a087b82 */ /* 0x000e240000000800 */
[----:B0-----:R-:W-:-:S04]  /*21200*/  SHF.R.S32.HI R9, RZ, 0x1f, R8 ;  /* 0x0000001fff097819 */ /* 0x001fc80000011408 */
.L_x_1207:
[----:B------:R-:W-:Y:S05]  /*21210*/  BRX R8 -0x21220                                                                                                         (*"BRANCH_TARGETS .L_x_1208,.L_x_1209,.L_x_1210,.L_x_938"*) ;  /* 0xfffffdec08787949 */ /* 0x000fea000383ffff */
.L_x_1210:
[----:B------:R-:W-:Y:S02]  /*21220*/  IMAD.MOV.U32 R169, RZ, RZ, 0x2 ;  /* 0x00000002ffa97424 */ /* 0x000fe400078e00ff */
[----:B------:R-:W-:Y:S01]  /*21230*/  IMAD.MOV.U32 R170, RZ, RZ, RZ ;  /* 0x000000ffffaa7224 */ /* 0x000fe200078e00ff */
[----:B------:R-:W-:Y:S06]  /*21240*/  BRA `(.L_x_938) ;  /* 0x0000000000587947 */ /* 0x000fec0003800000 */
.L_x_1209:
[----:B------:R-:W-:Y:S02]  /*21250*/  IMAD.MOV.U32 R169, RZ, RZ, 0x1 ;  /* 0x00000001ffa97424 */ /* 0x000fe400078e00ff */
[----:B------:R-:W-:Y:S01]  /*21260*/  IMAD.MOV.U32 R170, RZ, RZ, RZ ;  /* 0x000000ffffaa7224 */ /* 0x000fe200078e00ff */
[----:B------:R-:W-:Y:S06]  /*21270*/  BRA `(.L_x_938) ;  /* 0x00000000004c7947 */ /* 0x000fec0003800000 */
.L_x_1208:
[----:B------:R-:W-:Y:S02]  /*21280*/  IMAD.MOV.U32 R170, RZ, RZ, RZ ;  /* 0x000000ffffaa7224 */ /* 0x000fe400078e00ff */
[----:B------:R-:W-:Y:S01]  /*21290*/  IMAD.MOV.U32 R169, RZ, RZ, RZ ;  /* 0x000000ffffa97224 */ /* 0x000fe200078e00ff */
[----:B------:R-:W-:Y:S06]  /*212a0*/  BRA `(.L_x_938) ;  /* 0x0000000000407947 */ /* 0x000fec0003800000 */
.L_x_937:
[----:B------:R-:W-:-:S05]  /*212b0*/  IMAD.MOV.U32 R9, RZ, RZ, -0x3 ;  /* 0xfffffffdff097424 */ /* 0x000fca00078e00ff */
[----:B------:R-:W-:-:S05]  /*212c0*/  VIADDMNMX.U32 R8, R18, R9, 0x2, PT ;  /* 0x0000000212087446 */ /* 0x000fca0003800009 */
[----:B------:R-:W-:-:S04]  /*212d0*/  IMAD.SHL.U32 R10, R8, 0x4, RZ ;  /* 0x00000004080a7824 */ /* 0x000fc800078e00ff */
[----:B------:R-:W0:Y:S02]  /*212e0*/  LDC R8, c[0x2][R10+0xa8] ;  /* 0x00802a000a087b82 */ /* 0x000e240000000800 */
[----:B0-----:R-:W-:-:S04]  /*212f0*/  SHF.R.S32.HI R9, RZ, 0x1f, R8 ;  /* 0x0000001fff097819 */ /* 0x001fc80000011408 */
.L_x_1212:
[----:B------:R-:W-:Y:S05]  /*21300*/  BRX R8 -0x21310                                                                                                         (*"BRANCH_TARGETS .L_x_1213,.L_x_1214,.L_x_1215"*) ;  /* 0xfffffdec083c7949 */ /* 0x000fea000383ffff */
.L_x_1215:
[----:B------:R-:W-:-:S13]  /*21310*/  ISETP.NE.AND P3, PT, R18, 0x5, PT ;  /* 0x000000051200780c */ /* 0x000fda0003f65270 */
[----:B------:R-:W-:Y:S05]  /*21320*/  @P3 BRA `(.L_x_938) ;  /* 0x0000000000203947 */ /* 0x000fea0003800000 */
[----:B------:R-:W-:Y:S02]  /*21330*/  IMAD.MOV.U32 R170, RZ, RZ, 0x2 ;  /* 0x00000002ffaa7424 */ /* 0x000fe400078e00ff */
[----:B------:R-:W-:Y:S01]  /*21340*/  IMAD.MOV.U32 R169, RZ, RZ, 0x2 ;  /* 0x00000002ffa97424 */ /* 0x000fe200078e00ff */
[----:B------:R-:W-:Y:S06]  /*21350*/  BRA `(.L_x_938) ;  /* 0x0000000000147947 */ /* 0x000fec0003800000 */
.L_x_1214:
[----:B------:R-:W-:Y:S02]  /*21360*/  IMAD.MOV.U32 R169, RZ, RZ, 0x2 ;  /* 0x00000002ffa97424 */ /* 0x000fe400078e00ff */
[----:B------:R-:W-:Y:S01]  /*21370*/  IMAD.MOV.U32 R170, RZ, RZ, 0x1 ;  /* 0x00000001ffaa7424 */ /* 0x000fe200078e00ff */
[----:B------:R-:W-:Y:S06]  /*21380*/  BRA `(.L_x_938) ;  /* 0x0000000000087947 */ /* 0x000fec0003800000 */
.L_x_1213:
[----:B------:R-:W-:Y:S02]  /*21390*/  IMAD.MOV.U32 R170, RZ, RZ, 0x1 ;  /* 0x00000001ffaa7424 */ /* 0x000fe400078e00ff */
[----:B------:R-:W-:-:S07]  /*213a0*/  IMAD.MOV.U32 R169, RZ, RZ, 0x1 ;  /* 0x00000001ffa97424 */ /* 0x000fce00078e00ff */
.L_x_938:
[----:B------:R-:W-:Y:S01]  /*213b0*/  ISETP.NE.AND P3, PT, R117, RZ, PT ;  /* 0x000000ff7500720c */ /* 0x000fe20003f65270 */
[----:B------:R-:W-:Y:S01]  /*213c0*/  VIADD R8, R1, 0x8c0 ;  /* 0x000008c001087836 */ /* 0x000fe20000000000 */
[----:B------:R-:W-:Y:S01]  /*213d0*/  BSSY.RECONVERGENT B10, `(.L_x_939) ;  /* 0x00000140000a7945 */ /* 0x000fe20003800200 */
[C---:B----4-:R-:W-:Y:S02]  /*213e0*/  IMAD R28, R169.reuse, 0x20, R1 ;  /* 0x00000020a91c7824 */ /* 0x050fe400078e0201 */
[C---:B------:R-:W-:Y:S02]  /*213f0*/  IMAD R8, R168.reuse, 0x60, R8 ;  /* 0x00000060a8087824 */ /* 0x040fe400078e0208 */
[C---:B--2---:R-:W-:Y:S02]  /*21400*/  IMAD R29, R169.reuse, 0x20, R61 ;  /* 0x00000020a91d7824 */ /* 0x044fe400078e023d */
[----:B------:R-:W-:Y:S02]  /*21410*/  IMAD R30, R168, 0xd8, R63 ;  /* 0x000000d8a81e7824 */ /* 0x000fe400078e023f */
[----:B------:R-:W-:-:S02]  /*21420*/  IMAD R31, R169, 0x20, R8 ;  /* 0x00000020a91f7824 */ /* 0x000fc400078e0208 */
        /* <DEDUP_REMOVED lines=11> */
.L_x_940:
[----:B------:R-:W-:-:S13]  /*214e0*/  ISETP.GE.U32.AND P5, PT, R116, 0x4, PT ;  /* 0x000000047400780c */ /* 0x000fda0003fa6070 */
[----:B------:R2:W5:Y:S04]  /*214f0*/  @P5 LDL.128 R8, [R31] ;  /* 0x000000001f085983 */ /* 0x0005680000100c00 */
[----:B------:R2:W5:Y:S02]  /*21500*/  @!P5 LDL.128 R8, [R28+0x740] ;  /* 0x000740001c08d983 */ /* 0x0005640000100c00 */
.L_x_941:
[----:B------:R-:W-:Y:S05]  /*21510*/  BSYNC.RECONVERGENT B10 ;  /* 0x00000000000a7941 */ /* 0x000fea0003800200 */
.L_x_939:
[----:B------:R-:W-:Y:S02]  /*21520*/  IMAD R14, R170, 0x8, R1 ;  /* 0x00000008aa0e7824 */ /* 0x000fe400078e0201 */
[----:B------:R-:W-:-:S03]  /*21530*/  VIADD R24, R1, 0x90 ;  /* 0x0000009001187836 */ /* 0x000fc60000000000 */
[----:B------:R-:W0:Y:S04]  /*21540*/  LDL.64 R12, [R14+0x60] ;  /* 0x000060000e0c7983 */ /* 0x000e280000100a00 */
[----:B------:R-:W4:Y:S01]  /*21550*/  LDL.64 R14, [R14+0x48] ;  /* 0x000048000e0e7983 */ /* 0x000f220000100a00 */
[----:B------:R-:W-:Y:S01]  /*21560*/  ISETP.NE.AND P5, PT, R170, R169, PT ;  /* 0x000000a9aa00720c */ /* 0x000fe20003fa5270 */
[C---:B---3--:R-:W-:Y:S01]  /*21570*/  IMAD R26, R168.reuse, 0x40, R24 ;  /* 0x00000040a81a7824 */ /* 0x048fe200078e0218 */
[----:B------:R-:W-:Y:S01]  /*21580*/  BSSY.RECONVERGENT B10, `(.L_x_942) ;  /* 0x00000190000a7945 */ /* 0x000fe20003800200 */
[----:B------:R-:W-:Y:S01]  /*21590*/  IMAD R27, R168, 0x90, R48 ;  /* 0x00000090a81b7824 */ /* 0x000fe200078e0230 */
[----:B0----5:R-:W-:-:S08]  /*215a0*/  DMUL R10, R12, R10 ;  /* 0x0000000a0c0a7228 */ /* 0x021fd00000000000 */
[----:B----4-:R-:W-:Y:S01]  /*215b0*/  DFMA R24, R14, R8, R10 ;  /* 0x000000080e18722b */ /* 0x010fe2000000000a */
[----:B------:R-:W-:Y:S10]  /*215c0*/  @P5 BRA `(.L_x_943) ;  /* 0x0000000000505947 */ /* 0x000ff40003800000 */
[----:B------:R-:W-:Y:S04]  /*215d0*/  BSSY.RECONVERGENT B11, `(.L_x_944) ;  /* 0x00000110000b7945 */ /* 0x000fe80003800200 */
[----:B------:R-:W-:Y:S05]  /*215e0*/  @!P3 BRA `(.L_x_945) ;  /* 0x000000000020b947 */ /* 0x000fea0003800000 */
[----:B------:R-:W-:Y:S02]  /*215f0*/  ISETP.GT.AND P6, PT, R117, 0x3, PT ;  /* 0x000000037500780c */ /* 0x000fe40003fc4270 */
[----:B------:R-:W-:Y:S02]  /*21600*/  CS2R R8, SRZ ;  /* 0x0000000000087805 */ /* 0x000fe4000001ff00 */
[----:B------:R-:W-:-:S09]  /*21610*/  CS2R R10, SRZ ;  /* 0x00000000000a7805 */ /* 0x000fd2000001ff00 */
[----:B------:R-:W-:Y:S05]  /*21620*/  @P6 BRA `(.L_x_946) ;  /* 0x00000000002c6947 */ /* 0x000fea0003800000 */
[----:B------:R-:W-:-:S13]  /*21630*/  ISETP.GE.U32.AND P6, PT, R116, 0x4, PT ;  /* 0x000000047400780c */ /* 0x000fda0003fc6070 */
[----:B------:R3:W5:Y:S04]  /*21640*/  @P6 LDL.128 R8, [R27] ;  /* 0x000000001b086983 */ /* 0x0007680000100c00 */
[----:B------:R3:W5:Y:S01]  /*21650*/  @!P6 LDL.128 R8, [R50] ;  /* 0x000000003208e983 */ /* 0x0007620000100c00 */
[----:B------:R-:W-:Y:S05]  /*21660*/  BRA `(.L_x_946) ;  /* 0x00000000001c7947 */ /* 0x000fea0003800000 */
.L_x_945:
[----:B------:R-:W-:Y:S01]  /*21670*/  ISETP.GE.U32.AND P6, PT, R116, 0x4, PT ;  /* 0x000000047400780c */ /* 0x000fe20003fc6070 */
[----:B------:R-:W-:Y:S02]  /*21680*/  IMAD.MOV.U32 R8, RZ, RZ, R154 ;  /* 0x000000ffff087224 */ /* 0x000fe400078e009a */
[----:B------:R-:W-:Y:S02]  /*21690*/  IMAD.MOV.U32 R9, RZ, RZ, R155 ;  /* 0x000000ffff097224 */ /* 0x000fe400078e009b */
[----:B------:R-:W-:Y:S02]  /*216a0*/  IMAD.MOV.U32 R10, RZ, RZ, R156 ;  /* 0x000000ffff0a7224 */ /* 0x000fe400078e009c */
[----:B------:R-:W-:-:S06]  /*216b0*/  IMAD.MOV.U32 R11, RZ, RZ, R157 ;  /* 0x000000ffff0b7224 */ /* 0x000fcc00078e009d */
[----:B------:R-:W-:Y:S05]  /*216c0*/  @!P6 BRA `(.L_x_946) ;  /* 0x000000000004e947 */ /* 0x000fea0003800000 */
[----:B------:R0:W5:Y:S02]  /*216d0*/  LDL.128 R8, [R26] ;  /* 0x000000001a087983 */ /* 0x0001640000100c00 */
.L_x_946:
[----:B------:R-:W-:Y:S05]  /*216e0*/  BSYNC.RECONVERGENT B11 ;  /* 0x00000000000b7941 */ /* 0x000fea0003800200 */
.L_x_944:
[----:B-----5:R-:W-:-:S08]  /*216f0*/  DFMA R8, R10, -R2, R8 ;  /* 0x800000020a08722b */ /* 0x020fd00000000008 */
[----:B------:R-:W-:-:S11]  /*21700*/  DFMA R24, R8, R70, R24 ;  /* 0x000000460818722b */ /* 0x000fd60000000018 */
.L_x_943:
[----:B------:R-:W-:Y:S05]  /*21710*/  BSYNC.RECONVERGENT B10 ;  /* 0x00000000000a7941 */ /* 0x000fea0003800200 */
.L_x_942:
        /* <DEDUP_REMOVED lines=13> */
.L_x_948:
[----:B------:R-:W-:-:S13]  /*217f0*/  ISETP.GE.U32.AND P6, PT, R116, 0x4, PT ;  /* 0x000000047400780c */ /* 0x000fda0003fc6070 */
[----:B------:R4:W5:Y:S04]  /*21800*/  @P6 LDL.64 R8, [R31+0x8] ;  /* 0x000008001f086983 */ /* 0x0009680000100a00 */
[----:B------:R4:W5:Y:S04]  /*21810*/  @P6 LDL.64 R10, [R31+0x10] ;  /* 0x000010001f0a6983 */ /* 0x0009680000100a00 */
[----:B------:R4:W5:Y:S04]  /*21820*/  @!P6 LDL.64 R8, [R28+0x748] ;  /* 0x000748001c08e983 */ /* 0x0009680000100a00 */
[----:B------:R4:W5:Y:S02]  /*21830*/  @!P6 LDL.64 R10, [R28+0x750] ;  /* 0x000750001c0ae983 */ /* 0x0009640000100a00 */
.L_x_949:
[----:B------:R-:W-:Y:S05]  /*21840*/  BSYNC.RECONVERGENT B10 ;  /* 0x00000000000a7941 */ /* 0x000fea0003800200 */
.L_x_947:
[----:B----45:R-:W-:Y:S01]  /*21850*/  DMUL R10, R12, R10 ;  /* 0x0000000a0c0a7228 */ /* 0x030fe20000000000 */
[----:B------:R-:W-:Y:S07]  /*21860*/  BSSY.RECONVERGENT B10, `(.L_x_950) ;  /* 0x000001a0000a7945 */ /* 0x000fee0003800200 */
[----:B------:R-:W-:Y:S01]  /*21870*/  DFMA R8, R14, R8, R10 ;  /* 0x000000080e08722b */ /* 0x000fe2000000000a */
        /* <DEDUP_REMOVED lines=8> */
[----:B------:R4:W5:Y:S04]  /*21900*/  @P3 LDL.64 R10, [R27+0x8] ;  /* 0x000008001b0a3983 */ /* 0x0009680000100a00 */
[----:B------:R4:W5:Y:S04]  /*21910*/  @P3 LDL.64 R12, [R27+0x10] ;  /* 0x000010001b0c3983 */ /* 0x0009680000100a00 */
[----:B------:R4:W5:Y:S04]  /*21920*/  @!P3 LDL.64 R10, [R50+0x8] ;  /* 0x00000800320ab983 */ /* 0x0009680000100a00 */
[----:B------:R4:W5:Y:S01]  /*21930*/  @!P3 LDL.64 R12, [R50+0x10] ;  /* 0x00001000320cb983 */ /* 0x0009620000100a00 */
[----:B------:R-:W-:Y:S05]  /*21940*/  BRA `(.L_x_954) ;  /* 0x0000000000207947 */ /* 0x000fea0003800000 */
.L_x_953:
[----:B------:R-:W-:Y:S01]  /*21950*/  ISETP.GE.U32.AND P3, PT, R116, 0x4, PT ;  /* 0x000000047400780c */ /* 0x000fe20003f66070 */
[----:B------:R-:W-:Y:S02]  /*21960*/  IMAD.MOV.U32 R10, RZ, RZ, R156 ;  /* 0x000000ffff0a7224 */ /* 0x000fe400078e009c */
[----:B------:R-:W-:Y:S02]  /*21970*/  IMAD.MOV.U32 R11, RZ, RZ, R157 ;  /* 0x000000ffff0b7224 */ /* 0x000fe400078e009d */
[----:B------:R-:W-:Y:S02]  /*21980*/  IMAD.MOV.U32 R12, RZ, RZ, R158 ;  /* 0x000000ffff0c7224 */ /* 0x000fe400078e009e */
[----:B------:R-:W-:-:S06]  /*21990*/  IMAD.MOV.U32 R13, RZ, RZ, R159 ;  /* 0x000000ffff0d7224 */ /* 0x000fcc00078e009f */
[----:B------:R-:W-:Y:S05]  /*219a0*/  @!P3 BRA `(.L_x_954) ;  /* 0x000000000008b947 */ /* 0x000fea0003800000 */
[----:B------:R4:W5:Y:S04]  /*219b0*/  LDL.64 R10, [R26+0x8] ;  /* 0x000008001a0a7983 */ /* 0x0009680000100a00 */
[----:B------:R4:W5:Y:S02]  /*219c0*/  LDL.64 R12, [R26+0x10] ;  /* 0x000010001a0c7983 */ /* 0x0009640000100a00 */
.L_x_954:
[----:B------:R-:W-:Y:S05]  /*219d0*/  BSYNC.RECONVERGENT B11 ;  /* 0x00000000000b7941 */ /* 0x000fea0003800200 */
.L_x_952:
[----:B-----5:R-:W-:-:S08]  /*219e0*/  DFMA R10, R12, -R2, R10 ;  /* 0x800000020c0a722b */ /* 0x020fd0000000000a */
[----:B------:R-:W-:-:S11]  /*219f0*/  DFMA R8, R10, R70, R8 ;  /* 0x000000460a08722b */ /* 0x000fd60000000008 */
.L_x_951:
[----:B------:R-:W-:Y:S05]  /*21a00*/  BSYNC.RECONVERGENT B10 ;  /* 0x00000000000a7941 */ /* 0x000fea0003800200 */
.L_x_950:
        /* <DEDUP_REMOVED lines=10> */
.L_x_936:
[----:B------:R-:W-:Y:S05]  /*21ab0*/  BSYNC.RECONVERGENT B0 ;  /* 0x0000000000007941 */ /* 0x000fea0003800200 */
.L_x_933:
[----:B------:R-:W-:Y:S01]  /*21ac0*/  VIADD R9, R117, 0xffffffff ;  /* 0xffffffff75097836 */ /* 0x000fe20000000000 */
[----:B------:R-:W-:Y:S04]  /*21ad0*/  BSSY.RECONVERGENT B0, `(.L_x_955) ;  /* 0x0000045000007945 */ /* 0x000fe80003800200 */
[----:B------:R-:W-:Y:S01]  /*21ae0*/  BSSY.RELIABLE B10, `(.L_x_956) ;  /* 0x000000b0000a7945 */ /* 0x000fe20003800100 */
[----:B------:R-:W-:Y:S01]  /*21af0*/  IMAD.MOV.U32 R21, RZ, RZ, 0x1 ;  /* 0x00000001ff157424 */ /* 0x000fe200078e00ff */
[----:B------:R-:W-:-:S04]  /*21b00*/  ISETP.GE.U32.AND P3, PT, R9, 0x3, PT ;  /* 0x000000030900780c */ /* 0x000fc80003f66070 */
[----:B------:R-:W-:-:S04]  /*21b10*/  SEL R9, R9, 0xffffffff, !P3 ;  /* 0xffffffff09097807 */ /* 0x000fc80005800000 */
[----:B------:R-:W-:-:S13]  /*21b20*/  ISETP.EQ.AND P5, PT, R9, 0x1, PT ;  /* 0x000000010900780c */ /* 0x000fda0003fa2270 */
[----:B------:R-:W-:Y:S05]  /*21b30*/  @!P3 BRA P5, `(.L_x_957) ;  /* 0x000000000014b947 */ /* 0x000fea0002800000 */
[----:B------:R-:W-:-:S04]  /*21b40*/  ISETP.GT.AND P3, PT, R117, 0x3, PT ;  /* 0x000000037500780c */ /* 0x000fc80003f64270 */
[----:B------:R-:W-:-:S04]  /*21b50*/  SEL R21, R77, R8, P3 ;  /* 0x000000084d157207 */ /* 0x000fc80001800000 */
[----:B------:R-:W-:-:S13]  /*21b60*/  ISETP.NE.AND P3, PT, R21, RZ, PT ;  /* 0x000000ff1500720c */ /* 0x000fda0003f65270 */
[----:B------:R-:W-:Y:S05]  /*21b70*/  @!P3 BREAK.RELIABLE B10 ;  /* 0x00000000000ab942 */ /* 0x000fea0003800100 */
[----:B------:R-:W-:Y:S05]  /*21b80*/  @!P3 BRA `(.L_x_958) ;  /* 0x0000000000e4b947 */ /* 0x000fea0003800000 */
.L_x_957:
[----:B------:R-:W-:Y:S05]  /*21b90*/  BSYNC.RELIABLE B10 ;  /* 0x00000000000a7941 */ /* 0x000fea0003800100 */
.L_x_956:
[----:B------:R-:W-:-:S13]  /*21ba0*/  ISETP.GT.AND P3, PT, R18, 0x2, PT ;  /* 0x000000021200780c */ /* 0x000fda0003f64270 */
[----:B------:R-:W-:Y:S05]  /*21bb0*/  @P3 BRA `(.L_x_959) ;  /* 0x0000000000383947 */ /* 0x000fea0003800000 */
[----:B------:R-:W-:-:S05]  /*21bc0*/  VIMNMX.U32 R8, PT, PT, R18, 0x3, PT ;  /* 0x0000000312087848 */ /* 0x000fca0003fe0000 */
[----:B------:R-:W-:-:S04]  /*21bd0*/  IMAD.SHL.U32 R10, R8, 0x4, RZ ;  /* 0x00000004080a7824 */ /* 0x000fc800078e00ff */
[----:B------:R-:W5:Y:S02]  /*21be0*/  LDC R8, c[0x2][R10+0xb4] ;  /* 0x00802d000a087b82 */ /* 0x000f640000000800 */
[----:B-----5:R-:W-:-:S04]  /*21bf0*/  SHF.R.S32.HI R9, RZ, 0x1f, R8 ;  /* 0x0000001fff097819 */ /* 0x020fc80000011408 */
.L_x_1216:
[----:B------:R-:W-:Y:S05]  /*21c00*/  BRX R8 -0x21c10                                                                                                         (*"BRANCH_TARGETS .L_x_1217,.L_x_1218,.L_x_1219,.L_x_960"*) ;  /* 0xfffffde008fc7949 */ /* 0x000fea000383ffff */
.L_x_1219:
[----:B------:R-:W-:Y:S02]  /*21c10*/  IMAD.MOV.U32 R119, RZ, RZ, 0x2 ;  /* 0x00000002ff777424 */ /* 0x000fe400078e00ff */
[----:B------:R-:W-:Y:S01]  /*21c20*/  IMAD.MOV.U32 R120, RZ, RZ, RZ ;  /* 0x000000ffff787224 */ /* 0x000fe200078e00ff */
[----:B------:R-:W-:Y:S06]  /*21c30*/  BRA `(.L_x_960) ;  /* 0x0000000000587947 */ /* 0x000fec0003800000 */
.L_x_1218:
[----:B------:R-:W-:Y:S02]  /*21c40*/  IMAD.MOV.U32 R119, RZ, RZ, 0x1 ;  /* 0x00000001ff777424 */ /* 0x000fe400078e00ff */
[----:B------:R-:W-:Y:S01]  /*21c50*/  IMAD.MOV.U32 R120, RZ, RZ, RZ ;  /* 0x000000ffff787224 */ /* 0x000fe200078e00ff */
[----:B------:R-:W-:Y:S06]  /*21c60*/  BRA `(.L_x_960) ;  /* 0x00000000004c7947 */ /* 0x000fec0003800000 */
.L_x_1217:
[----:B------:R-:W-:Y:S02]  /*21c70*/  IMAD.MOV.U32 R120, RZ, RZ, RZ ;  /* 0x000000ffff787224 */ /* 0x000fe400078e00ff */
[----:B------:R-:W-:Y:S01]  /*21c80*/  IMAD.MOV.U32 R119, RZ, RZ, RZ ;  /* 0x000000ffff777224 */ /* 0x000fe200078e00ff */
[----:B------:R-:W-:Y:S06]  /*21c90*/  BRA `(.L_x_960) ;  /* 0x0000000000407947 */ /* 0x000fec0003800000 */
.L_x_959:
[----:B------:R-:W-:-:S05]  /*21ca0*/  IMAD.MOV.U32 R9, RZ, RZ, -0x3 ;  /* 0xfffffffdff097424 */ /* 0x000fca00078e00ff */
[----:B------:R-:W-:-:S05]  /*21cb0*/  VIADDMNMX.U32 R9, R18, R9, 0x2, PT ;  /* 0x0000000212097446 */ /* 0x000fca0003800009 */
[----:B------:R-:W-:-:S04]  /*21cc0*/  IMAD.SHL.U32 R10, R9, 0x4, RZ ;  /* 0x00000004090a7824 */ /* 0x000fc800078e00ff */
[----:B------:R-:W5:Y:S02]  /*21cd0*/  LDC R8, c[0x2][R10+0xc4] ;  /* 0x008031000a087b82 */ /* 0x000f640000000800 */
[----:B-----5:R-:W-:-:S04]  /*21ce0*/  SHF.R.S32.HI R9, RZ, 0x1f, R8 ;  /* 0x0000001fff097819 */ /* 0x020fc80000011408 */
.L_x_1221:
[----:B------:R-:W-:Y:S05]  /*21cf0*/  BRX R8 -0x21d00                                                                                                         (*"BRANCH_TARGETS .L_x_1222,.L_x_1223,.L_x_1224"*) ;  /* 0xfffffde008c07949 */ /* 0x000fea000383ffff */
.L_x_1224:
[----:B------:R-:W-:-:S13]  /*21d00*/  ISETP.NE.AND P3, PT, R18, 0x5, PT ;  /* 0x000000051200780c */ /* 0x000fda0003f65270 */
[----:B------:R-:W-:Y:S05]  /*21d10*/  @P3 BRA `(.L_x_960) ;  /* 0x0000000000203947 */ /* 0x000fea0003800000 */
[----:B------:R-:W-:Y:S02]  /*21d20*/  IMAD.MOV.U32 R120, RZ, RZ, 0x2 ;  /* 0x00000002ff787424 */ /* 0x000fe400078e00ff */
[----:B------:R-:W-:Y:S01]  /*21d30*/  IMAD.MOV.U32 R119, RZ, RZ, 0x2 ;  /* 0x00000002ff777424 */ /* 0x000fe200078e00ff */
[----:B------:R-:W-:Y:S06]  /*21d40*/  BRA `(.L_x_960) ;  /* 0x0000000000147947 */ /* 0x000fec0003800000 */
.L_x_1223:
[----:B------:R-:W-:Y:S02]  /*21d50*/  IMAD.MOV.U32 R119, RZ, RZ, 0x2 ;  /* 0x00000002ff777424 */ /* 0x000fe400078e00ff */
[----:B------:R-:W-:Y:S01]  /*21d60*/  IMAD.MOV.U32 R120, RZ, RZ, 0x1 ;  /* 0x00000001ff787424 */ /* 0x000fe200078e00ff */
[----:B------:R-:W-:Y:S06]  /*21d70*/  BRA `(.L_x_960) ;  /* 0x0000000000087947 */ /* 0x000fec0003800000 */
.L_x_1222:
[----:B------:R-:W-:Y:S02]  /*21d80*/  IMAD.MOV.U32 R120, RZ, RZ, 0x1 ;  /* 0x00000001ff787424 */ /* 0x000fe400078e00ff */
[----:B------:R-:W-:-:S07]  /*21d90*/  IMAD.MOV.U32 R119, RZ, RZ, 0x1 ;  /* 0x00000001ff777424 */ /* 0x000fce00078e00ff */
.L_x_960:
[C---:B------:R-:W-:Y:S01]  /*21da0*/  IMAD R78, R120.reuse, 0x8, R1 ;  /* 0x00000008784e7824 */ /* 0x040fe200078e0201 */
[----:B------:R-:W-:Y:S01]  /*21db0*/  ISETP.NE.AND P3, PT, R120, R119, PT ;  /* 0x000000777800720c */ /* 0x000fe20003f65270 */
[----:B------:R-:W-:-:S03]  /*21dc0*/  IMAD R8, R119, 0x20, R62 ;  /* 0x0000002077087824 */ /* 0x000fc600078e023e */
[----:B--2-4-:R-:W2:Y:S04]  /*21dd0*/  LDL.64 R28, [R78+0x60] ;  /* 0x000060004e1c7983 */ /* 0x014ea80000100a00 */
[----:B------:R-:W2:Y:S04]  /*21de0*/  LDL.64 R34, [R8+0x10] ;  /* 0x0000100008227983 */ /* 0x000ea80000100a00 */
[----:B0--3--:R-:W3:Y:S04]  /*21df0*/  LDL.64 R26, [R78+0x48] ;  /* 0x000048004e1a7983 */ /* 0x009ee80000100a00 */
[----:B------:R-:W4:Y:S04]  /*21e00*/  LDL.128 R8, [R8] ;  /* 0x0000000008087983 */ /* 0x000f280000100c00 */
[----:B------:R-:W5:Y:S04]  /*21e10*/  @!P3 LDL.64 R30, [R49+0x98] ;  /* 0x00009800311eb983 */ /* 0x000f680000100a00 */
[----:B------:R-:W5:Y:S04]  /*21e20*/  @!P3 LDL.64 R32, [R49+0xa0] ;  /* 0x0000a0003120b983 */ /* 0x000f680000100a00 */
[----:B------:R-:W5:Y:S01]  /*21e30*/  @!P3 LDL.128 R12, [R49+0x90] ;  /* 0x00009000310cb983 */ /* 0x000f620000100c00 */
[----:B--2---:R-:W-:-:S02]  /*21e40*/  DMUL R34, R28, R34 ;  /* 0x000000221c227228 */ /* 0x004fc40000000000 */
[----:B----4-:R-:W-:-:S06]  /*21e50*/  DMUL R28, R10, R28 ;  /* 0x0000001c0a1c7228 */ /* 0x010fcc0000000000 */
[----:B---3--:R-:W-:Y:S02]  /*21e60*/  DFMA R10, R10, R26, R34 ;  /* 0x0000001a0a0a722b */ /* 0x008fe40000000022 */
[----:B-----5:R-:W-:Y:S02]  /*21e70*/  @!P3 DFMA R30, R32, -R2, R30 ;  /* 0x80000002201eb22b */ /* 0x020fe4000000001e */
        /* <DEDUP_REMOVED lines=10> */
.L_x_958:
[----:B------:R-:W-:Y:S05]  /*21f20*/  BSYNC.RECONVERGENT B0 ;  /* 0x0000000000007941 */ /* 0x000fea0003800200 */
.L_x_955:
[----:B------:R-:W-:-:S11]  /*21f30*/  DFMA R22, R24, R110, R22 ;  /* 0x0000006e1816722b */ /* 0x000fd60000000016 */
.L_x_932:
[----:B------:R-:W-:Y:S05]  /*21f40*/  BSYNC.RECONVERGENT B1 ;  /* 0x0000000000017941 */ /* 0x000fea0003800200 */
.L_x_931:
[----:B------:R0:W-:Y:S01]  /*21f50*/  STL.64 [R20+0x8], R22 ;  /* 0x0000081614007387 */ /* 0x0001e20000100a00 */
[----:B------:R-:W-:Y:S01]  /*21f60*/  DMUL R6, R72, R6 ;  /* 0x0000000648067228 */ /* 0x000fe20000000000 */
[----:B------:R-:W-:Y:S07]  /*21f70*/  BSSY.RECONVERGENT B1, `(.L_x_961) ;  /* 0x00000f0000017945 */ /* 0x000fee0003800200 */
        /* <DEDUP_REMOVED lines=21> */
.L_x_965:
[----:B------:R-:W-:Y:S05]  /*220d0*/  BSYNC.RELIABLE B10 ;  /* 0x00000000000a7941 */ /* 0x000fea0003800100 */
.L_x_964:
[----:B------:R-:W-:-:S13]  /*220e0*/  ISETP.GT.AND P3, PT, R18, 0x2, PT ;  /* 0x000000021200780c */ /* 0x000fda0003f64270 */
[----:B------:R-:W-:Y:S05]  /*220f0*/  @P3 BRA `(.L_x_967) ;  /* 0x0000000000383947 */ /* 0x000fea0003800000 */
[----:B------:R-:W-:-:S05]  /*22100*/  VIMNMX.U32 R4, PT, PT, R18, 0x3, PT ;  /* 0x0000000312047848 */ /* 0x000fca0003fe0000 */
[----:B------:R-:W-:-:S04]  /*22110*/  IMAD.SHL.U32 R6, R4, 0x4, RZ ;  /* 0x0000000404067824 */ /* 0x000fc800078e00ff */
[----:B------:R-:W5:Y:S02]  /*22120*/  LDC R4, c[0x2][R6+0xd0] ;  /* 0x0080340006047b82 */ /* 0x000f640000000800 */
[----:B-----5:R-:W-:-:S04]  /*22130*/  SHF.R.S32.HI R5, RZ, 0x1f, R4 ;  /* 0x0000001fff057819 */ /* 0x020fc80000011404 */
.L_x_1225:
[----:B------:R-:W-:Y:S05]  /*22140*/  BRX R4 -0x22150                                                                                                         (*"BRANCH_TARGETS .L_x_1226,.L_x_1227,.L_x_1228,.L_x_968"*) ;  /* 0xfffffddc04ac7949 */ /* 0x000fea000383ffff */
.L_x_1228:
[----:B------:R-:W-:Y:S02]  /*22150*/  IMAD.MOV.U32 R169, RZ, RZ, 0x2 ;  /* 0x00000002ffa97424 */ /* 0x000fe400078e00ff */
[----:B------:R-:W-:Y:S01]  /*22160*/  IMAD.MOV.U32 R170, RZ, RZ, RZ ;  /* 0x000000ffffaa7224 */ /* 0x000fe200078e00ff */
[----:B------:R-:W-:Y:S06]  /*22170*/  BRA `(.L_x_968) ;  /* 0x0000000000587947 */ /* 0x000fec0003800000 */
.L_x_1227:
[----:B------:R-:W-:Y:S02]  /*22180*/  IMAD.MOV.U32 R169, RZ, RZ, 0x1 ;  /* 0x00000001ffa97424 */ /* 0x000fe400078e00ff */
[----:B------:R-:W-:Y:S01]  /*22190*/  IMAD.MOV.U32 R170, RZ, RZ, RZ ;  /* 0x000000ffffaa7224 */ /* 0x000fe200078e00ff */
[----:B------:R-:W-:Y:S06]  /*221a0*/  BRA `(.L_x_968) ;  /* 0x00000000004c7947 */ /* 0x000fec0003800000 */
.L_x_1226:
[----:B------:R-:W-:Y:S02]  /*221b0*/  IMAD.MOV.U32 R170, RZ, RZ, RZ ;  /* 0x000000ffffaa7224 */ /* 0x000fe400078e00ff */
[----:B------:R-:W-:Y:S01]  /*221c0*/  IMAD.MOV.U32 R169, RZ, RZ, RZ ;  /* 0x000000ffffa97224 */ /* 0x000fe200078e00ff */
[----:B------:R-:W-:Y:S06]  /*221d0*/  BRA `(.L_x_968) ;  /* 0x0000000000407947 */ /* 0x000fec0003800000 */
.L_x_967:
[----:B------:R-:W-:-:S05]  /*221e0*/  IMAD.MOV.U32 R5, RZ, RZ, -0x3 ;  /* 0xfffffffdff057424 */ /* 0x000fca00078e00ff */
[----:B------:R-:W-:-:S05]  /*221f0*/  VIADDMNMX.U32 R5, R18, R5, 0x2, PT ;  /* 0x0000000212057446 */ /* 0x000fca0003800005 */
[----:B------:R-:W-:-:S04]  /*22200*/  IMAD.SHL.U32 R6, R5, 0x4, RZ ;  /* 0x0000000405067824 */ /* 0x000fc800078e00ff */
[----:B------:R-:W5:Y:S02]  /*22210*/  LDC R4, c[0x2][R6+0xe0] ;  /* 0x0080380006047b82 */ /* 0x000f640000000800 */
[----:B-----5:R-:W-:-:S04]  /*22220*/  SHF.R.S32.HI R5, RZ, 0x1f, R4 ;  /* 0x0000001fff057819 */ /* 0x020fc80000011404 */
.L_x_1230:
[----:B------:R-:W-:Y:S05]  /*22230*/  BRX R4 -0x22240                                                                                                         (*"BRANCH_TARGETS .L_x_1231,.L_x_1232,.L_x_1233"*) ;  /* 0xfffffddc04707949 */ /* 0x000fea000383ffff */
.L_x_1233:
[----:B------:R-:W-:-:S13]  /*22240*/  ISETP.NE.AND P3, PT, R18, 0x5, PT ;  /* 0x000000051200780c */ /* 0x000fda0003f65270 */
[----:B------:R-:W-:Y:S05]  /*22250*/  @P3 BRA `(.L_x_968) ;  /* 0x0000000000203947 */ /* 0x000fea0003800000 */
[----:B------:R-:W-:Y:S02]  /*22260*/  IMAD.MOV.U32 R170, RZ, RZ, 0x2 ;  /* 0x00000002ffaa7424 */ /* 0x000fe400078e00ff */
[----:B------:R-:W-:Y:S01]  /*22270*/  IMAD.MOV.U32 R169, RZ, RZ, 0x2 ;  /* 0x00000002ffa97424 */ /* 0x000fe200078e00ff */
[----:B------:R-:W-:Y:S06]  /*22280*/  BRA `(.L_x_968) ;  /* 0x0000000000147947 */ /* 0x000fec0003800000 */
.L_x_1232:
[----:B------:R-:W-:Y:S02]  /*22290*/  IMAD.MOV.U32 R169, RZ, RZ, 0x2 ;  /* 0x00000002ffa97424 */ /* 0x000fe400078e00ff */
[----:B------:R-:W-:Y:S01]  /*222a0*/  IMAD.MOV.U32 R170, RZ, RZ, 0x1 ;  /* 0x00000001ffaa7424 */ /* 0x000fe200078e00ff */
[----:B------:R-:W-:Y:S06]  /*222b0*/  BRA `(.L_x_968) ;  /* 0x0000000000087947 */ /* 0x000fec0003800000 */
.L_x_1231:
[----:B------:R-:W-:Y:S02]  /*222c0*/  IMAD.MOV.U32 R170, RZ, RZ, 0x1 ;  /* 0x00000001ffaa7424 */ /* 0x000fe400078e00ff */
[----:B------:R-:W-:-:S07]  /*222d0*/  IMAD.MOV.U32 R169, RZ, RZ, 0x1 ;  /* 0x00000001ffa97424 */ /* 0x000fce00078e00ff */
.L_x_968:
[----:B------:R-:W-:Y:S01]  /*222e0*/  ISETP.NE.AND P3, PT, R117, RZ, PT ;  /* 0x000000ff7500720c */ /* 0x000fe20003f65270 */
[----:B------:R-:W-:Y:S01]  /*222f0*/  VIADD R4, R1, 0x8c0 ;  /* 0x000008c001047836 */ /* 0x000fe20000000000 */
[----:B------:R-:W-:Y:S01]  /*22300*/  BSSY.RECONVERGENT B10, `(.L_x_969) ;  /* 0x00000140000a7945 */ /* 0x000fe20003800200 */
[C---:B------:R-:W-:Y:S02]  /*22310*/  IMAD R24, R169.reuse, 0x20, R1 ;  /* 0x00000020a9187824 */ /* 0x040fe400078e0201 */
[C---:B------:R-:W-:Y:S02]  /*22320*/  IMAD R4, R168.reuse, 0x60, R4 ;  /* 0x00000060a8047824 */ /* 0x040fe400078e0204 */
[C---:B0-----:R-:W-:Y:S02]  /*22330*/  IMAD R25, R169.reuse, 0x20, R61 ;  /* 0x00000020a9197824 */ /* 0x041fe400078e023d */
[----:B---34-:R-:W-:Y:S02]  /*22340*/  IMAD R26, R168, 0xd8, R63 ;  /* 0x000000d8a81a7824 */ /* 0x018fe400078e023f */
        /* <DEDUP_REMOVED lines=9> */
[----:B------:R3:W5:Y:S04]  /*223e0*/  @P5 LDL.64 R6, [R8+0x8] ;  /* 0x0000080008065983 */ /* 0x0007680000100a00 */
[----:B------:R3:W5:Y:S01]  /*223f0*/  @!P5 LDL.128 R4, [R25] ;  /* 0x000000001904d983 */ /* 0x0007620000100c00 */
[----:B------:R-:W-:Y:S05]  /*22400*/  BRA `(.L_x_971) ;  /* 0x00000000000c7947 */ /* 0x000fea0003800000 */
.L_x_970:
[----:B------:R-:W-:-:S13]  /*22410*/  ISETP.GE.U32.AND P5, PT, R116, 0x4, PT ;  /* 0x000000047400780c */ /* 0x000fda0003fa6070 */
[----:B------:R0:W5:Y:S04]  /*22420*/  @P5 LDL.128 R4, [R27] ;  /* 0x000000001b045983 */ /* 0x0001680000100c00 */
[----:B------:R0:W5:Y:S02]  /*22430*/  @!P5 LDL.128 R4, [R24+0x740] ;  /* 0x000740001804d983 */ /* 0x0001640000100c00 */
.L_x_971:
[----:B------:R-:W-:Y:S05]  /*22440*/  BSYNC.RECONVERGENT B10 ;  /* 0x00000000000a7941 */ /* 0x000fea0003800200 */
.L_x_969:
[----:B------:R-:W-:Y:S02]  /*22450*/  IMAD R10, R170, 0x8, R1 ;  /* 0x00000008aa0a7824 */ /* 0x000fe400078e0201 */
[----:B------:R-:W-:-:S03]  /*22460*/  VIADD R14, R1, 0x90 ;  /* 0x00000090010e7836 */ /* 0x000fc60000000000 */
[----:B---3--:R-:W3:Y:S04]  /*22470*/  LDL.64 R8, [R10+0x60] ;  /* 0x000060000a087983 */ /* 0x008ee80000100a00 */
        /* <DEDUP_REMOVED lines=18> */
.L_x_975:
[----:B------:R-:W-:Y:S01]  /*225a0*/  ISETP.GE.U32.AND P6, PT, R116, 0x4, PT ;  /* 0x000000047400780c */ /* 0x000fe20003fc6070 */
[----:B------:R-:W-:Y:S02]  /*225b0*/  IMAD.MOV.U32 R4, RZ, RZ, R154 ;  /* 0x000000ffff047224 */ /* 0x000fe400078e009a */
[----:B------:R-:W-:Y:S02]  /*225c0*/  IMAD.MOV.U32 R5, RZ, RZ, R155 ;  /* 0x000000ffff057224 */ /* 0x000fe400078e009b */
[----:B------:R-:W-:Y:S02]  /*225d0*/  IMAD.MOV.U32 R6, RZ, RZ, R156 ;  /* 0x000000ffff067224 */ /* 0x000fe400078e009c */
[----:B------:R-:W-:-:S06]  /*225e0*/  IMAD.MOV.U32 R7, RZ, RZ, R157 ;  /* 0x000000ffff077224 */ /* 0x000fcc00078e009d */
[----:B------:R-:W-:Y:S05]  /*225f0*/  @!P6 BRA `(.L_x_976) ;  /* 0x000000000004e947 */ /* 0x000fea0003800000 */
[----:B------:R4:W5:Y:S02]  /*22600*/  LDL.128 R4, [R22] ;  /* 0x0000000016047983 */ /* 0x0009640000100c00 */
.L_x_976:
[----:B------:R-:W-:Y:S05]  /*22610*/  BSYNC.RECONVERGENT B11 ;  /* 0x00000000000b7941 */ /* 0x000fea0003800200 */
.L_x_974:
[----:B-----5:R-:W-:-:S08]  /*22620*/  DFMA R4, R6, -R2, R4 ;  /* 0x800000020604722b */ /* 0x020fd00000000004 */
[----:B------:R-:W-:-:S11]  /*22630*/  DFMA R14, R4, R70, R14 ;  /* 0x00000046040e722b */ /* 0x000fd6000000000e */
.L_x_973:
[----:B------:R-:W-:Y:S05]  /*22640*/  BSYNC.RECONVERGENT B10 ;  /* 0x00000000000a7941 */ /* 0x000fea0003800200 */
.L_x_972:
        /* <DEDUP_REMOVED lines=13> */
.L_x_978:
[----:B------:R-:W-:-:S13]  /*22720*/  ISETP.GE.U32.AND P6, PT, R116, 0x4, PT ;  /* 0x000000047400780c */ /* 0x000fda0003fc6070 */
[----:B------:R0:W5:Y:S04]  /*22730*/  @P6 LDL.64 R4, [R27+0x8] ;  /* 0x000008001b046983 */ /* 0x0001680000100a00 */
[----:B------:R0:W5:Y:S04]  /*22740*/  @P6 LDL.64 R6, [R27+0x10] ;  /* 0x000010001b066983 */ /* 0x0001680000100a00 */
[----:B------:R0:W5:Y:S04]  /*22750*/  @!P6 LDL.64 R4, [R24+0x748] ;  /* 0x000748001804e983 */ /* 0x0001680000100a00 */
[----:B------:R0:W5:Y:S02]  /*22760*/  @!P6 LDL.64 R6, [R24+0x750] ;  /* 0x000750001806e983 */ /* 0x0001640000100a00 */
.L_x_979:
[----:B------:R-:W-:Y:S05]  /*22770*/  BSYNC.RECONVERGENT B10 ;  /* 0x00000000000a7941 */ /* 0x000fea0003800200 */
.L_x_977:
[----:B0----5:R-:W-:Y:S01]  /*22780*/  DMUL R6, R8, R6 ;  /* 0x0000000608067228 */ /* 0x021fe20000000000 */
        /* <DEDUP_REMOVED lines=15> */
.L_x_983:
        /* <DEDUP_REMOVED lines=8> */
.L_x_984:
[----:B------:R-:W-:Y:S05]  /*22900*/  BSYNC.RECONVERGENT B11 ;  /* 0x00000000000b7941 */ /* 0x000fea0003800200 */
.L_x_982:
[----:B-----5:R-:W-:-:S08]  /*22910*/  DFMA R6, R8, -R2, R6 ;  /* 0x800000020806722b */ /* 0x020fd00000000006 */
[----:B------:R-:W-:-:S11]  /*22920*/  DFMA R4, R6, R70, R4 ;  /* 0x000000460604722b */ /* 0x000fd60000000004 */
.L_x_981:
[----:B------:R-:W-:Y:S05]  /*22930*/  BSYNC.RECONVERGENT B10 ;  /* 0x00000000000a7941 */ /* 0x000fea0003800200 */
.L_x_980:
        /* <DEDUP_REMOVED lines=10> */
.L_x_966:
[----:B------:R-:W-:Y:S05]  /*229e0*/  BSYNC.RECONVERGENT B0 ;  /* 0x0000000000007941 */ /* 0x000fea0003800200 */
.L_x_963:
        /* <DEDUP_REMOVED lines=13> */
.L_x_987:
[----:B------:R-:W-:Y:S05]  /*22ac0*/  BSYNC.RELIABLE B10 ;  /* 0x00000000000a7941 */ /* 0x000fea0003800100 */
.L_x_986:
[----:B------:R-:W-:-:S13]  /*22ad0*/  ISETP.GT.AND P3, PT, R18, 0x2, PT ;  /* 0x000000021200780c */ /* 0x000fda0003f64270 */
[----:B------:R-:W-:Y:S05]  /*22ae0*/  @P3 BRA `(.L_x_989) ;  /* 0x0000000000383947 */ /* 0x000fea0003800000 */
[----:B------:R-:W-:-:S05]  /*22af0*/  VIMNMX.U32 R4, PT, PT, R18, 0x3, PT ;  /* 0x0000000312047848 */ /* 0x000fca0003fe0000 */
[----:B------:R-:W-:-:S04]  /*22b00*/  IMAD.SHL.U32 R6, R4, 0x4, RZ ;  /* 0x0000000404067824 */ /* 0x000fc800078e00ff */
[----:B------:R-:W5:Y:S02]  /*22b10*/  LDC R4, c[0x2][R6+0xec] ;  /* 0x00803b0006047b82 */ /* 0x000f640000000800 */
[----:B-----5:R-:W-:-:S04]  /*22b20*/  SHF.R.S32.HI R5, RZ, 0x1f, R4 ;  /* 0x0000001fff057819 */ /* 0x020fc80000011404 */
.L_x_1234:
[----:B------:R-:W-:Y:S05]  /*22b30*/  BRX R4 -0x22b40                                                                                                         (*"BRANCH_TARGETS .L_x_1235,.L_x_1236,.L_x_1237,.L_x_990"*) ;  /* 0xfffffdd404307949 */ /* 0x000fea000383ffff */
.L_x_1237:
[----:B------:R-:W-:Y:S02]  /*22b40*/  IMAD.MOV.U32 R119, RZ, RZ, 0x2 ;  /* 0x00000002ff777424 */ /* 0x000fe400078e00ff */
[----:B------:R-:W-:Y:S01]  /*22b50*/  IMAD.MOV.U32 R120, RZ, RZ, RZ ;  /* 0x000000ffff787224 */ /* 0x000fe200078e00ff */
[----:B------:R-:W-:Y:S06]  /*22b60*/  BRA `(.L_x_990) ;  /* 0x0000000000587947 */ /* 0x000fec0003800000 */
.L_x_1236:
[----:B------:R-:W-:Y:S02]  /*22b70*/  IMAD.MOV.U32 R119, RZ, RZ, 0x1 ;  /* 0x00000001ff777424 */ /* 0x000fe400078e00ff */
[----:B------:R-:W-:Y:S01]  /*22b80*/  IMAD.MOV.U32 R120, RZ, RZ, RZ ;  /* 0x000000ffff787224 */ /* 0x000fe200078e00ff */
[----:B------:R-:W-:Y:S06]  /*22b90*/  BRA `(.L_x_990) ;  /* 0x00000000004c7947 */ /* 0x000fec0003800000 */
.L_x_1235:
[----:B------:R-:W-:Y:S02]  /*22ba0*/  IMAD.MOV.U32 R120, RZ, RZ, RZ ;  /* 0x000000ffff787224 */ /* 0x000fe400078e00ff */
[----:B------:R-:W-:Y:S01]  /*22bb0*/  IMAD.MOV.U32 R119, RZ, RZ, RZ ;  /* 0x000000ffff777224 */ /* 0x000fe200078e00ff */
[----:B------:R-:W-:Y:S06]  /*22bc0*/  BRA `(.L_x_990) ;  /* 0x0000000000407947 */ /* 0x000fec0003800000 */
.L_x_989:
[----:B------:R-:W-:-:S05]  /*22bd0*/  IMAD.MOV.U32 R5, RZ, RZ, -0x3 ;  /* 0xfffffffdff057424 */ /* 0x000fca00078e00ff */
[----:B------:R-:W-:-:S05]  /*22be0*/  VIADDMNMX.U32 R5, R18, R5, 0x2, PT ;  /* 0x0000000212057446 */ /* 0x000fca0003800005 */
[----:B------:R-:W-:-:S04]  /*22bf0*/  IMAD.SHL.U32 R6, R5, 0x4, RZ ;  /* 0x0000000405067824 */ /* 0x000fc800078e00ff */
[----:B------:R-:W5:Y:S02]  /*22c00*/  LDC R4, c[0x2][R6+0xfc] ;  /* 0x00803f0006047b82 */ /* 0x000f640000000800 */
[----:B-----5:R-:W-:-:S04]  /*22c10*/  SHF.R.S32.HI R5, RZ, 0x1f, R4 ;  /* 0x0000001fff057819 */ /* 0x020fc80000011404 */
.L_x_1239:
[----:B------:R-:W-:Y:S05]  /*22c20*/  BRX R4 -0x22c30                                                                                                         (*"BRANCH_TARGETS .L_x_1240,.L_x_1241,.L_x_1242"*) ;  /* 0xfffffdd004f47949 */ /* 0x000fea000383ffff */
.L_x_1242:
[----:B------:R-:W-:-:S13]  /*22c30*/  ISETP.NE.AND P3, PT, R18, 0x5, PT ;  /* 0x000000051200780c */ /* 0x000fda0003f65270 */
[----:B------:R-:W-:Y:S05]  /*22c40*/  @P3 BRA `(.L_x_990) ;  /* 0x0000000000203947 */ /* 0x000fea0003800000 */
[----:B------:R-:W-:Y:S02]  /*22c50*/  IMAD.MOV.U32 R120, RZ, RZ, 0x2 ;  /* 0x00000002ff787424 */ /* 0x000fe400078e00ff */
[----:B------:R-:W-:Y:S01]  /*22c60*/  IMAD.MOV.U32 R119, RZ, RZ, 0x2 ;  /* 0x00000002ff777424 */ /* 0x000fe200078e00ff */
[----:B------:R-:W-:Y:S06]  /*22c70*/  BRA `(.L_x_990) ;  /* 0x0000000000147947 */ /* 0x000fec0003800000 */
.L_x_1241:
[----:B------:R-:W-:Y:S02]  /*22c80*/  IMAD.MOV.U32 R119, RZ, RZ, 0x2 ;  /* 0x00000002ff777424 */ /* 0x000fe400078e00ff */
[----:B------:R-:W-:Y:S01]  /*22c90*/  IMAD.MOV.U32 R120, RZ, RZ, 0x1 ;  /* 0x00000001ff787424 */ /* 0x000fe200078e00ff */
[----:B------:R-:W-:Y:S06]  /*22ca0*/  BRA `(.L_x_990) ;  /* 0x0000000000087947 */ /* 0x000fec0003800000 */
.L_x_1240:
[----:B------:R-:W-:Y:S02]  /*22cb0*/  IMAD.MOV.U32 R120, RZ, RZ, 0x1 ;  /* 0x00000001ff787424 */ /* 0x000fe400078e00ff */
[----:B------:R-:W-:-:S07]  /*22cc0*/  IMAD.MOV.U32 R119, RZ, RZ, 0x1 ;  /* 0x00000001ff777424 */ /* 0x000fce00078e00ff */
.L_x_990:
[C---:B------:R-:W-:Y:S01]  /*22cd0*/  IMAD R33, R120.reuse, 0x8, R1 ;  /* 0x0000000878217824 */ /* 0x040fe200078e0201 */
[----:B------:R-:W-:Y:S01]  /*22ce0*/  ISETP.NE.AND P3, PT, R120, R119, PT ;  /* 0x000000777800720c */ /* 0x000fe20003f65270 */
[----:B------:R-:W-:-:S03]  /*22cf0*/  IMAD R32, R119, 0x20, R62 ;  /* 0x0000002077207824 */ /* 0x000fc600078e023e */
[----:B0-----:R-:W5:Y:S04]  /*22d00*/  LDL.64 R24, [R33+0x60] ;  /* 0x0000600021187983 */ /* 0x001f680000100a00 */
[----:B--2-4-:R-:W5:Y:S04]  /*22d10*/  LDL.64 R30, [R32+0x10] ;  /* 0x00001000201e7983 */ /* 0x014f680000100a00 */
[----:B------:R-:W2:Y:S04]  /*22d20*/  LDL.128 R4, [R32] ;  /* 0x0000000020047983 */ /* 0x000ea80000100c00 */
[----:B---3--:R-:W3:Y:S04]  /*22d30*/  LDL.64 R22, [R33+0x48] ;  /* 0x0000480021167983 */ /* 0x008ee80000100a00 */
[----:B------:R-:W4:Y:S04]  /*22d40*/  @!P3 LDL.64 R26, [R49+0x98] ;  /* 0x00009800311ab983 */ /* 0x000f280000100a00 */
[----:B------:R-:W4:Y:S04]  /*22d50*/  @!P3 LDL.64 R28, [R49+0xa0] ;  /* 0x0000a000311cb983 */ /* 0x000f280000100a00 */
[----:B------:R-:W4:Y:S01]  /*22d60*/  @!P3 LDL.128 R8, [R49+0x90] ;  /* 0x000090003108b983 */ /* 0x000f220000100c00 */
[----:B-----5:R-:W-:-:S02]  /*22d70*/  DMUL R30, R24, R30 ;  /* 0x0000001e181e7228 */ /* 0x020fc40000000000 */
[----:B--2---:R-:W-:-:S06]  /*22d80*/  DMUL R24, R6, R24 ;  /* 0x0000001806187228 */ /* 0x004fcc0000000000 */
[----:B---3--:R-:W-:Y:S02]  /*22d90*/  DFMA R6, R6, R22, R30 ;  /* 0x000000160606722b */ /* 0x008fe4000000001e */
[----:B----4-:R-:W-:Y:S02]  /*22da0*/  @!P3 DFMA R26, R28, -R2, R26 ;  /* 0x800000021c1ab22b */ /* 0x010fe4000000001a */
        /* <DEDUP_REMOVED lines=10> */
.L_x_988:
[----:B------:R-:W-:Y:S05]  /*22e50*/  BSYNC.RECONVERGENT B0 ;  /* 0x0000000000007941 */ /* 0x000fea0003800200 */
.L_x_985:
[----:B------:R-:W-:-:S11]  /*22e60*/  DFMA R12, R14, R110, R12 ;  /* 0x0000006e0e0c722b */ /* 0x000fd6000000000c */
.L_x_962:
[----:B------:R-:W-:Y:S05]  /*22e70*/  BSYNC.RECONVERGENT B1 ;  /* 0x0000000000017941 */ /* 0x000fea0003800200 */
.L_x_961:
[----:B------:R0:W-:Y:S04]  /*22e80*/  STL.64 [R20+0x10], R12 ;  /* 0x0000100c14007387 */ /* 0x0001e80000100a00 */
[----:B------:R-:W5:Y:S01]  /*22e90*/  LDL.128 R4, [R19+0x10] ;  /* 0x0000100013047983 */ /* 0x000f620000100c00 */
[----:B------:R-:W-:Y:S01]  /*22ea0*/  BSSY.RECONVERGENT B1, `(.L_x_991) ;  /* 0x00000fa000017945 */ /* 0x000fe20003800200 */
[----:B-----5:R-:W-:-:S08]  /*22eb0*/  DMUL R8, R74, R6 ;  /* 0x000000064a087228 */ /* 0x020fd00000000000 */
[----:B------:R-:W-:-:S08]  /*22ec0*/  DFMA R8, R46, R4, R8 ;  /* 0x000000042e08722b */ /* 0x000fd00000000008 */
[----:B0--34-:R-:W-:Y:S01]  /*22ed0*/  DADD R22, R16, R8 ;  /* 0x0000000010167229 */ /* 0x019fe20000000008 */
        /* <DEDUP_REMOVED lines=20> */
.L_x_995:
[----:B------:R-:W-:Y:S05]  /*23020*/  BSYNC.RELIABLE B10 ;  /* 0x00000000000a7941 */ /* 0x000fea0003800100 */
.L_x_994:
[----:B------:R-:W-:-:S13]  /*23030*/  ISETP.GT.AND P3, PT, R18, 0x2, PT ;  /* 0x000000021200780c */ /* 0x000fda0003f64270 */
[----:B------:R-:W-:Y:S05]  /*23040*/  @P3 BRA `(.L_x_997) ;  /* 0x0000000000383947 */ /* 0x000fea0003800000 */
[----:B------:R-:W-:-:S05]  /*23050*/  VIMNMX.U32 R8, PT, PT, R18, 0x3, PT ;  /* 0x0000000312087848 */ /* 0x000fca0003fe0000 */
[----:B------:R-:W-:-:S04]  /*23060*/  IMAD.SHL.U32 R10, R8, 0x4, RZ ;  /* 0x00000004080a7824 */ /* 0x000fc800078e00ff */
[----:B------:R-:W0:Y:S02]  /*23070*/  LDC R8, c[0x2][R10+0x108] ;  /* 0x008042000a087b82 */ /* 0x000e240000000800 */
[----:B0-----:R-:W-:-:S04]  /*23080*/  SHF.R.S32.HI R9, RZ, 0x1f, R8 ;  /* 0x0000001fff097819 */ /* 0x001fc80000011408 */
.L_x_1243:
[----:B------:R-:W-:Y:S05]  /*23090*/  BRX R8 -0x230a0                                                                                                         (*"BRANCH_TARGETS .L_x_1244,.L_x_1245,.L_x_1246,.L_x_998"*) ;  /* 0xfffffdcc08d87949 */ /* 0x000fea000383ffff */
.L_x_1246:
[----:B------:R-:W-:Y:S02]  /*230a0*/  IMAD.MOV.U32 R169, RZ, RZ, 0x2 ;  /* 0x00000002ffa97424 */ /* 0x000fe400078e00ff */
[----:B------:R-:W-:Y:S01]  /*230b0*/  IMAD.MOV.U32 R170, RZ, RZ, RZ ;  /* 0x000000ffffaa7224 */ /* 0x000fe200078e00ff */
[----:B------:R-:W-:Y:S06]  /*230c0*/  BRA `(.L_x_998) ;  /* 0x0000000000587947 */ /* 0x000fec0003800000 */
.L_x_1245:
[----:B------:R-:W-:Y:S02]  /*230d0*/  IMAD.MOV.U32 R169, RZ, RZ, 0x1 ;  /* 0x00000001ffa97424 */ /* 0x000fe400078e00ff */
[----:B------:R-:W-:Y:S01]  /*230e0*/  IMAD.MOV.U32 R170, RZ, RZ, RZ ;  /* 0x000000ffffaa7224 */ /* 0x000fe200078e00ff */
[----:B------:R-:W-:Y:S06]  /*230f0*/  BRA `(.L_x_998) ;  /* 0x00000000004c7947 */ /* 0x000fec0003800000 */
.L_x_1244:
[----:B------:R-:W-:Y:S02]  /*23100*/  IMAD.MOV.U32 R170, RZ, RZ, RZ ;  /* 0x000000ffffaa7224 */ /* 0x000fe400078e00ff */
[----:B------:R-:W-:Y:S01]  /*23110*/  IMAD.MOV.U32 R169, RZ, RZ, RZ ;  /* 0x000000ffffa97224 */ /* 0x000fe200078e00ff */
[----:B------:R-:W-:Y:S06]  /*23120*/  BRA `(.L_x_998) ;  /* 0x0000000000407947 */ /* 0x000fec0003800000 */
.L_x_997:
[----:B------:R-:W-:-:S05]  /*23130*/  IMAD.MOV.U32 R9, RZ, RZ, -0x3 ;  /* 0xfffffffdff097424 */ /* 0x000fca00078e00ff */
[----:B------:R-:W-:-:S05]  /*23140*/  VIADDMNMX.U32 R9, R18, R9, 0x2, PT ;  /* 0x0000000212097446 */ /* 0x000fca0003800009 */
[----:B------:R-:W-:-:S04]  /*23150*/  IMAD.SHL.U32 R10, R9, 0x4, RZ ;  /* 0x00000004090a7824 */ /* 0x000fc800078e00ff */
[----:B------:R-:W0:Y:S02]  /*23160*/  LDC R8, c[0x2][R10+0x118] ;  /* 0x008046000a087b82 */ /* 0x000e240000000800 */
[----:B0-----:R-:W-:-:S04]  /*23170*/  SHF.R.S32.HI R9, RZ, 0x1f, R8 ;  /* 0x0000001fff097819 */ /* 0x001fc80000011408 */
.L_x_1248:
[----:B------:R-:W-:Y:S05]  /*23180*/  BRX R8 -0x23190                                                                                                         (*"BRANCH_TARGETS .L_x_1249,.L_x_1250,.L_x_1251"*) ;  /* 0xfffffdcc089c7949 */ /* 0x000fea000383ffff */
.L_x_1251:
[----:B------:R-:W-:-:S13]  /*23190*/  ISETP.NE.AND P3, PT, R18, 0x5, PT ;  /* 0x000000051200780c */ /* 0x000fda0003f65270 */
[----:B------:R-:W-:Y:S05]  /*231a0*/  @P3 BRA `(.L_x_998) ;  /* 0x0000000000203947 */ /* 0x000fea0003800000 */
[----:B------:R-:W-:Y:S02]  /*231b0*/  IMAD.MOV.U32 R170, RZ, RZ, 0x2 ;  /* 0x00000002ffaa7424 */ /* 0x000fe400078e00ff */
[----:B------:R-:W-:Y:S01]  /*231c0*/  IMAD.MOV.U32 R169, RZ, RZ, 0x2 ;  /* 0x00000002ffa97424 */ /* 0x000fe200078e00ff */
[----:B------:R-:W-:Y:S06]  /*231d0*/  BRA `(.L_x_998) ;  /* 0x0000000000147947 */ /* 0x000fec0003800000 */
.L_x_1250:
[----:B------:R-:W-:Y:S02]  /*231e0*/  IMAD.MOV.U32 R169, RZ, RZ, 0x2 ;  /* 0x00000002ffa97424 */ /* 0x000fe400078e00ff */
[----:B------:R-:W-:Y:S01]  /*231f0*/  IMAD.MOV.U32 R170, RZ, RZ, 0x1 ;  /* 0x00000001ffaa7424 */ /* 0x000fe200078e00ff */
[----:B------:R-:W-:Y:S06]  /*23200*/  BRA `(.L_x_998) ;  /* 0x0000000000087947 */ /* 0x000fec0003800000 */
.L_x_1249:
[----:B------:R-:W-:Y:S02]  /*23210*/  IMAD.MOV.U32 R170, RZ, RZ, 0x1 ;  /* 0x00000001ffaa7424 */ /* 0x000fe400078e00ff */
[----:B------:R-:W-:-:S07]  /*23220*/  IMAD.MOV.U32 R169, RZ, RZ, 0x1 ;  /* 0x00000001ffa97424 */ /* 0x000fce00078e00ff */
.L_x_998:
[----:B------:R-:W-:Y:S01]  /*23230*/  ISETP.NE.AND P3, PT, R117, RZ, PT ;  /* 0x000000ff7500720c */ /* 0x000fe20003f65270 */
[----:B------:R-:W-:Y:S01]  /*23240*/  VIADD R8, R1, 0x8c0 ;  /* 0x000008c001087836 */ /* 0x000fe20000000000 */
[----:B------:R-:W-:Y:S01]  /*23250*/  BSSY.RECONVERGENT B10, `(.L_x_999) ;  /* 0x00000140000a7945 */ /* 0x000fe20003800200 */
[C---:B--2---:R-:W-:Y:S02]  /*23260*/  IMAD R28, R169.reuse, 0x20, R1 ;  /* 0x00000020a91c7824 */ /* 0x044fe400078e0201 */
[C---:B------:R-:W-:Y:S02]  /*23270*/  IMAD R8, R168.reuse, 0x60, R8 ;  /* 0x00000060a8087824 */ /* 0x040fe400078e0208 */
[C---:B------:R-:W-:Y:S02]  /*23280*/  IMAD R29, R169.reuse, 0x20, R61 ;  /* 0x00000020a91d7824 */ /* 0x040fe400078e023d */
        /* <DEDUP_REMOVED lines=13> */
.L_x_1000:
[----:B------:R-:W-:-:S13]  /*23360*/  ISETP.GE.U32.AND P5, PT, R116, 0x4, PT ;  /* 0x000000047400780c */ /* 0x000fda0003fa6070 */
[----:B------:R2:W5:Y:S04]  /*23370*/  @P5 LDL.128 R8, [R31] ;  /* 0x000000001f085983 */ /* 0x0005680000100c00 */
[----:B------:R2:W5:Y:S02]  /*23380*/  @!P5 LDL.128 R8, [R28+0x740] ;  /* 0x000740001c08d983 */ /* 0x0005640000100c00 */
.L_x_1001:
[----:B------:R-:W-:Y:S05]  /*23390*/  BSYNC.RECONVERGENT B10 ;  /* 0x00000000000a7941 */ /* 0x000fea0003800200 */
.L_x_999:
        /* <DEDUP_REMOVED lines=21> */
.L_x_1005:
[----:B------:R-:W-:Y:S01]  /*234f0*/  ISETP.GE.U32.AND P6, PT, R116, 0x4, PT ;  /* 0x000000047400780c */ /* 0x000fe20003fc6070 */
[----:B------:R-:W-:Y:S02]  /*23500*/  IMAD.MOV.U32 R8, RZ, RZ, R154 ;  /* 0x000000ffff087224 */ /* 0x000fe400078e009a */
[----:B------:R-:W-:Y:S02]  /*23510*/  IMAD.MOV.U32 R9, RZ, RZ, R155 ;  /* 0x000000ffff097224 */ /* 0x000fe400078e009b */
[----:B------:R-:W-:Y:S02]  /*23520*/  IMAD.MOV.U32 R10, RZ, RZ, R156 ;  /* 0x000000ffff0a7224 */ /* 0x000fe400078e009c */
[----:B------:R-:W-:-:S06]  /*23530*/  IMAD.MOV.U32 R11, RZ, RZ, R157 ;  /* 0x000000ffff0b7224 */ /* 0x000fcc00078e009d */
[----:B------:R-:W-:Y:S05]  /*23540*/  @!P6 BRA `(.L_x_1006) ;  /* 0x000000000004e947 */ /* 0x000fea0003800000 */
[----:B------:R3:W5:Y:S02]  /*23550*/  LDL.128 R8, [R26] ;  /* 0x000000001a087983 */ /* 0x0007640000100c00 */
.L_x_1006:
[----:B------:R-:W-:Y:S05]  /*23560*/  BSYNC.RECONVERGENT B11 ;  /* 0x00000000000b7941 */ /* 0x000fea0003800200 */
.L_x_1004:
[----:B-----5:R-:W-:-:S08]  /*23570*/  DFMA R8, R10, -R2, R8 ;  /* 0x800000020a08722b */ /* 0x020fd00000000008 */
[----:B------:R-:W-:-:S11]  /*23580*/  DFMA R24, R8, R70, R24 ;  /* 0x000000460818722b */ /* 0x000fd60000000018 */
.L_x_1003:
[----:B------:R-:W-:Y:S05]  /*23590*/  BSYNC.RECONVERGENT B10 ;  /* 0x00000000000a7941 */ /* 0x000fea0003800200 */
.L_x_1002:
        /* <DEDUP_REMOVED lines=13> */
.L_x_1008:
[----:B------:R-:W-:-:S13]  /*23670*/  ISETP.GE.U32.AND P6, PT, R116, 0x4, PT ;  /* 0x000000047400780c */ /* 0x000fda0003fc6070 */
[----:B------:R4:W5:Y:S04]  /*23680*/  @P6 LDL.64 R8, [R31+0x8] ;  /* 0x000008001f086983 */ /* 0x0009680000100a00 */
[----:B------:R4:W5:Y:S04]  /*23690*/  @P6 LDL.64 R10, [R31+0x10] ;  /* 0x000010001f0a6983 */ /* 0x0009680000100a00 */
[----:B------:R4:W5:Y:S04]  /*236a0*/  @!P6 LDL.64 R8, [R28+0x748] ;  /* 0x000748001c08e983 */ /* 0x0009680000100a00 */
[----:B------:R4:W5:Y:S02]  /*236b0*/  @!P6 LDL.64 R10, [R28+0x750] ;  /* 0x000750001c0ae983 */ /* 0x0009640000100a00 */
.L_x_1009:
[----:B------:R-:W-:Y:S05]  /*236c0*/  BSYNC.RECONVERGENT B10 ;  /* 0x00000000000a7941 */ /* 0x000fea0003800200 */
.L_x_1007:
        /* <DEDUP_REMOVED lines=16> */
.L_x_1013:
        /* <DEDUP_REMOVED lines=8> */
.L_x_1014:
[----:B------:R-:W-:Y:S05]  /*23850*/  BSYNC.RECONVERGENT B11 ;  /* 0x00000000000b7941 */ /* 0x000fea0003800200 */
.L_x_1012:
[----:B-----5:R-:W-:-:S08]  /*23860*/  DFMA R10, R12, -R2, R10 ;  /* 0x800000020c0a722b */ /* 0x020fd0000000000a */
[----:B------:R-:W-:-:S11]  /*23870*/  DFMA R8, R10, R70, R8 ;  /* 0x000000460a08722b */ /* 0x000fd60000000008 */
.L_x_1011:
[----:B------:R-:W-:Y:S05]  /*23880*/  BSYNC.RECONVERGENT B10 ;  /* 0x00000000000a7941 */ /* 0x000fea0003800200 */
.L_x_1010:
[----:B------:R-:W-:Y:S01]  /*23890*/  DMUL R10, R44, R8 ;  /* 0x000000082c0a7228 */ /* 0x000fe20000000000 */
[----:B------:R-:W-:Y:S01]  /*238a0*/  ISETP.NE.AND P3, PT, R170, 0x1, PT ;  /* 0x00000001aa00780c */ /* 0x000fe20003f65270 */
[----:B------:R-:W-:Y:S01]  /*238b0*/  DFMA R8, R8, -R2, R24 ;  /* 0x800000020808722b */ /* 0x000fe20000000018 */
[----:B------:R-:W-:Y:S02]  /*238c0*/  IMAD.MOV.U32 R74, RZ, RZ, R44 ;  /* 0x000000ffff4a7224 */ /* 0x000fe400078e002c */
[----:B------:R-:W-:Y:S02]  /*238d0*/  IMAD.MOV.U32 R75, RZ, RZ, R45 ;  /* 0x000000ffff4b7224 */ /* 0x000fe400078e002d */
[----:B------:R-:W-:Y:S01]  /*238e0*/  IMAD.MOV.U32 R46, RZ, RZ, R42 ;  /* 0x000000ffff2e7224 */ /* 0x000fe200078e002a */
[----:B------:R-:W-:Y:S01]  /*238f0*/  DFMA R10, R42, R24, R10 ;  /* 0x000000182a0a722b */ /* 0x000fe2000000000a */
[----:B------:R-:W-:-:S07]  /*23900*/  IMAD.MOV.U32 R47, RZ, RZ, R43 ;  /* 0x000000ffff2f7224 */ /* 0x000fce00078e002b */
[----:B------:R-:W-:-:S10]  /*23910*/  DFMA R8, R8, R70, R10 ;  /* 0x000000460808722b */ /* 0x000fd4000000000a */
[----:B------:R-:W-:Y:S02]  /*23920*/  FSEL R24, R8, R10, !P3 ;  /* 0x0000000a08187208 */ /* 0x000fe40005800000 */
[----:B------:R-:W-:Y:S02]  /*23930*/  FSEL R25, R9, R11, !P3 ;  /* 0x0000000b09197208 */ /* 0x000fe40005800000 */
[----:B------:R-:W5:Y:S04]  /*23940*/  I2F.F64.U32 R8, R21 ;  /* 0x0000001500087312 */ /* 0x000f680000201800 */
[----:B-----5:R-:W-:Y:S01]  /*23950*/  DFMA R24, R8, R24, RZ ;  /* 0x000000180818722b */ /* 0x020fe200000000ff */
[----:B------:R-:W-:-:S10]  /*23960*/  IMAD.MOV.U32 R8, RZ, RZ, R21 ;  /* 0x000000ffff087224 */ /* 0x000fd400078e0015 */
.L_x_996:
[----:B------:R-:W-:Y:S05]  /*23970*/  BSYNC.RECONVERGENT B0 ;  /* 0x0000000000007941 */ /* 0x000fea0003800200 */
.L_x_993:
        /* <DEDUP_REMOVED lines=13> */
.L_x_1017:
[----:B------:R-:W-:Y:S05]  /*23a50*/  BSYNC.RELIABLE B10 ;  /* 0x00000000000a7941 */ /* 0x000fea0003800100 */
.L_x_1016:
[----:B------:R-:W-:-:S13]  /*23a60*/  ISETP.GT.AND P3, PT, R18, 0x2, PT ;  /* 0x000000021200780c */ /* 0x000fda0003f64270 */
[----:B------:R-:W-:Y:S05]  /*23a70*/  @P3 BRA `(.L_x_1019) ;  /* 0x0000000000383947 */ /* 0x000fea0003800000 */
[----:B------:R-:W-:-:S05]  /*23a80*/  VIMNMX.U32 R8, PT, PT, R18, 0x3, PT ;  /* 0x0000000312087848 */ /* 0x000fca0003fe0000 */
[----:B------:R-:W-:-:S04]  /*23a90*/  IMAD.SHL.U32 R10, R8, 0x4, RZ ;  /* 0x00000004080a7824 */ /* 0x000fc800078e00ff */
[----:B------:R-:W5:Y:S02]  /*23aa0*/  LDC R8, c[0x2][R10+0x124] ;  /* 0x008049000a087b82 */ /* 0x000f640000000800 */
[----:B-----5:R-:W-:-:S04]  /*23ab0*/  SHF.R.S32.HI R9, RZ, 0x1f, R8 ;  /* 0x0000001fff097819 */ /* 0x020fc80000011408 */
.L_x_1252:
[----:B------:R-:W-:Y:S05]  /*23ac0*/  BRX R8 -0x23ad0                                                                                                         (*"BRANCH_TARGETS .L_x_1253,.L_x_1254,.L_x_1255,.L_x_1020"*) ;  /* 0xfffffdc4084c7949 */ /* 0x000fea000383ffff */
.L_x_1255:
[----:B------:R-:W-:Y:S02]  /*23ad0*/  IMAD.MOV.U32 R119, RZ, RZ, 0x2 ;  /* 0x00000002ff777424 */ /* 0x000fe400078e00ff */
[----:B------:R-:W-:Y:S01]  /*23ae0*/  IMAD.MOV.U32 R120, RZ, RZ, RZ ;  /* 0x000000ffff787224 */ /* 0x000fe200078e00ff */
[----:B------:R-:W-:Y:S06]  /*23af0*/  BRA `(.L_x_1020) ;  /* 0x0000000000587947 */ /* 0x000fec0003800000 */
.L_x_1254:
[----:B------:R-:W-:Y:S02]  /*23b00*/  IMAD.MOV.U32 R119, RZ, RZ, 0x1 ;  /* 0x00000001ff777424 */ /* 0x000fe400078e00ff */
[----:B------:R-:W-:Y:S01]  /*23b10*/  IMAD.MOV.U32 R120, RZ, RZ, RZ ;  /* 0x000000ffff787224 */ /* 0x000fe200078e00ff */
[----:B------:R-:W-:Y:S06]  /*23b20*/  BRA `(.L_x_1020) ;  /* 0x00000000004c7947 */ /* 0x000fec0003800000 */
.L_x_1253:
[----:B------:R-:W-:Y:S02]  /*23b30*/  IMAD.MOV.U32 R120, RZ, RZ, RZ ;  /* 0x000000ffff787224 */ /* 0x000fe400078e00ff */
[----:B------:R-:W-:Y:S01]  /*23b40*/  IMAD.MOV.U32 R119, RZ, RZ, RZ ;  /* 0x000000ffff777224 */ /* 0x000fe200078e00ff */
[----:B------:R-:W-:Y:S06]  /*23b50*/  BRA `(.L_x_1020) ;  /* 0x0000000000407947 */ /* 0x000fec0003800000 */
.L_x_1019:
[----:B------:R-:W-:-:S05]  /*23b60*/  IMAD.MOV.U32 R9, RZ, RZ, -0x3 ;  /* 0xfffffffdff097424 */ /* 0x000fca00078e00ff */
[----:B------:R-:W-:-:S05]  /*23b70*/  VIADDMNMX.U32 R9, R18, R9, 0x2, PT ;  /* 0x0000000212097446 */ /* 0x000fca0003800009 */
[----:B------:R-:W-:-:S04]  /*23b80*/  IMAD.SHL.U32 R10, R9, 0x4, RZ ;  /* 0x00000004090a7824 */ /* 0x000fc800078e00ff */
[----:B------:R-:W5:Y:S02]  /*23b90*/  LDC R8, c[0x2][R10+0x134] ;  /* 0x00804d000a087b82 */ /* 0x000f640000000800 */
[----:B-----5:R-:W-:-:S04]  /*23ba0*/  SHF.R.S32.HI R9, RZ, 0x1f, R8 ;  /* 0x0000001fff097819 */ /* 0x020fc80000011408 */
.L_x_1257:
[----:B------:R-:W-:Y:S05]  /*23bb0*/  BRX R8 -0x23bc0                                                                                                         (*"BRANCH_TARGETS .L_x_1258,.L_x_1259,.L_x_1260"*) ;  /* 0xfffffdc408107949 */ /* 0x000fea000383ffff */
.L_x_1260:
[----:B------:R-:W-:-:S13]  /*23bc0*/  ISETP.NE.AND P3, PT, R18, 0x5, PT ;  /* 0x000000051200780c */ /* 0x000fda0003f65270 */
[----:B------:R-:W-:Y:S05]  /*23bd0*/  @P3 BRA `(.L_x_1020) ;  /* 0x0000000000203947 */ /* 0x000fea0003800000 */
[----:B------:R-:W-:Y:S02]  /*23be0*/  IMAD.MOV.U32 R120, RZ, RZ, 0x2 ;  /* 0x00000002ff787424 */ /* 0x000fe400078e00ff */
[----:B------:R-:W-:Y:S01]  /*23bf0*/  IMAD.MOV.U32 R119, RZ, RZ, 0x2 ;  /* 0x00000002ff777424 */ /* 0x000fe200078e00ff */
[----:B------:R-:W-:Y:S06]  /*23c00*/  BRA `(.L_x_1020) ;  /* 0x0000000000147947 */ /* 0x000fec0003800000 */
.L_x_1259:
[----:B------:R-:W-:Y:S02]  /*23c10*/  IMAD.MOV.U32 R119, RZ, RZ, 0x2 ;  /* 0x00000002ff777424 */ /* 0x000fe400078e00ff */
[----:B------:R-:W-:Y:S01]  /*23c20*/  IMAD.MOV.U32 R120, RZ, RZ, 0x1 ;  /* 0x00000001ff787424 */ /* 0x000fe200078e00ff */
[----:B------:R-:W-:Y:S06]  /*23c30*/  BRA `(.L_x_1020) ;  /* 0x0000000000087947 */ /* 0x000fec0003800000 */
.L_x_1258:
[----:B------:R-:W-:Y:S02]  /*23c40*/  IMAD.MOV.U32 R120, RZ, RZ, 0x1 ;  /* 0x00000001ff787424 */ /* 0x000fe400078e00ff */
[----:B------:R-:W-:-:S07]  /*23c50*/  IMAD.MOV.U32 R119, RZ, RZ, 0x1 ;  /* 0x00000001ff777424 */ /* 0x000fce00078e00ff */
.L_x_1020:
[C---:B------:R-:W-:Y:S01]  /*23c60*/  IMAD R47, R120.reuse, 0x8, R1 ;  /* 0x00000008782f7824 */ /* 0x040fe200078e0201 */
[----:B------:R-:W-:Y:S01]  /*23c70*/  ISETP.NE.AND P3, PT, R120, R119, PT ;  /* 0x000000777800720c */ /* 0x000fe20003f65270 */
[----:B------:R-:W-:-:S03]  /*23c80*/  IMAD R46, R119, 0x20, R62 ;  /* 0x00000020772e7824 */ /* 0x000fc600078e023e */
[----:B--2---:R-:W2:Y:S04]  /*23c90*/  LDL.64 R28, [R47+0x60] ;  /* 0x000060002f1c7983 */ /* 0x004ea80000100a00 */
[----:B------:R-:W2:Y:S04]  /*23ca0*/  LDL.64 R34, [R46+0x10] ;  /* 0x000010002e227983 */ /* 0x000ea80000100a00 */
[----:B------:R5:W2:Y:S04]  /*23cb0*/  LDL.128 R8, [R46] ;  /* 0x000000002e087983 */ /* 0x000aa80000100c00 */
[----:B0--34-:R0:W3:Y:S04]  /*23cc0*/  LDL.64 R26, [R47+0x48] ;  /* 0x000048002f1a7983 */ /* 0x0190e80000100a00 */
[----:B------:R-:W4:Y:S04]  /*23cd0*/  @!P3 LDL.64 R30, [R49+0x98] ;  /* 0x00009800311eb983 */ /* 0x000f280000100a00 */
[----:B------:R-:W4:Y:S04]  /*23ce0*/  @!P3 LDL.64 R32, [R49+0xa0] ;  /* 0x0000a0003120b983 */ /* 0x000f280000100a00 */
[----:B------:R-:W4:Y:S01]  /*23cf0*/  @!P3 LDL.128 R12, [R49+0x90] ;  /* 0x00009000310cb983 */ /* 0x000f220000100c00 */
[----:B------:R-:W-:-:S02]  /*23d00*/  IMAD.MOV.U32 R74, RZ, RZ, R44 ;  /* 0x000000ffff4a7224 */ /* 0x000fc400078e002c */
[----:B------:R-:W-:Y:S02]  /*23d10*/  IMAD.MOV.U32 R75, RZ, RZ, R45 ;  /* 0x000000ffff4b7224 */ /* 0x000fe400078e002d */
[----:B-----5:R-:W-:Y:S02]  /*23d20*/  IMAD.MOV.U32 R46, RZ, RZ, R42 ;  /* 0x000000ffff2e7224 */ /* 0x020fe400078e002a */
[----:B0-----:R-:W-:Y:S01]  /*23d30*/  IMAD.MOV.U32 R47, RZ, RZ, R43 ;  /* 0x000000ffff2f7224 */ /* 0x001fe200078e002b */
[----:B--2---:R-:W-:Y:S02]  /*23d40*/  DMUL R34, R28, R34 ;  /* 0x000000221c227228 */ /* 0x004fe40000000000 */
[----:B------:R-:W-:-:S06]  /*23d50*/  DMUL R28, R10, R28 ;  /* 0x0000001c0a1c7228 */ /* 0x000fcc0000000000 */
        /* <DEDUP_REMOVED lines=12> */
.L_x_1018:
[----:B------:R-:W-:Y:S05]  /*23e20*/  BSYNC.RECONVERGENT B0 ;  /* 0x0000000000007941 */ /* 0x000fea0003800200 */
.L_x_1015:
[----:B------:R-:W-:-:S11]  /*23e30*/  DFMA R22, R24, R110, R22 ;  /* 0x0000006e1816722b */ /* 0x000fd60000000016 */
.L_x_992:
[----:B------:R-:W-:Y:S05]  /*23e40*/  BSYNC.RECONVERGENT B1 ;  /* 0x0000000000017941 */ /* 0x000fea0003800200 */
.L_x_991:
        /* <DEDUP_REMOVED lines=24> */
.L_x_1025:
[----:B------:R-:W-:Y:S05]  /*23fd0*/  BSYNC.RELIABLE B10 ;  /* 0x00000000000a7941 */ /* 0x000fea0003800100 */
.L_x_1024:
[----:B------:R-:W-:-:S13]  /*23fe0*/  ISETP.GT.AND P3, PT, R18, 0x2, PT ;  /* 0x000000021200780c */ /* 0x000fda0003f64270 */
[----:B------:R-:W-:Y:S05]  /*23ff0*/  @P3 BRA `(.L_x_1027) ;  /* 0x0000000000383947 */ /* 0x000fea0003800000 */
[----:B------:R-:W-:-:S05]  /*24000*/  VIMNMX.U32 R4, PT, PT, R18, 0x3, PT ;  /* 0x0000000312047848 */ /* 0x000fca0003fe0000 */
[----:B------:R-:W-:-:S04]  /*24010*/  IMAD.SHL.U32 R6, R4, 0x4, RZ ;  /* 0x0000000404067824 */ /* 0x000fc800078e00ff */
[----:B------:R-:W5:Y:S02]  /*24020*/  LDC R4, c[0x2][R6+0x140] ;  /* 0x0080500006047b82 */ /* 0x000f640000000800 */
[----:B-----5:R-:W-:-:S04]  /*24030*/  SHF.R.S32.HI R5, RZ, 0x1f, R4 ;  /* 0x0000001fff057819 */ /* 0x020fc80000011404 */
.L_x_1261:
[----:B------:R-:W-:Y:S05]  /*24040*/  BRX R4 -0x24050                                                                                                         (*"BRANCH_TARGETS .L_x_1262,.L_x_1263,.L_x_1264,.L_x_1028"*) ;  /* 0xfffffdbc04ec7949 */ /* 0x000fea000383ffff */
.L_x_1264:
[----:B------:R-:W-:Y:S02]  /*24050*/  IMAD.MOV.U32 R169, RZ, RZ, 0x2 ;  /* 0x00000002ffa97424 */ /* 0x000fe400078e00ff */
[----:B------:R-:W-:Y:S01]  /*24060*/  IMAD.MOV.U32 R170, RZ, RZ, RZ ;  /* 0x000000ffffaa7224 */ /* 0x000fe200078e00ff */
[----:B------:R-:W-:Y:S06]  /*24070*/  BRA `(.L_x_1028) ;  /* 0x0000000000587947 */ /* 0x000fec0003800000 */
.L_x_1263:
[----:B------:R-:W-:Y:S02]  /*24080*/  IMAD.MOV.U32 R169, RZ, RZ, 0x1 ;  /* 0x00000001ffa97424 */ /* 0x000fe400078e00ff */
[----:B------:R-:W-:Y:S01]  /*24090*/  IMAD.MOV.U32 R170, RZ, RZ, RZ ;  /* 0x000000ffffaa7224 */ /* 0x000fe200078e00ff */
[----:B------:R-:W-:Y:S06]  /*240a0*/  BRA `(.L_x_1028) ;  /* 0x00000000004c7947 */ /* 0x000fec0003800000 */
.L_x_1262:
[----:B------:R-:W-:Y:S02]  /*240b0*/  IMAD.MOV.U32 R170, RZ, RZ, RZ ;  /* 0x000000ffffaa7224 */ /* 0x000fe400078e00ff */
[----:B------:R-:W-:Y:S01]  /*240c0*/  IMAD.MOV.U32 R169, RZ, RZ, RZ ;  /* 0x000000ffffa97224 */ /* 0x000fe200078e00ff */
[----:B------:R-:W-:Y:S06]  /*240d0*/  BRA `(.L_x_1028) ;  /* 0x0000000000407947 */ /* 0x000fec0003800000 */
.L_x_1027:
[----:B------:R-:W-:-:S05]  /*240e0*/  IMAD.MOV.U32 R5, RZ, RZ, -0x3 ;  /* 0xfffffffdff057424 */ /* 0x000fca00078e00ff */
[----:B------:R-:W-:-:S05]  /*240f0*/  VIADDMNMX.U32 R5, R18, R5, 0x2, PT ;  /* 0x0000000212057446 */ /* 0x000fca0003800005 */
[----:B------:R-:W-:-:S04]  /*24100*/  IMAD.SHL.U32 R6, R5, 0x4, RZ ;  /* 0x0000000405067824 */ /* 0x000fc800078e00ff */
[----:B------:R-:W5:Y:S02]  /*24110*/  LDC R4, c[0x2][R6+0x150] ;  /* 0x0080540006047b82 */ /* 0x000f640000000800 */
[----:B-----5:R-:W-:-:S04]  /*24120*/  SHF.R.S32.HI R5, RZ, 0x1f, R4 ;  /* 0x0000001fff057819 */ /* 0x020fc80000011404 */
.L_x_1266:
[----:B------:R-:W-:Y:S05]  /*24130*/  BRX R4 -0x24140                                                                                                         (*"BRANCH_TARGETS .L_x_1267,.L_x_1268,.L_x_1269"*) ;  /* 0xfffffdbc04b07949 */ /* 0x000fea000383ffff */
.L_x_1269:
[----:B------:R-:W-:-:S13]  /*24140*/  ISETP.NE.AND P3, PT, R18, 0x5, PT ;  /* 0x000000051200780c */ /* 0x000fda0003f65270 */
[----:B------:R-:W-:Y:S05]  /*24150*/  @P3 BRA `(.L_x_1028) ;  /* 0x0000000000203947 */ /* 0x000fea0003800000 */
[----:B------:R-:W-:Y:S02]  /*24160*/  IMAD.MOV.U32 R170, RZ, RZ, 0x2 ;  /* 0x00000002ffaa7424 */ /* 0x000fe400078e00ff */
[----:B------:R-:W-:Y:S01]  /*24170*/  IMAD.MOV.U32 R169, RZ, RZ, 0x2 ;  /* 0x00000002ffa97424 */ /* 0x000fe200078e00ff */
[----:B------:R-:W-:Y:S06]  /*24180*/  BRA `(.L_x_1028) ;  /* 0x0000000000147947 */ /* 0x000fec0003800000 */
.L_x_1268:
[----:B------:R-:W-:Y:S02]  /*24190*/  IMAD.MOV.U32 R169, RZ, RZ, 0x2 ;  /* 0x00000002ffa97424 */ /* 0x000fe400078e00ff */
[----:B------:R-:W-:Y:S01]  /*241a0*/  IMAD.MOV.U32 R170, RZ, RZ, 0x1 ;  /* 0x00000001ffaa7424 */ /* 0x000fe200078e00ff */
[----:B------:R-:W-:Y:S06]  /*241b0*/  BRA `(.L_x_1028) ;  /* 0x0000000000087947 */ /* 0x000fec0003800000 */
.L_x_1267:
[----:B------:R-:W-:Y:S02]  /*241c0*/  IMAD.MOV.U32 R170, RZ, RZ, 0x1 ;  /* 0x00000001ffaa7424 */ /* 0x000fe400078e00ff */
[----:B------:R-:W-:-:S07]  /*241d0*/  IMAD.MOV.U32 R169, RZ, RZ, 0x1 ;  /* 0x00000001ffa97424 */ /* 0x000fce00078e00ff */
.L_x_1028:
[----:B------:R-:W-:Y:S01]  /*241e0*/  ISETP.NE.AND P3, PT, R117, RZ, PT ;  /* 0x000000ff7500720c */ /* 0x000fe20003f65270 */
[----:B------:R-:W-:Y:S01]  /*241f0*/  VIADD R4, R1, 0x8c0 ;  /* 0x000008c001047836 */ /* 0x000fe20000000000 */
[----:B------:R-:W-:Y:S01]  /*24200*/  BSSY.RECONVERGENT B10, `(.L_x_1029) ;  /* 0x00000140000a7945 */ /* 0x000fe20003800200 */
[C---:B------:R-:W-:Y:S02]  /*24210*/  IMAD R24, R169.reuse, 0x20, R1 ;  /* 0x00000020a9187824 */ /* 0x040fe400078e0201 */
[C---:B------:R-:W-:Y:S02]  /*24220*/  IMAD R4, R168.reuse, 0x60, R4 ;  /* 0x00000060a8047824 */ /* 0x040fe400078e0204 */
[C---:B------:R-:W-:Y:S02]  /*24230*/  IMAD R25, R169.reuse, 0x20, R61 ;  /* 0x00000020a9197824 */ /* 0x040fe400078e023d */
[----:B---34-:R-:W-:Y:S02]  /*24240*/  IMAD R26, R168, 0xd8, R63 ;  /* 0x000000d8a81a7824 */ /* 0x018fe400078e023f */
[----:B0-----:R-:W-:-:S02]  /*24250*/  IMAD R27, R169, 0x20, R4 ;  /* 0x00000020a91b7824 */ /* 0x001fc400078e0204 */
        /* <DEDUP_REMOVED lines=11> */
.L_x_1030:
[----:B------:R-:W-:-:S13]  /*24310*/  ISETP.GE.U32.AND P5, PT, R116, 0x4, PT ;  /* 0x000000047400780c */ /* 0x000fda0003fa6070 */
[----:B------:R3:W5:Y:S04]  /*24320*/  @P5 LDL.128 R4, [R27] ;  /* 0x000000001b045983 */ /* 0x0007680000100c00 */
[----:B------:R3:W5:Y:S02]  /*24330*/  @!P5 LDL.128 R4, [R24+0x740] ;  /* 0x000740001804d983 */ /* 0x0007640000100c00 */
.L_x_1031:
[----:B------:R-:W-:Y:S05]  /*24340*/  BSYNC.RECONVERGENT B10 ;  /* 0x00000000000a7941 */ /* 0x000fea0003800200 */
.L_x_1029:
[----:B--2---:R-:W-:Y:S02]  /*24350*/  IMAD R28, R170, 0x8, R1 ;  /* 0x00000008aa1c7824 */ /* 0x004fe400078e0201 */
[----:B------:R-:W-:-:S03]  /*24360*/  VIADD R14, R1, 0x90 ;  /* 0x00000090010e7836 */ /* 0x000fc60000000000 */
[----:B0-----:R-:W2:Y:S04]  /*24370*/  LDL.64 R8, [R28+0x60] ;  /* 0x000060001c087983 */ /* 0x001ea80000100a00 */
[----:B------:R-:W4:Y:S01]  /*24380*/  LDL.64 R10, [R28+0x48] ;  /* 0x000048001c0a7983 */ /* 0x000f220000100a00 */
[----:B------:R-:W-:Y:S01]  /*24390*/  ISETP.NE.AND P5, PT, R170, R169, PT ;  /* 0x000000a9aa00720c */ /* 0x000fe20003fa5270 */
[C---:B------:R-:W-:Y:S01]  /*243a0*/  IMAD R22, R168.reuse, 0x40, R14 ;  /* 0x00000040a8167824 */ /* 0x040fe200078e020e */
[----:B------:R-:W-:Y:S01]  /*243b0*/  BSSY.RECONVERGENT B10, `(.L_x_1032) ;  /* 0x00000190000a7945 */ /* 0x000fe20003800200 */
[----:B------:R-:W-:Y:S01]  /*243c0*/  IMAD R23, R168, 0x90, R48 ;  /* 0x00000090a8177824 */ /* 0x000fe200078e0230 */
[----:B--2--5:R-:W-:-:S08]  /*243d0*/  DMUL R6, R8, R6 ;  /* 0x0000000608067228 */ /* 0x024fd00000000000 */
        /* <DEDUP_REMOVED lines=12> */
.L_x_1035:
[----:B------:R-:W-:Y:S01]  /*244a0*/  ISETP.GE.U32.AND P6, PT, R116, 0x4, PT ;  /* 0x000000047400780c */ /* 0x000fe20003fc6070 */
[----:B------:R-:W-:Y:S02]  /*244b0*/  IMAD.MOV.U32 R4, RZ, RZ, R154 ;  /* 0x000000ffff047224 */ /* 0x000fe400078e009a */
[----:B------:R-:W-:Y:S02]  /*244c0*/  IMAD.MOV.U32 R5, RZ, RZ, R155 ;  /* 0x000000ffff057224 */ /* 0x000fe400078e009b */
[----:B------:R-:W-:Y:S02]  /*244d0*/  IMAD.MOV.U32 R6, RZ, RZ, R156 ;  /* 0x000000ffff067224 */ /* 0x000fe400078e009c */
[----:B------:R-:W-:-:S06]  /*244e0*/  IMAD.MOV.U32 R7, RZ, RZ, R157 ;  /* 0x000000ffff077224 */ /* 0x000fcc00078e009d */
[----:B------:R-:W-:Y:S05]  /*244f0*/  @!P6 BRA `(.L_x_1036) ;  /* 0x000000000004e947 */ /* 0x000fea0003800000 */
[----:B------:R2:W5:Y:S02]  /*24500*/  LDL.128 R4, [R22] ;  /* 0x0000000016047983 */ /* 0x0005640000100c00 */
.L_x_1036:
[----:B------:R-:W-:Y:S05]  /*24510*/  BSYNC.RECONVERGENT B11 ;  /* 0x00000000000b7941 */ /* 0x000fea0003800200 */
.L_x_1034:
[----:B-----5:R-:W-:-:S08]  /*24520*/  DFMA R4, R6, -R2, R4 ;  /* 0x800000020604722b */ /* 0x020fd00000000004 */
[----:B------:R-:W-:-:S11]  /*24530*/  DFMA R14, R4, R70, R14 ;  /* 0x00000046040e722b */ /* 0x000fd6000000000e */
.L_x_1033:
[----:B------:R-:W-:Y:S05]  /*24540*/  BSYNC.RECONVERGENT B10 ;  /* 0x00000000000a7941 */ /* 0x000fea0003800200 */
.L_x_1032:
        /* <DEDUP_REMOVED lines=9> */
[----:B------:R4:W5:Y:S04]  /*245e0*/  @P6 LDL.64 R6, [R26+0x10] ;  /* 0x000010001a066983 */ /* 0x0009680000100a00 */
[----:B------:R4:W5:Y:S04]  /*245f0*/  @!P6 LDL.64 R4, [R25+0x8] ;  /* 0x000008001904e983 */ /* 0x0009680000100a00 */
[----:B------:R4:W5:Y:S01]  /*24600*/  @!P6 LDL.64 R6, [R25+0x10] ;  /* 0x000010001906e983 */ /* 0x0009620000100a00 */
[----:B------:R-:W-:Y:S05]  /*24610*/  BRA `(.L_x_1039) ;  /* 0x0000000000147947 */ /* 0x000fea0003800000 */
.L_x_1038:
[----:B------:R-:W-:-:S13]  /*24620*/  ISETP.GE.U32.AND P6, PT, R116, 0x4, PT ;  /* 0x000000047400780c */ /* 0x000fda0003fc6070 */
[----:B------:R4:W5:Y:S04]  /*24630*/  @P6 LDL.64 R4, [R27+0x8] ;  /* 0x000008001b046983 */ /* 0x0009680000100a00 */
[----:B------:R4:W5:Y:S04]  /*24640*/  @P6 LDL.64 R6, [R27+0x10] ;  /* 0x000010001b066983 */ /* 0x0009680000100a00 */
[----:B------:R4:W5:Y:S04]  /*24650*/  @!P6 LDL.64 R4, [R24+0x748] ;  /* 0x000748001804e983 */ /* 0x0009680000100a00 */
[----:B------:R4:W5:Y:S02]  /*24660*/  @!P6 LDL.64 R6, [R24+0x750] ;  /* 0x000750001806e983 */ /* 0x0009640000100a00 */
.L_x_1039:
[----:B------:R-:W-:Y:S05]  /*24670*/  BSYNC.RECONVERGENT B10 ;  /* 0x00000000000a7941 */ /* 0x000fea0003800200 */
.L_x_1037:
[----:B-----5:R-:W-:Y:S01]  /*24680*/  DMUL R6, R8, R6 ;  /* 0x0000000608067228 */ /* 0x020fe20000000000 */
        /* <DEDUP_REMOVED lines=15> */
.L_x_1043:
        /* <DEDUP_REMOVED lines=8> */
.L_x_1044:
[----:B------:R-:W-:Y:S05]  /*24800*/  BSYNC.RECONVERGENT B11 ;  /* 0x00000000000b7941 */ /* 0x000fea0003800200 */
.L_x_1042:
[----:B-----5:R-:W-:-:S08]  /*24810*/  DFMA R6, R8, -R2, R6 ;  /* 0x800000020806722b */ /* 0x020fd00000000006 */
[----:B------:R-:W-:-:S11]  /*24820*/  DFMA R4, R6, R70, R4 ;  /* 0x000000460604722b */ /* 0x000fd60000000004 */
.L_x_1041:
[----:B------:R-:W-:Y:S05]  /*24830*/  BSYNC.RECONVERGENT B10 ;  /* 0x00000000000a7941 */ /* 0x000fea0003800200 */
.L_x_1040:
        /* <DEDUP_REMOVED lines=14> */
.L_x_1026:
[----:B------:R-:W-:Y:S05]  /*24920*/  BSYNC.RECONVERGENT B0 ;  /* 0x0000000000007941 */ /* 0x000fea0003800200 */
.L_x_1023:
        /* <DEDUP_REMOVED lines=13> */
.L_x_1047:
[----:B------:R-:W-:Y:S05]  /*24a00*/  BSYNC.RELIABLE B10 ;  /* 0x00000000000a7941 */ /* 0x000fea0003800100 */
.L_x_1046:
[----:B------:R-:W-:-:S13]  /*24a10*/  ISETP.GT.AND P3, PT, R18, 0x2, PT ;  /* 0x000000021200780c */ /* 0x000fda0003f64270 */
[----:B------:R-:W-:Y:S05]  /*24a20*/  @P3 BRA `(.L_x_1049) ;  /* 0x0000000000383947 */ /* 0x000fea0003800000 */
[----:B------:R-:W-:-:S05]  /*24a30*/  VIMNMX.U32 R4, PT, PT, R18, 0x3, PT ;  /* 0x0000000312047848 */ /* 0x000fca0003fe0000 */
[----:B------:R-:W-:-:S04]  /*24a40*/  IMAD.SHL.U32 R6, R4, 0x4, RZ ;  /* 0x0000000404067824 */ /* 0x000fc800078e00ff */
[----:B------:R-:W5:Y:S02]  /*24a50*/  LDC R4, c[0x2][R6+0x15c] ;  /* 0x0080570006047b82 */ /* 0x000f640000000800 */
[----:B-----5:R-:W-:-:S04]  /*24a60*/  SHF.R.S32.HI R5, RZ, 0x1f, R4 ;  /* 0x0000001fff057819 */ /* 0x020fc80000011404 */
.L_x_1270:
[----:B------:R-:W-:Y:S05]  /*24a70*/  BRX R4 -0x24a80                                                                                                         (*"BRANCH_TARGETS .L_x_1271,.L_x_1272,.L_x_1273,.L_x_1050"*) ;  /* 0xfffffdb404607949 */ /* 0x000fea000383ffff */
.L_x_1273:
[----:B------:R-:W-:Y:S02]  /*24a80*/  IMAD.MOV.U32 R119, RZ, RZ, 0x2 ;  /* 0x00000002ff777424 */ /* 0x000fe400078e00ff */
[----:B------:R-:W-:Y:S01]  /*24a90*/  IMAD.MOV.U32 R120, RZ, RZ, RZ ;  /* 0x000000ffff787224 */ /* 0x000fe200078e00ff */
[----:B------:R-:W-:Y:S06]  /*24aa0*/  BRA `(.L_x_1050) ;  /* 0x0000000000587947 */ /* 0x000fec0003800000 */
.L_x_1272:
[----:B------:R-:W-:Y:S02]  /*24ab0*/  IMAD.MOV.U32 R119, RZ, RZ, 0x1 ;  /* 0x00000001ff777424 */ /* 0x000fe400078e00ff */
[----:B------:R-:W-:Y:S01]  /*24ac0*/  IMAD.MOV.U32 R120, RZ, RZ, RZ ;  /* 0x000000ffff787224 */ /* 0x000fe200078e00ff */
[----:B------:R-:W-:Y:S06]  /*24ad0*/  BRA `(.L_x_1050) ;  /* 0x00000000004c7947 */ /* 0x000fec0003800000 */
.L_x_1271:
[----:B------:R-:W-:Y:S02]  /*24ae0*/  IMAD.MOV.U32 R120, RZ, RZ, RZ ;  /* 0x000000ffff787224 */ /* 0x000fe400078e00ff */
[----:B------:R-:W-:Y:S01]  /*24af0*/  IMAD.MOV.U32 R119, RZ, RZ, RZ ;  /* 0x000000ffff777224 */ /* 0x000fe200078e00ff */
[----:B------:R-:W-:Y:S06]  /*24b00*/  BRA `(.L_x_1050) ;  /* 0x0000000000407947 */ /* 0x000fec0003800000 */
.L_x_1049:
[----:B------:R-:W-:-:S05]  /*24b10*/  IMAD.MOV.U32 R5, RZ, RZ, -0x3 ;  /* 0xfffffffdff057424 */ /* 0x000fca00078e00ff */
[----:B------:R-:W-:-:S05]  /*24b20*/  VIADDMNMX.U32 R5, R18, R5, 0x2, PT ;  /* 0x0000000212057446 */ /* 0x000fca0003800005 */
[----:B------:R-:W-:-:S04]  /*24b30*/  IMAD.SHL.U32 R6, R5, 0x4, RZ ;  /* 0x0000000405067824 */ /* 0x000fc800078e00ff */
[----:B------:R-:W5:Y:S02]  /*24b40*/  LDC R4, c[0x2][R6+0x16c] ;  /* 0x00805b0006047b82 */ /* 0x000f640000000800 */
[----:B-----5:R-:W-:-:S04]  /*24b50*/  SHF.R.S32.HI R5, RZ, 0x1f, R4 ;  /* 0x0000001fff057819 */ /* 0x020fc80000011404 */
.L_x_1275:
[----:B------:R-:W-:Y:S05]  /*24b60*/  BRX R4 -0x24b70                                                                                                         (*"BRANCH_TARGETS .L_x_1276,.L_x_1277,.L_x_1278"*) ;  /* 0xfffffdb404247949 */ /* 0x000fea000383ffff */
.L_x_1278:
[----:B------:R-:W-:-:S13]  /*24b70*/  ISETP.NE.AND P3, PT, R18, 0x5, PT ;  /* 0x000000051200780c */ /* 0x000fda0003f65270 */
[----:B------:R-:W-:Y:S05]  /*24b80*/  @P3 BRA `(.L_x_1050) ;  /* 0x0000000000203947 */ /* 0x000fea0003800000 */
[----:B------:R-:W-:Y:S02]  /*24b90*/  IMAD.MOV.U32 R120, RZ, RZ, 0x2 ;  /* 0x00000002ff787424 */ /* 0x000fe400078e00ff */
[----:B------:R-:W-:Y:S01]  /*24ba0*/  IMAD.MOV.U32 R119, RZ, RZ, 0x2 ;  /* 0x00000002ff777424 */ /* 0x000fe200078e00ff */
[----:B------:R-:W-:Y:S06]  /*24bb0*/  BRA `(.L_x_1050) ;  /* 0x0000000000147947 */ /* 0x000fec0003800000 */
.L_x_1277:
[----:B------:R-:W-:Y:S02]  /*24bc0*/  IMAD.MOV.U32 R119, RZ, RZ, 0x2 ;  /* 0x00000002ff777424 */ /* 0x000fe400078e00ff */
[----:B------:R-:W-:Y:S01]  /*24bd0*/  IMAD.MOV.U32 R120, RZ, RZ, 0x1 ;  /* 0x00000001ff787424 */ /* 0x000fe200078e00ff */
[----:B------:R-:W-:Y:S06]  /*24be0*/  BRA `(.L_x_1050) ;  /* 0x0000000000087947 */ /* 0x000fec0003800000 */
.L_x_1276:
[----:B------:R-:W-:Y:S02]  /*24bf0*/  IMAD.MOV.U32 R120, RZ, RZ, 0x1 ;  /* 0x00000001ff787424 */ /* 0x000fe400078e00ff */
[----:B------:R-:W-:-:S07]  /*24c00*/  IMAD.MOV.U32 R119, RZ, RZ, 0x1 ;  /* 0x00000001ff777424 */ /* 0x000fce00078e00ff */
.L_x_1050:
[C---:B------:R-:W-:Y:S01]  /*24c10*/  IMAD R33, R120.reuse, 0x8, R1 ;  /* 0x0000000878217824 */ /* 0x040fe200078e0201 */
[----:B------:R-:W-:Y:S01]  /*24c20*/  ISETP.NE.AND P3, PT, R120, R119, PT ;  /* 0x000000777800720c */ /* 0x000fe20003f65270 */
[----:B------:R-:W-:-:S03]  /*24c30*/  IMAD R32, R119, 0x20, R62 ;  /* 0x0000002077207824 */ /* 0x000fc600078e023e */
[----:B---34-:R-:W3:Y:S04]  /*24c40*/  LDL.64 R24, [R33+0x60] ;  /* 0x0000600021187983 */ /* 0x018ee80000100a00 */
[----:B--2---:R-:W3:Y:S04]  /*24c50*/  LDL.64 R30, [R32+0x10] ;  /* 0x00001000201e7983 */ /* 0x004ee80000100a00 */
[----:B------:R-:W2:Y:S04]  /*24c60*/  LDL.128 R4, [R32] ;  /* 0x0000000020047983 */ /* 0x000ea80000100c00 */
[----:B0-----:R-:W4:Y:S04]  /*24c70*/  LDL.64 R22, [R33+0x48] ;  /* 0x0000480021167983 */ /* 0x001f280000100a00 */
[----:B------:R-:W5:Y:S04]  /*24c80*/  @!P3 LDL.64 R26, [R49+0x98] ;  /* 0x00009800311ab983 */ /* 0x000f680000100a00 */
[----:B------:R-:W5:Y:S04]  /*24c90*/  @!P3 LDL.64 R28, [R49+0xa0] ;  /* 0x0000a000311cb983 */ /* 0x000f680000100a00 */
[----:B------:R-:W5:Y:S01]  /*24ca0*/  @!P3 LDL.128 R8, [R49+0x90] ;  /* 0x000090003108b983 */ /* 0x000f620000100c00 */
[----:B------:R-:W-:-:S02]  /*24cb0*/  IMAD.MOV.U32 R74, RZ, RZ, R44 ;  /* 0x000000ffff4a7224 */ /* 0x000fc400078e002c */
[----:B------:R-:W-:Y:S02]  /*24cc0*/  IMAD.MOV.U32 R75, RZ, RZ, R45 ;  /* 0x000000ffff4b7224 */ /* 0x000fe400078e002d */
[----:B------:R-:W-:Y:S02]  /*24cd0*/  IMAD.MOV.U32 R46, RZ, RZ, R42 ;  /* 0x000000ffff2e7224 */ /* 0x000fe400078e002a */
[----:B------:R-:W-:Y:S01]  /*24ce0*/  IMAD.MOV.U32 R47, RZ, RZ, R43 ;  /* 0x000000ffff2f7224 */ /* 0x000fe200078e002b */
[----:B---3--:R-:W-:Y:S02]  /*24cf0*/  DMUL R30, R24, R30 ;  /* 0x0000001e181e7228 */ /* 0x008fe40000000000 */
[----:B--2---:R-:W-:-:S06]  /*24d00*/  DMUL R24, R6, R24 ;  /* 0x0000001806187228 */ /* 0x004fcc0000000000 */
[----:B----4-:R-:W-:Y:S02]  /*24d10*/  DFMA R6, R6, R22, R30 ;  /* 0x000000160606722b */ /* 0x010fe4000000001e */
        /* <DEDUP_REMOVED lines=11> */
.L_x_1048:
[----:B------:R-:W-:Y:S05]  /*24dd0*/  BSYNC.RECONVERGENT B0 ;  /* 0x0000000000007941 */ /* 0x000fea0003800200 */
.L_x_1045:
[----:B------:R-:W-:-:S11]  /*24de0*/  DFMA R12, R14, R110, R12 ;  /* 0x0000006e0e0c722b */ /* 0x000fd6000000000c */
.L_x_1022:
[----:B------:R-:W-:Y:S05]  /*24df0*/  BSYNC.RECONVERGENT B1 ;  /* 0x0000000000017941 */ /* 0x000fea0003800200 */
.L_x_1021:
[----:B------:R0:W-:Y:S04]  /*24e00*/  STL.64 [R20+0x20], R12 ;  /* 0x0000200c14007387 */ /* 0x0001e80000100a00 */
[----:B------:R-:W5:Y:S01]  /*24e10*/  LDL.128 R4, [R19+0x20] ;  /* 0x0000200013047983 */ /* 0x000f620000100c00 */
[----:B------:R-:W-:Y:S01]  /*24e20*/  BSSY.RECONVERGENT B1, `(.L_x_1051) ;  /* 0x00000f2000017945 */ /* 0x000fe20003800200 */
[----:B-----5:R-:W-:-:S08]  /*24e30*/  DMUL R6, R72, R6 ;  /* 0x0000000648067228 */ /* 0x020fd00000000000 */
[----:B------:R-:W-:-:S08]  /*24e40*/  DFMA R4, R36, R4, R6 ;  /* 0x000000042404722b */ /* 0x000fd00000000006 */
[----:B------:R-:W-:Y:S01]  /*24e50*/  DADD R16, R16, R4 ;  /* 0x0000000010107229 */ /* 0x000fe20000000004 */
[----:B0-----:R-:W-:Y:S10]  /*24e60*/  @!P0 BRA `(.L_x_1052) ;  /* 0x0000000c00b48947 */ /* 0x001ff40003800000 */
        /* <DEDUP_REMOVED lines=19> */
.L_x_1055:
[----:B------:R-:W-:Y:S05]  /*24fa0*/  BSYNC.RELIABLE B10 ;  /* 0x00000000000a7941 */ /* 0x000fea0003800100 */
.L_x_1054:
[----:B------:R-:W-:-:S13]  /*24fb0*/  ISETP.GT.AND P0, PT, R18, 0x2, PT ;  /* 0x000000021200780c */ /* 0x000fda0003f04270 */
[----:B------:R-:W-:Y:S05]  /*24fc0*/  @P0 BRA `(.L_x_1057) ;  /* 0x0000000000380947 */ /* 0x000fea0003800000 */
[----:B------:R-:W-:-:S05]  /*24fd0*/  VIMNMX.U32 R4, PT, PT, R18, 0x3, PT ;  /* 0x0000000312047848 */ /* 0x000fca0003fe0000 */
[----:B------:R-:W-:-:S04]  /*24fe0*/  IMAD.SHL.U32 R6, R4, 0x4, RZ ;  /* 0x0000000404067824 */ /* 0x000fc800078e00ff */
[----:B------:R-:W0:Y:S02]  /*24ff0*/  LDC R4, c[0x2][R6+0x178] ;  /* 0x00805e0006047b82 */ /* 0x000e240000000800 */
[----:B0-----:R-:W-:-:S04]  /*25000*/  SHF.R.S32.HI R5, RZ, 0x1f, R4 ;  /* 0x0000001fff057819 */ /* 0x001fc80000011404 */
.L_x_1279:
[----:B------:R-:W-:Y:S05]  /*25010*/  BRX R4 -0x25020                                                                                                         (*"BRANCH_TARGETS .L_x_1280,.L_x_1281,.L_x_1282,.L_x_1058"*) ;  /* 0xfffffdac04f87949 */ /* 0x000fea000383ffff */
.L_x_1282:
[----:B------:R-:W-:Y:S02]  /*25020*/  IMAD.MOV.U32 R169, RZ, RZ, 0x2 ;  /* 0x00000002ffa97424 */ /* 0x000fe400078e00ff */
[----:B------:R-:W-:Y:S01]  /*25030*/  IMAD.MOV.U32 R170, RZ, RZ, RZ ;  /* 0x000000ffffaa7224 */ /* 0x000fe200078e00ff */
[----:B------:R-:W-:Y:S06]  /*25040*/  BRA `(.L_x_1058) ;  /* 0x0000000000587947 */ /* 0x000fec0003800000 */
.L_x_1281:
[----:B------:R-:W-:Y:S02]  /*25050*/  IMAD.MOV.U32 R169, RZ, RZ, 0x1 ;  /* 0x00000001ffa97424 */ /* 0x000fe400078e00ff */
[----:B------:R-:W-:Y:S01]  /*25060*/  IMAD.MOV.U32 R170, RZ, RZ, RZ ;  /* 0x000000ffffaa7224 */ /* 0x000fe200078e00ff */
[----:B------:R-:W-:Y:S06]  /*25070*/  BRA `(.L_x_1058) ;  /* 0x00000000004c7947 */ /* 0x000fec0003800000 */
.L_x_1280:
[----:B------:R-:W-:Y:S02]  /*25080*/  IMAD.MOV.U32 R170, RZ, RZ, RZ ;  /* 0x000000ffffaa7224 */ /* 0x000fe400078e00ff */
[----:B------:R-:W-:Y:S01]  /*25090*/  IMAD.MOV.U32 R169, RZ, RZ, RZ ;  /* 0x000000ffffa97224 */ /* 0x000fe200078e00ff */
[----:B------:R-:W-:Y:S06]  /*250a0*/  BRA `(.L_x_1058) ;  /* 0x0000000000407947 */ /* 0x000fec0003800000 */
.L_x_1057:
[----:B------:R-:W-:-:S05]  /*250b0*/  IMAD.MOV.U32 R5, RZ, RZ, -0x3 ;  /* 0xfffffffdff057424 */ /* 0x000fca00078e00ff */
[----:B------:R-:W-:-:S05]  /*250c0*/  VIADDMNMX.U32 R5, R18, R5, 0x2, PT ;  /* 0x0000000212057446 */ /* 0x000fca0003800005 */
[----:B------:R-:W-:-:S04]  /*250d0*/  IMAD.SHL.U32 R6, R5, 0x4, RZ ;  /* 0x0000000405067824 */ /* 0x000fc800078e00ff */
[----:B------:R-:W0:Y:S02]  /*250e0*/  LDC R4, c[0x2][R6+0x188] ;  /* 0x0080620006047b82 */ /* 0x000e240000000800 */
[----:B0-----:R-:W-:-:S04]  /*250f0*/  SHF.R.S32.HI R5, RZ, 0x1f, R4 ;  /* 0x0000001fff057819 */ /* 0x001fc80000011404 */
.L_x_1284:
[----:B------:R-:W-:Y:S05]  /*25100*/  BRX R4 -0x25110                                                                                                         (*"BRANCH_TARGETS .L_x_1285,.L_x_1286,.L_x_1287"*) ;  /* 0xfffffdac04bc7949 */ /* 0x000fea000383ffff */
.L_x_1287:
[----:B------:R-:W-:-:S13]  /*25110*/  ISETP.NE.AND P0, PT, R18, 0x5, PT ;  /* 0x000000051200780c */ /* 0x000fda0003f05270 */
[----:B------:R-:W-:Y:S05]  /*25120*/  @P0 BRA `(.L_x_1058) ;  /* 0x0000000000200947 */ /* 0x000fea0003800000 */
[----:B------:R-:W-:Y:S02]  /*25130*/  IMAD.MOV.U32 R170, RZ, RZ, 0x2 ;  /* 0x00000002ffaa7424 */ /* 0x000fe400078e00ff */
[----:B------:R-:W-:Y:S01]  /*25140*/  IMAD.MOV.U32 R169, RZ, RZ, 0x2 ;  /* 0x00000002ffa97424 */ /* 0x000fe200078e00ff */
[----:B------:R-:W-:Y:S06]  /*25150*/  BRA `(.L_x_1058) ;  /* 0x0000000000147947 */ /* 0x000fec0003800000 */
.L_x_1286:
[----:B------:R-:W-:Y:S02]  /*25160*/  IMAD.MOV.U32 R169, RZ, RZ, 0x2 ;  /* 0x00000002ffa97424 */ /* 0x000fe400078e00ff */
[----:B------:R-:W-:Y:S01]  /*25170*/  IMAD.MOV.U32 R170, RZ, RZ, 0x1 ;  /* 0x00000001ffaa7424 */ /* 0x000fe200078e00ff */
[----:B------:R-:W-:Y:S06]  /*25180*/  BRA `(.L_x_1058) ;  /* 0x0000000000087947 */ /* 0x000fec0003800000 */
.L_x_1285:
[----:B------:R-:W-:Y:S02]  /*25190*/  IMAD.MOV.U32 R170, RZ, RZ, 0x1 ;  /* 0x00000001ffaa7424 */ /* 0x000fe400078e00ff */
[----:B------:R-:W-:-:S07]  /*251a0*/  IMAD.MOV.U32 R169, RZ, RZ, 0x1 ;  /* 0x00000001ffa97424 */ /* 0x000fce00078e00ff */
.L_x_1058:
[----:B------:R-:W-:Y:S01]  /*251b0*/  ISETP.NE.AND P0, PT, R117, RZ, PT ;  /* 0x000000ff7500720c */ /* 0x000fe20003f05270 */
[----:B------:R-:W-:Y:S01]  /*251c0*/  VIADD R4, R1, 0x8c0 ;  /* 0x000008c001047836 */ /* 0x000fe20000000000 */
[----:B------:R-:W-:Y:S01]  /*251d0*/  BSSY.RECONVERGENT B10, `(.L_x_1059) ;  /* 0x00000140000a7945 */ /* 0x000fe20003800200 */
[C---:B------:R-:W-:Y:S02]  /*251e0*/  IMAD R21, R169.reuse, 0x20, R1 ;  /* 0x00000020a9157824 */ /* 0x040fe400078e0201 */
[C---:B---34-:R-:W-:Y:S02]  /*251f0*/  IMAD R24, R168.reuse, 0x60, R4 ;  /* 0x00000060a8187824 */ /* 0x058fe400078e0204 */
        /* <DEDUP_REMOVED lines=14> */
.L_x_1060:
[----:B------:R-:W-:-:S13]  /*252e0*/  ISETP.GE.U32.AND P3, PT, R116, 0x4, PT ;  /* 0x000000047400780c */ /* 0x000fda0003f66070 */
[----:B------:R2:W5:Y:S04]  /*252f0*/  @P3 LDL.128 R4, [R24] ;  /* 0x0000000018043983 */ /* 0x0005680000100c00 */
[----:B------:R2:W5:Y:S02]  /*25300*/  @!P3 LDL.128 R4, [R21+0x740] ;  /* 0x000740001504b983 */ /* 0x0005640000100c00 */
.L_x_1061:
[----:B------:R-:W-:Y:S05]  /*25310*/  BSYNC.RECONVERGENT B10 ;  /* 0x00000000000a7941 */ /* 0x000fea0003800200 */
.L_x_1059:
        /* <DEDUP_REMOVED lines=21> */
.L_x_1065:
[----:B------:R-:W-:Y:S01]  /*25470*/  ISETP.GE.U32.AND P5, PT, R116, 0x4, PT ;  /* 0x000000047400780c */ /* 0x000fe20003fa6070 */
[----:B------:R-:W-:Y:S02]  /*25480*/  IMAD.MOV.U32 R4, RZ, RZ, R154 ;  /* 0x000000ffff047224 */ /* 0x000fe400078e009a */
[----:B------:R-:W-:Y:S02]  /*25490*/  IMAD.MOV.U32 R5, RZ, RZ, R155 ;  /* 0x000000ffff057224 */ /* 0x000fe400078e009b */
[----:B------:R-:W-:Y:S02]  /*254a0*/  IMAD.MOV.U32 R6, RZ, RZ, R156 ;  /* 0x000000ffff067224 */ /* 0x000fe400078e009c */
[----:B------:R-:W-:-:S06]  /*254b0*/  IMAD.MOV.U32 R7, RZ, RZ, R157 ;  /* 0x000000ffff077224 */ /* 0x000fcc00078e009d */
[----:B------:R-:W-:Y:S05]  /*254c0*/  @!P5 BRA `(.L_x_1066) ;  /* 0x000000000004d947 */ /* 0x000fea0003800000 */
[----:B------:R3:W5:Y:S02]  /*254d0*/  LDL.128 R4, [R15] ;  /* 0x000000000f047983 */ /* 0x0007640000100c00 */
.L_x_1066:
[----:B------:R-:W-:Y:S05]  /*254e0*/  BSYNC.RECONVERGENT B11 ;  /* 0x00000000000b7941 */ /* 0x000fea0003800200 */
.L_x_1064:
[----:B-----5:R-:W-:-:S08]  /*254f0*/  DFMA R4, R6, -R2, R4 ;  /* 0x800000020604722b */ /* 0x020fd00000000004 */
[----:B------:R-:W-:-:S11]  /*25500*/  DFMA R12, R4, R70, R12 ;  /* 0x00000046040c722b */ /* 0x000fd6000000000c */
.L_x_1063:
[----:B------:R-:W-:Y:S05]  /*25510*/  BSYNC.RECONVERGENT B10 ;  /* 0x00000000000a7941 */ /* 0x000fea0003800200 */
.L_x_1062:
        /* <DEDUP_REMOVED lines=13> */
.L_x_1068:
[----:B------:R-:W-:-:S13]  /*255f0*/  ISETP.GE.U32.AND P5, PT, R116, 0x4, PT ;  /* 0x000000047400780c */ /* 0x000fda0003fa6070 */
[----:B------:R4:W5:Y:S04]  /*25600*/  @P5 LDL.64 R4, [R24+0x8] ;  /* 0x0000080018045983 */ /* 0x0009680000100a00 */
[----:B------:R4:W5:Y:S04]  /*25610*/  @P5 LDL.64 R6, [R24+0x10] ;  /* 0x0000100018065983 */ /* 0x0009680000100a00 */
[----:B------:R4:W5:Y:S04]  /*25620*/  @!P5 LDL.64 R4, [R21+0x748] ;  /* 0x000748001504d983 */ /* 0x0009680000100a00 */
[----:B------:R4:W5:Y:S02]  /*25630*/  @!P5 LDL.64 R6, [R21+0x750] ;  /* 0x000750001506d983 */ /* 0x0009640000100a00 */
.L_x_1069:
[----:B------:R-:W-:Y:S05]  /*25640*/  BSYNC.RECONVERGENT B10 ;  /* 0x00000000000a7941 */ /* 0x000fea0003800200 */
.L_x_1067:
        /* <DEDUP_REMOVED lines=16> */
.L_x_1073:
        /* <DEDUP_REMOVED lines=8> */
.L_x_1074:
[----:B------:R-:W-:Y:S05]  /*257d0*/  BSYNC.RECONVERGENT B11 ;  /* 0x00000000000b7941 */ /* 0x000fea0003800200 */
.L_x_1072:
[----:B-----5:R-:W-:-:S08]  /*257e0*/  DFMA R6, R8, -R2, R6 ;  /* 0x800000020806722b */ /* 0x020fd00000000006 */
[----:B------:R-:W-:-:S11]  /*257f0*/  DFMA R4, R6, R70, R4 ;  /* 0x000000460604722b */ /* 0x000fd60000000004 */
.L_x_1071:
[----:B------:R-:W-:Y:S05]  /*25800*/  BSYNC.RECONVERGENT B10 ;  /* 0x00000000000a7941 */ /* 0x000fea0003800200 */
.L_x_1070:
[----:B------:R-:W-:Y:S01]  /*25810*/  DMUL R6, R72, R4 ;  /* 0x0000000448067228 */ /* 0x000fe20000000000 */
[----:B------:R-:W-:Y:S01]  /*25820*/  ISETP.NE.AND P0, PT, R170, 0x2, PT ;  /* 0x00000002aa00780c */ /* 0x000fe20003f05270 */
        /* <DEDUP_REMOVED lines=8> */
.L_x_1056:
[----:B------:R-:W-:Y:S05]  /*258b0*/  BSYNC.RECONVERGENT B0 ;  /* 0x0000000000007941 */ /* 0x000fea0003800200 */
.L_x_1053:
[----:B------:R-:W-:Y:S01]  /*258c0*/  VIADD R5, R117, 0xffffffff ;  /* 0xffffffff75057836 */ /* 0x000fe20000000000 */
[----:B------:R-:W-:Y:S04]  /*258d0*/  BSSY.RECONVERGENT B0, `(.L_x_1075) ;  /* 0x0000045000007945 */ /* 0x000fe80003800200 */
[----:B------:R-:W-:Y:S01]  /*258e0*/  BSSY.RELIABLE B10, `(.L_x_1076) ;  /* 0x000000b0000a7945 */ /* 0x000fe20003800100 */
[----:B0-----:R-:W-:Y:S01]  /*258f0*/  IMAD.MOV.U32 R19, RZ, RZ, 0x1 ;  /* 0x00000001ff137424 */ /* 0x001fe200078e00ff */
        /* <DEDUP_REMOVED lines=9> */
.L_x_1077:
[----:B------:R-:W-:Y:S05]  /*25990*/  BSYNC.RELIABLE B10 ;  /* 0x00000000000a7941 */ /* 0x000fea0003800100 */
.L_x_1076:
[----:B------:R-:W-:-:S13]  /*259a0*/  ISETP.GT.AND P0, PT, R18, 0x2, PT ;  /* 0x000000021200780c */ /* 0x000fda0003f04270 */
[----:B------:R-:W-:Y:S05]  /*259b0*/  @P0 BRA `(.L_x_1079) ;  /* 0x0000000000380947 */ /* 0x000fea0003800000 */
[----:B------:R-:W-:-:S05]  /*259c0*/  VIMNMX.U32 R4, PT, PT, R18, 0x3, PT ;  /* 0x0000000312047848 */ /* 0x000fca0003fe0000 */
[----:B------:R-:W-:-:S04]  /*259d0*/  IMAD.SHL.U32 R6, R4, 0x4, RZ ;  /* 0x0000000404067824 */ /* 0x000fc800078e00ff */
[----:B------:R-:W0:Y:S02]  /*259e0*/  LDC R4, c[0x2][R6+0x194] ;  /* 0x0080650006047b82 */ /* 0x000e240000000800 */
[----:B0-----:R-:W-:-:S04]  /*259f0*/  SHF.R.S32.HI R5, RZ, 0x1f, R4 ;  /* 0x0000001fff057819 */ /* 0x001fc80000011404 */
.L_x_1288:
[----:B------:R-:W-:Y:S05]  /*25a00*/  BRX R4 -0x25a10                                                                                                         (*"BRANCH_TARGETS .L_x_1289,.L_x_1290,.L_x_1291,.L_x_1080"*) ;  /* 0xfffffda4047c7949 */ /* 0x000fea000383ffff */
.L_x_1291:
[----:B------:R-:W-:Y:S02]  /*25a10*/  IMAD.MOV.U32 R119, RZ, RZ, 0x2 ;  /* 0x00000002ff777424 */ /* 0x000fe400078e00ff */
[----:B------:R-:W-:Y:S01]  /*25a20*/  IMAD.MOV.U32 R120, RZ, RZ, RZ ;  /* 0x000000ffff787224 */ /* 0x000fe200078e00ff */
[----:B------:R-:W-:Y:S06]  /*25a30*/  BRA `(.L_x_1080) ;  /* 0x0000000000587947 */ /* 0x000fec0003800000 */
.L_x_1290:
[----:B------:R-:W-:Y:S02]  /*25a40*/  IMAD.MOV.U32 R119, RZ, RZ, 0x1 ;  /* 0x00000001ff777424 */ /* 0x000fe400078e00ff */
[----:B------:R-:W-:Y:S01]  /*25a50*/  IMAD.MOV.U32 R120, RZ, RZ, RZ ;  /* 0x000000ffff787224 */ /* 0x000fe200078e00ff */
[----:B------:R-:W-:Y:S06]  /*25a60*/  BRA `(.L_x_1080) ;  /* 0x00000000004c7947 */ /* 0x000fec0003800000 */
.L_x_1289:
[----:B------:R-:W-:Y:S02]  /*25a70*/  IMAD.MOV.U32 R120, RZ, RZ, RZ ;  /* 0x000000ffff787224 */ /* 0x000fe400078e00ff */
[----:B------:R-:W-:Y:S01]  /*25a80*/  IMAD.MOV.U32 R119, RZ, RZ, RZ ;  /* 0x000000ffff777224 */ /* 0x000fe200078e00ff */
[----:B------:R-:W-:Y:S06]  /*25a90*/  BRA `(.L_x_1080) ;  /* 0x0000000000407947 */ /* 0x000fec0003800000 */
.L_x_1079:
[----:B------:R-:W-:-:S05]  /*25aa0*/  IMAD.MOV.U32 R5, RZ, RZ, -0x3 ;  /* 0xfffffffdff057424 */ /* 0x000fca00078e00ff */
[----:B------:R-:W-:-:S05]  /*25ab0*/  VIADDMNMX.U32 R5, R18, R5, 0x2, PT ;  /* 0x0000000212057446 */ /* 0x000fca0003800005 */
[----:B------:R-:W-:-:S04]  /*25ac0*/  IMAD.SHL.U32 R6, R5, 0x4, RZ ;  /* 0x0000000405067824 */ /* 0x000fc800078e00ff */
[----:B------:R-:W0:Y:S02]  /*25ad0*/  LDC R4, c[0x2][R6+0x1a4] ;  /* 0x0080690006047b82 */ /* 0x000e240000000800 */
[----:B0-----:R-:W-:-:S04]  /*25ae0*/  SHF.R.S32.HI R5, RZ, 0x1f, R4 ;  /* 0x0000001fff057819 */ /* 0x001fc80000011404 */
.L_x_1293:
[----:B------:R-:W-:Y:S05]  /*25af0*/  BRX R4 -0x25b00                                                                                                         (*"BRANCH_TARGETS .L_x_1294,.L_x_1295,.L_x_1296"*) ;  /* 0xfffffda404407949 */ /* 0x000fea000383ffff */
.L_x_1296:
[----:B------:R-:W-:-:S13]  /*25b00*/  ISETP.NE.AND P0, PT, R18, 0x5, PT ;  /* 0x000000051200780c */ /* 0x000fda0003f05270 */
[----:B------:R-:W-:Y:S05]  /*25b10*/  @P0 BRA `(.L_x_1080) ;  /* 0x0000000000200947 */ /* 0x000fea0003800000 */
[----:B------:R-:W-:Y:S02]  /*25b20*/  IMAD.MOV.U32 R120, RZ, RZ, 0x2 ;  /* 0x00000002ff787424 */ /* 0x000fe400078e00ff */
[----:B------:R-:W-:Y:S01]  /*25b30*/  IMAD.MOV.U32 R119, RZ, RZ, 0x2 ;  /* 0x00000002ff777424 */ /* 0x000fe200078e00ff */
[----:B------:R-:W-:Y:S06]  /*25b40*/  BRA `(.L_x_1080) ;  /* 0x0000000000147947 */ /* 0x000fec0003800000 */
.L_x_1295:
[----:B------:R-:W-:Y:S02]  /*25b50*/  IMAD.MOV.U32 R119, RZ, RZ, 0x2 ;  /* 0x00000002ff777424 */ /* 0x000fe400078e00ff */
[----:B------:R-:W-:Y:S01]  /*25b60*/  IMAD.MOV.U32 R120, RZ, RZ, 0x1 ;  /* 0x00000001ff787424 */ /* 0x000fe200078e00ff */
[----:B------:R-:W-:Y:S06]  /*25b70*/  BRA `(.L_x_1080) ;  /* 0x0000000000087947 */ /* 0x000fec0003800000 */
.L_x_1294:
[----:B------:R-:W-:Y:S02]  /*25b80*/  IMAD.MOV.U32 R120, RZ, RZ, 0x1 ;  /* 0x00000001ff787424 */ /* 0x000fe400078e00ff */
[----:B------:R-:W-:-:S07]  /*25b90*/  IMAD.MOV.U32 R119, RZ, RZ, 0x1 ;  /* 0x00000001ff777424 */ /* 0x000fce00078e00ff */
.L_x_1080:
[C---:B--2---:R-:W-:Y:S01]  /*25ba0*/  IMAD R30, R120.reuse, 0x8, R1 ;  /* 0x00000008781e7824 */ /* 0x044fe200078e0201 */
[----:B------:R-:W-:Y:S01]  /*25bb0*/  ISETP.NE.AND P0, PT, R120, R119, PT ;  /* 0x000000777800720c */ /* 0x000fe20003f05270 */
[----:B----4-:R-:W-:-:S03]  /*25bc0*/  IMAD R21, R119, 0x20, R62 ;  /* 0x0000002077157824 */ /* 0x010fc600078e023e */
[----:B------:R-:W2:Y:S04]  /*25bd0*/  LDL.64 R22, [R30+0x60] ;  /* 0x000060001e167983 */ /* 0x000ea80000100a00 */
[----:B------:R-:W2:Y:S04]  /*25be0*/  LDL.64 R28, [R21+0x10] ;  /* 0x00001000151c7983 */ /* 0x000ea80000100a00 */
[----:B------:R-:W4:Y:S04]  /*25bf0*/  LDL.128 R4, [R21] ;  /* 0x0000000015047983 */ /* 0x000f280000100c00 */
[----:B---3--:R-:W3:Y:S04]  /*25c00*/  LDL.64 R14, [R30+0x48] ;  /* 0x000048001e0e7983 */ /* 0x008ee80000100a00 */
        /* <DEDUP_REMOVED lines=17> */
.L_x_1078:
[----:B------:R-:W-:Y:S05]  /*25d20*/  BSYNC.RECONVERGENT B0 ;  /* 0x0000000000007941 */ /* 0x000fea0003800200 */
.L_x_1075:
[----:B------:R-:W-:-:S11]  /*25d30*/  DFMA R16, R12, R110, R16 ;  /* 0x0000006e0c10722b */ /* 0x000fd60000000010 */
.L_x_1052:
[----:B------:R-:W-:Y:S05]  /*25d40*/  BSYNC.RECONVERGENT B1 ;  /* 0x0000000000017941 */ /* 0x000fea0003800200 */
.L_x_1051:
[----:B------:R0:W-:Y:S01]  /*25d50*/  STL.64 [R20+0x28], R16 ;  /* 0x0000281014007387 */ /* 0x0001e20000100a00 */
[----:B------:R-:W-:-:S05]  /*25d60*/  VIADD R18, R18, 0x1 ;  /* 0x0000000112127836 */ /* 0x000fca0000000000 */
[----:B------:R-:W-:-:S13]  /*25d70*/  ISETP.NE.AND P0, PT, R18, 0x6, PT ;  /* 0x000000061200780c */ /* 0x000fda0003f05270 */
[----:B0-----:R-:W-:Y:S05]  /*25d80*/  @P0 BRA `(.L_x_1081) ;  /* 0xffffffa000bc0947 */ /* 0x001fea000383ffff */
[----:B------:R-:W-:-:S04]  /*25d90*/  ISETP.NE.AND P0, PT, R118, RZ, PT ;  /* 0x000000ff7600720c */ /* 0x000fc80003f05270 */
[----:B------:R-:W-:-:S13]  /*25da0*/  ISETP.LT.OR P0, PT, R171, 0x4, P0 ;  /* 0x00000004ab00780c */ /* 0x000fda0000701670 */
[----:B------:R-:W-:Y:S05]  /*25db0*/  @!P0 BREAK.RELIABLE B2 ;  /* 0x0000000000028942 */ /* 0x000fea0003800100 */
[----:B------:R-:W-:Y:S05]  /*25dc0*/  @P0 BRA `(.L_x_1082) ;  /* 0x0000000000100947 */ /* 0x000fea0003800000 */
[----:B------:R-:W-:-:S04]  /*25dd0*/  VIADD R171, R171, 0xfffffffc ;  /* 0xfffffffcabab7836 */ /* 0x000fc80000000000 */
[----:B------:R-:W-:-:S05]  /*25de0*/  IMAD R171, R171, 0x10, R81 ;  /* 0x00000010abab7824 */ /* 0x000fca00078e0251 */
[----:B------:R0:W5:Y:S01]  /*25df0*/  LDL.64 R154, [R171] ;  /* 0x00000000ab9a7983 */ /* 0x0001620000100a00 */
[----:B------:R-:W-:Y:S05]  /*25e00*/  BRA `(.L_x_475) ;  /* 0x0000001400947947 */ /* 0x000fea0003800000 */
.L_x_1082:
[----:B------:R-:W-:-:S04]  /*25e10*/  ISETP.GE.AND P0, PT, R118, 0x4, PT ;  /* 0x000000047600780c */ /* 0x000fc80003f06270 */
[----:B------:R-:W-:-:S13]  /*25e20*/  ISETP.NE.OR P3, PT, R171, RZ, !P0 ;  /* 0x000000ffab00720c */ /* 0x000fda0004765670 */
[----:B------:R-:W-:Y:S05]  /*25e30*/  @!P3 BREAK.RELIABLE B2 ;  /* 0x000000000002b942 */ /* 0x000fea0003800100 */
[----:B------:R-:W-:Y:S05]  /*25e40*/  @P3 BRA `(.L_x_1083) ;  /* 0x0000000400d43947 */ /* 0x000fea0003800000 */
[----:B------:R-:W-:Y:S01]  /*25e50*/  ISETP.GT.AND P0, PT, R118, 0x6, PT ;  /* 0x000000067600780c */ /* 0x000fe20003f04270 */
[----:B------:R-:W-:Y:S01]  /*25e60*/  BSSY.RELIABLE B0, `(.L_x_1084) ;  /* 0x000001a000007945 */ /* 0x000fe20003800100 */
[----:B------:R-:W-:-:S11]  /*25e70*/  IMAD.MOV.U32 R8, RZ, RZ, RZ ;  /* 0x000000ffff087224 */ /* 0x000fd600078e00ff */
[----:B------:R-:W-:Y:S05]  /*25e80*/  @P0 BRA `(.L_x_1085) ;  /* 0x0000000000280947 */ /* 0x000fea0003800000 */
[----:B------:R-:W-:Y:S02]  /*25e90*/  IMAD.MOV.U32 R3, RZ, RZ, 0x2 ;  /* 0x00000002ff037424 */ /* 0x000fe400078e00ff */
[----:B------:R-:W-:-:S03]  /*25ea0*/  IMAD.MOV.U32 R10, RZ, RZ, 0x1 ;  /* 0x00000001ff0a7424 */ /* 0x000fc600078e00ff */
[----:B------:R-:W-:-:S05]  /*25eb0*/  VIADDMNMX.U32 R2, R118, 0xfffffffb, R3, PT ;  /* 0xfffffffb76027846 */ /* 0x000fca0003800003 */
[----:B------:R-:W-:-:S04]  /*25ec0*/  IMAD.SHL.U32 R4, R2, 0x4, RZ ;  /* 0x0000000402047824 */ /* 0x000fc800078e00ff */
[----:B------:R-:W0:Y:S02]  /*25ed0*/  LDC R2, c[0x2][R4+0x1b0] ;  /* 0x00806c0004027b82 */ /* 0x000e240000000800 */
[----:B0-----:R-:W-:-:S04]  /*25ee0*/  SHF.R.S32.HI R3, RZ, 0x1f, R2 ;  /* 0x0000001fff037819 */ /* 0x001fc80000011402 */
.L_x_1297:
[----:B------:R-:W-:Y:S05]  /*25ef0*/  BRX R2 -0x25f00                                                                                                         (*"BRANCH_TARGETS .L_x_1298,.L_x_1299,.L_x_1089"*) ;  /* 0xfffffda002407949 */ /* 0x000fea000383ffff */
.L_x_1299:
[----:B------:R-:W-:Y:S05]  /*25f00*/  BREAK.RELIABLE B0 ;  /* 0x0000000000007942 */ /* 0x000fea0003800100 */
[----:B------:R-:W-:Y:S01]  /*25f10*/  IMAD.MOV.U32 R10, RZ, RZ, 0x2 ;  /* 0x00000002ff0a7424 */ /* 0x000fe200078e00ff */
[----:B------:R-:W-:Y:S06]  /*25f20*/  BRA `(.L_x_1086) ;  /* 0x0000000000ec7947 */ /* 0x000fec0003800000 */
.L_x_1085:
[----:B------:R-:W-:-:S05]  /*25f30*/  IMAD.MOV.U32 R3, RZ, RZ, 0x2 ;  /* 0x00000002ff037424 */ /* 0x000fca00078e00ff */
[----:B------:R-:W-:-:S05]  /*25f40*/  VIADDMNMX.U32 R3, R118, 0xfffffff9, R3, PT ;  /* 0xfffffff976037846 */ /* 0x000fca0003800003 */
[----:B------:R-:W-:-:S04]  /*25f50*/  IMAD.SHL.U32 R4, R3, 0x4, RZ ;  /* 0x0000000403047824 */ /* 0x000fc800078e00ff */
[----:B------:R-:W0:Y:S02]  /*25f60*/  LDC R2, c[0x2][R4+0x1bc] ;  /* 0x00806f0004027b82 */ /* 0x000e240000000800 */
[----:B0-----:R-:W-:-:S04]  /*25f70*/  SHF.R.S32.HI R3, RZ, 0x1f, R2 ;  /* 0x0000001fff037819 */ /* 0x001fc80000011402 */
.L_x_1301:
[----:B------:R-:W-:Y:S05]  /*25f80*/  BRX R2 -0x25f90                                                                                                         (*"BRANCH_TARGETS .L_x_1302,.L_x_1303,.L_x_1304"*) ;  /* 0xfffffda0021c7949 */ /* 0x000fea000383ffff */
.L_x_1304:
[----:B------:R-:W-:Y:S01]  /*25f90*/  ISETP.NE.AND P0, PT, R118, 0x9, PT ;  /* 0x000000097600780c */ /* 0x000fe20003f05270 */
[----:B------:R-:W-:-:S12]  /*25fa0*/  BSSY.RECONVERGENT B1, `(.L_x_1087) ;  /* 0x0000003000017945 */ /* 0x000fd80003800200 */
[----:B------:R-:W-:Y:S05]  /*25fb0*/  @P0 BRA `(.L_x_1088) ;  /* 0x0000000000040947 */ /* 0x000fea0003800000 */
[----:B------:R-:W-:-:S07]  /*25fc0*/  IMAD.MOV.U32 R8, RZ, RZ, 0x2 ;  /* 0x00000002ff087424 */ /* 0x000fce00078e00ff */
.L_x_1088:
[----:B------:R-:W-:Y:S05]  /*25fd0*/  BSYNC.RECONVERGENT B1 ;  /* 0x0000000000017941 */ /* 0x000fea0003800200 */
.L_x_1087:
[----:B------:R-:W-:Y:S05]  /*25fe0*/  BRA `(.L_x_1089) ;  /* 0x0000000000047947 */ /* 0x000fea0003800000 */
.L_x_1302:
[----:B------:R-:W-:-:S07]  /*25ff0*/  IMAD.MOV.U32 R8, RZ, RZ, 0x1 ;  /* 0x00000001ff087424 */ /* 0x000fce00078e00ff */
.L_x_1089:
[----:B------:R-:W-:Y:S05]  /*26000*/  BSYNC.RELIABLE B0 ;  /* 0x0000000000007941 */ /* 0x000fea0003800100 */
.L_x_1084:
[----:B------:R-:W-:Y:S02]  /*26010*/  IMAD.U32 R4, R8, 0x8, R1 ;  /* 0x0000000808047824 */ /* 0x000fe400078e0001 */
[----:B------:R-:W-:Y:S02]  /*26020*/  VIADD R118, R118, 0xfffffffc ;  /* 0xfffffffc76767836 */ /* 0x000fe40000000000 */
[----:B------:R-:W-:Y:S02]  /*26030*/  VIADD R2, R1, 0xc68 ;  /* 0x00000c6801027836 */ /* 0x000fe40000000000 */
[----:B------:R-:W5:Y:S01]  /*26040*/  LDL.64 R4, [R4+0x78] ;  /* 0x0000780004047983 */ /* 0x000f620000100a00 */
[----:B------:R-:W-:Y:S02]  /*26050*/  IMAD R6, R118, 0x10, R81 ;  /* 0x0000001076067824 */ /* 0x000fe400078e0251 */
[----:B------:R-:W-:-:S04]  /*26060*/  IMAD R10, R8, 0x18, R2 ;  /* 0x00000018080a7824 */ /* 0x000fc800078e0202 */
[----:B------:R-:W2:Y:S04]  /*26070*/  LDL.64 R6, [R6] ;  /* 0x0000000006067983 */ /* 0x000ea80000100a00 */
[----:B------:R-:W2:Y:S01]  /*26080*/  LDL.64 R2, [R10] ;  /* 0x000000000a027983 */ /* 0x000ea20000100a00 */
[----:B------:R-:W-:Y:S01]  /*26090*/  ISETP.NE.AND P0, PT, R172, RZ, PT ;  /* 0x000000ffac00720c */ /* 0x000fe20003f05270 */
[----:B------:R-:W-:Y:S01]  /*260a0*/  BSSY.RECONVERGENT B0, `(.L_x_1090) ;  /* 0x000001b000007945 */ /* 0x000fe20003800200 */
[----:B-----5:R-:W-:-:S08]  /*260b0*/  DADD R8, R4, R4 ;  /* 0x0000000004087229 */ /* 0x020fd00000000004 */
[----:B--2---:R-:W-:-:S03]  /*260c0*/  DFMA R2, R8, R2, R6 ;  /* 0x000000020802722b */ /* 0x004fc60000000006 */
[----:B------:R-:W-:Y:S08]  /*260d0*/  @!P0 BRA `(.L_x_1091) ;  /* 0x00000000005c8947 */ /* 0x000ff00003800000 */
[----:B------:R-:W-:-:S13]  /*260e0*/  LOP3.LUT P3, RZ, R122, 0x100000, RZ, 0xc0, !PT ;  /* 0x001000007aff7812 */ /* 0x000fda000786c0ff */
[----:B------:R-:W-:Y:S05]  /*260f0*/  @!P3 BRA `(.L_x_1092) ;  /* 0x000000000008b947 */ /* 0x000fea0003800000 */
[----:B------:R0:W5:Y:S01]  /*26100*/  LDL.64 R154, [R54] ;  /* 0x00000000369a7983 */ /* 0x0001620000100a00 */
[----:B------:R-:W-:Y:S05]  /*26110*/  BRA `(.L_x_1091) ;  /* 0x00000000004c7947 */ /* 0x000fea0003800000 */
.L_x_1092:
[----:B------:R-:W-:-:S13]  /*26120*/  LOP3.LUT P0, RZ, R122, 0x10000, RZ, 0xc0, !PT ;  /* 0x000100007aff7812 */ /* 0x000fda000780c0ff */
[----:B------:R-:W-:Y:S05]  /*26130*/  @!P0 BRA `(.L_x_1093) ;  /* 0x0000000000088947 */ /* 0x000fea0003800000 */
[----:B------:R0:W5:Y:S01]  /*26140*/  LDL.64 R154, [R55+0x350] ;  /* 0x00035000379a7983 */ /* 0x0001620000100a00 */
[----:B------:R-:W-:Y:S05]  /*26150*/  BRA `(.L_x_1091) ;  /* 0x00000000003c7947 */ /* 0x000fea0003800000 */
.L_x_1093:
[----:B------:R-:W-:-:S13]  /*26160*/  LOP3.LUT P0, RZ, R122, 0x400, RZ, 0xc0, !PT ;  /* 0x000004007aff7812 */ /* 0x000fda000780c0ff */
[----:B------:R-:W-:Y:S05]  /*26170*/  @!P0 BRA `(.L_x_1094) ;  /* 0x0000000000088947 */ /* 0x000fea0003800000 */
[----:B------:R0:W5:Y:S01]  /*26180*/  LDL.64 R154, [R52] ;  /* 0x00000000349a7983 */ /* 0x0001620000100a00 */
[----:B------:R-:W-:Y:S05]  /*26190*/  BRA `(.L_x_1091) ;  /* 0x00000000002c7947 */ /* 0x000fea0003800000 */
.L_x_1094:
[----:B------:R-:W-:-:S13]  /*261a0*/  LOP3.LUT P0, RZ, R122, 0x4, RZ, 0xc0, !PT ;  /* 0x000000047aff7812 */ /* 0x000fda000780c0ff */
[----:B------:R-:W-:Y:S05]  /*261b0*/  @!P0 BRA `(.L_x_1095) ;  /* 0x0000000000088947 */ /* 0x000fea0003800000 */
[----:B------:R0:W5:Y:S01]  /*261c0*/  LDL.64 R154, [R51] ;  /* 0x00000000339a7983 */ /* 0x0001620000100a00 */
[----:B------:R-:W-:Y:S05]  /*261d0*/  BRA `(.L_x_1091) ;  /* 0x00000000001c7947 */ /* 0x000fea0003800000 */
.L_x_1095:
[----:B------:R-:W-:Y:S05]  /*261e0*/  @!P4 BRA `(.L_x_1096) ;  /* 0x000000000008c947 */ /* 0x000fea0003800000 */
[----:B------:R2:W5:Y:S01]  /*261f0*/  LDL.64 R154, [R53] ;  /* 0x00000000359a7983 */ /* 0x0005620000100a00 */
[----:B------:R-:W-:Y:S05]  /*26200*/  BRA `(.L_x_1091) ;  /* 0x0000000000107947 */ /* 0x000fea0003800000 */
.L_x_1096:
[----:B------:R-:W-:Y:S02]  /*26210*/  FSEL R155, R66, R68, P2 ;  /* 0x00000044429b7208 */ /* 0x000fe40001000000 */
[----:B------:R-:W-:Y:S02]  /*26220*/  FSEL R67, R67, R69, P2 ;  /* 0x0000004543437208 */ /* 0x000fe40001000000 */
[----:B------:R-:W-:Y:S02]  /*26230*/  FSEL R154, R64, R155, P1 ;  /* 0x0000009b409a7208 */ /* 0x000fe40000800000 */
[----:B------:R-:W-:-:S07]  /*26240*/  FSEL R155, R65, R67, P1 ;  /* 0x00000043419b7208 */ /* 0x000fce0000800000 */
.L_x_1091:
[----:B------:R-:W-:Y:S05]  /*26250*/  BSYNC.RECONVERGENT B0 ;  /* 0x0000000000007941 */ /* 0x000fea0003800200 */
.L_x_1090:
[----:B------:R-:W-:-:S08]  /*26260*/  DMUL R4, R4, R4 ;  /* 0x0000000404047228 */ /* 0x000fd00000000000 */
[----:B-----5:R-:W-:Y:S01]  /*26270*/  DFMA R154, R4, R154, R2 ;  /* 0x0000009a049a722b */ /* 0x020fe20000000002 */
[----:B------:R-:W-:Y:S10]  /*26280*/  BRA `(.L_x_475) ;  /* 0x0000001000747947 */ /* 0x000ff40003800000 */
.L_x_1303:
[----:B------:R-:W-:Y:S05]  /*26290*/  BREAK.RELIABLE B0 ;  /* 0x0000000000007942 */ /* 0x000fea0003800100 */
[----:B------:R-:W-:Y:S02]  /*262a0*/  IMAD.MOV.U32 R10, RZ, RZ, 0x2 ;  /* 0x00000002ff0a7424 */ /* 0x000fe400078e00ff */
[----:B------:R-:W-:Y:S01]  /*262b0*/  IMAD.MOV.U32 R8, RZ, RZ, 0x1 ;  /* 0x00000001ff087424 */ /* 0x000fe200078e00ff */
[----:B------:R-:W-:Y:S06]  /*262c0*/  BRA `(.L_x_1086) ;  /* 0x0000000000047947 */ /* 0x000fec0003800000 */
.L_x_1298:
[----:B------:R-:W-:Y:S05]  /*262d0*/  BREAK.RELIABLE B0 ;  /* 0x0000000000007942 */ /* 0x000fea0003800100 */
.L_x_1086:
[----:B------:R-:W-:Y:S02]  /*262e0*/  VIADD R118, R118, 0xfffffffc ;  /* 0xfffffffc76767836 */ /* 0x000fe40000000000 */
[----:B------:R-:W-:Y:S02]  /*262f0*/  VIADD R9, R1, 0xc68 ;  /* 0x00000c6801097836 */ /* 0x000fe40000000000 */
[----:B------:R-:W-:Y:S02]  /*26300*/  IMAD R6, R118, 0x10, R81 ;  /* 0x0000001076067824 */ /* 0x000fe400078e0251 */
[----:B------:R-:W-:Y:S02]  /*26310*/  IMAD.U32 R12, R10, 0x8, R1 ;  /* 0x000000080a0c7824 */ /* 0x000fe400078e0001 */
[C---:B------:R-:W-:Y:S02]  /*26320*/  IMAD R13, R8.reuse, 0x18, R9 ;  /* 0x00000018080d7824 */ /* 0x040fe400078e0209 */
[----:B------:R-:W5:Y:S01]  /*26330*/  LDL.64 R6, [R6] ;  /* 0x0000000006067983 */ /* 0x000f620000100a00 */
[----:B------:R-:W-:-:S03]  /*26340*/  IMAD.U32 R8, R8, 0x8, R1 ;  /* 0x0000000808087824 */ /* 0x000fc600078e0001 */
[----:B------:R-:W5:Y:S01]  /*26350*/  LDL.64 R2, [R12+0x78] ;  /* 0x000078000c027983 */ /* 0x000f620000100a00 */
[----:B------:R-:W-:-:S03]  /*26360*/  IMAD R10, R10, 0x18, R9 ;  /* 0x000000180a0a7824 */ /* 0x000fc600078e0209 */
[----:B------:R-:W5:Y:S04]  /*26370*/  LDL.64 R4, [R13] ;  /* 0x000000000d047983 */ /* 0x000f680000100a00 */
[----:B------:R-:W2:Y:S04]  /*26380*/  LDL.64 R8, [R8+0x78] ;  /* 0x0000780008087983 */ /* 0x000ea80000100a00 */
[----:B------:R-:W3:Y:S01]  /*26390*/  LDL.64 R10, [R10] ;  /* 0x000000000a0a7983 */ /* 0x000ee20000100a00 */
[----:B------:R-:W-:Y:S01]  /*263a0*/  ISETP.NE.AND P0, PT, R172, RZ, PT ;  /* 0x000000ffac00720c */ /* 0x000fe20003f05270 */
[----:B------:R-:W-:Y:S01]  /*263b0*/  BSSY.RECONVERGENT B1, `(.L_x_1097) ;  /* 0x000001c000017945 */ /* 0x000fe20003800200 */
[----:B-----5:R-:W-:-:S02]  /*263c0*/  DFMA R4, R4, R2, R6 ;  /* 0x000000020404722b */ /* 0x020fc40000000006 */
[----:B--2---:R-:W-:-:S06]  /*263d0*/  DMUL R2, R2, R8 ;  /* 0x0000000802027228 */ /* 0x004fcc0000000000 */
[----:B---3--:R-:W-:-:S03]  /*263e0*/  DFMA R4, R10, R8, R4 ;  /* 0x000000080a04722b */ /* 0x008fc60000000004 */
[----:B------:R-:W-:Y:S08]  /*263f0*/  @!P0 BRA `(.L_x_1098) ;  /* 0x00000000005c8947 */ /* 0x000ff00003800000 */
[----:B------:R-:W-:-:S13]  /*26400*/  LOP3.LUT P3, RZ, R122, 0x100000, RZ, 0xc0, !PT ;  /* 0x001000007aff7812 */ /* 0x000fda000786c0ff */
[----:B------:R-:W-:Y:S05]  /*26410*/  @!P3 BRA `(.L_x_1099) ;  /* 0x000000000008b947 */ /* 0x000fea0003800000 */
[----:B------:R0:W5:Y:S01]  /*26420*/  LDL.64 R154, [R54] ;  /* 0x00000000369a7983 */ /* 0x0001620000100a00 */
[----:B------:R-:W-:Y:S05]  /*26430*/  BRA `(.L_x_1098) ;  /* 0x00000000004c7947 */ /* 0x000fea0003800000 */
.L_x_1099:
[----:B------:R-:W-:-:S13]  /*26440*/  LOP3.LUT P0, RZ, R122, 0x10000, RZ, 0xc0, !PT ;  /* 0x000100007aff7812 */ /* 0x000fda000780c0ff */
[----:B------:R-:W-:Y:S05]  /*26450*/  @!P0 BRA `(.L_x_1100) ;  /* 0x0000000000088947 */ /* 0x000fea0003800000 */
[----:B------:R0:W5:Y:S01]  /*26460*/  LDL.64 R154, [R55+0x350] ;  /* 0x00035000379a7983 */ /* 0x0001620000100a00 */
[----:B------:R-:W-:Y:S05]  /*26470*/  BRA `(.L_x_1098) ;  /* 0x00000000003c7947 */ /* 0x000fea0003800000 */
.L_x_1100:
[----:B------:R-:W-:-:S13]  /*26480*/  LOP3.LUT P0, RZ, R122, 0x400, RZ, 0xc0, !PT ;  /* 0x000004007aff7812 */ /* 0x000fda000780c0ff */
[----:B------:R-:W-:Y:S05]  /*26490*/  @!P0 BRA `(.L_x_1101) ;  /* 0x0000000000088947 */ /* 0x000fea0003800000 */
[----:B------:R0:W5:Y:S01]  /*264a0*/  LDL.64 R154, [R52] ;  /* 0x00000000349a7983 */ /* 0x0001620000100a00 */
[----:B------:R-:W-:Y:S05]  /*264b0*/  BRA `(.L_x_1098) ;  /* 0x00000000002c7947 */ /* 0x000fea0003800000 */
.L_x_1101:
[----:B------:R-:W-:-:S13]  /*264c0*/  LOP3.LUT P0, RZ, R122, 0x4, RZ, 0xc0, !PT ;  /* 0x000000047aff7812 */ /* 0x000fda000780c0ff */
[----:B------:R-:W-:Y:S05]  /*264d0*/  @!P0 BRA `(.L_x_1102) ;  /* 0x0000000000088947 */ /* 0x000fea0003800000 */
[----:B------:R3:W5:Y:S01]  /*264e0*/  LDL.64 R154, [R51] ;  /* 0x00000000339a7983 */ /* 0x0007620000100a00 */
[----:B------:R-:W-:Y:S05]  /*264f0*/  BRA `(.L_x_1098) ;  /* 0x00000000001c7947 */ /* 0x000fea0003800000 */
.L_x_1102:
[----:B------:R-:W-:Y:S05]  /*26500*/  @!P4 BRA `(.L_x_1103) ;  /* 0x000000000008c947 */ /* 0x000fea0003800000 */
[----:B------:R2:W5:Y:S01]  /*26510*/  LDL.64 R154, [R53] ;  /* 0x00000000359a7983 */ /* 0x0005620000100a00 */
[----:B------:R-:W-:Y:S05]  /*26520*/  BRA `(.L_x_1098) ;  /* 0x0000000000107947 */ /* 0x000fea0003800000 */
.L_x_1103:
[----:B------:R-:W-:Y:S02]  /*26530*/  FSEL R155, R66, R68, P2 ;  /* 0x00000044429b7208 */ /* 0x000fe40001000000 */
[----:B------:R-:W-:Y:S02]  /*26540*/  FSEL R67, R67, R69, P2 ;  /* 0x0000004543437208 */ /* 0x000fe40001000000 */
[----:B------:R-:W-:Y:S02]  /*26550*/  FSEL R154, R64, R155, P1 ;  /* 0x0000009b409a7208 */ /* 0x000fe40000800000 */
[----:B------:R-:W-:-:S07]  /*26560*/  FSEL R155, R65, R67, P1 ;  /* 0x00000043419b7208 */ /* 0x000fce0000800000 */
.L_x_1098:
[----:B------:R-:W-:Y:S05]  /*26570*/  BSYNC.RECONVERGENT B1 ;  /* 0x0000000000017941 */ /* 0x000fea0003800200 */
.L_x_1097:
[----:B-----5:R-:W-:Y:S01]  /*26580*/  DFMA R154, R2, R154, R4 ;  /* 0x0000009a029a722b */ /* 0x020fe20000000004 */
[----:B------:R-:W-:Y:S10]  /*26590*/  BRA `(.L_x_475) ;  /* 0x0000000c00b07947 */ /* 0x000ff40003800000 */
.L_x_1083:
[----:B------:R-:W-:-:S04]  /*265a0*/  ISETP.GT.U32.AND P1, PT, R59, 0x2, PT ;  /* 0x000000023b00780c */ /* 0x000fc80003f24070 */
[----:B------:R-:W-:-:S13]  /*265b0*/  ISETP.LT.OR P1, PT, R171, 0x4, P1 ;  /* 0x00000004ab00780c */ /* 0x000fda0000f21670 */
[----:B------:R-:W-:Y:S05]  /*265c0*/  @!P1 BREAK.RELIABLE B2 ;  /* 0x0000000000029942 */ /* 0x000fea0003800100 */
[----:B------:R-:W-:Y:S05]  /*265d0*/  @P1 BRA `(.L_x_1104) ;  /* 0x0000000000141947 */ /* 0x000fea0003800000 */
[----:B------:R-:W-:-:S04]  /*265e0*/  VIADD R2, R171, 0xfffffffc ;  /* 0xfffffffcab027836 */ /* 0x000fc80000000000 */
[----:B------:R-:W-:-:S04]  /*265f0*/  IMAD R2, R2, 0x30, R80 ;  /* 0x0000003002027824 */ /* 0x000fc800078e0250 */
[----:B------:R-:W-:-:S05]  /*26600*/  IMAD R2, R59, 0x10, R2 ;  /* 0x000000103b027824 */ /* 0x000fca00078e0202 */
[----:B------:R0:W5:Y:S01]  /*26610*/  LDL.64 R154, [R2] ;  /* 0x00000000029a7983 */ /* 0x0001620000100a00 */
[----:B------:R-:W-:Y:S05]  /*26620*/  BRA `(.L_x_475) ;  /* 0x0000000c008c7947 */ /* 0x000fea0003800000 */
.L_x_1104:
[----:B------:R-:W-:-:S13]  /*26630*/  ISETP.GT.U32.OR P0, PT, R60, 0x2, !P0 ;  /* 0x000000023c00780c */ /* 0x000fda0004704470 */
[----:B------:R-:W-:Y:S05]  /*26640*/  @!P0 BREAK.RELIABLE B2 ;  /* 0x0000000000028942 */ /* 0x000fea0003800100 */
[----:B------:R-:W-:Y:S05]  /*26650*/  @P0 BRA `(.L_x_1105) ;  /* 0x0000000000180947 */ /* 0x000fea0003800000 */
[----:B------:R-:W-:Y:S02]  /*26660*/  VIADD R2, R1, 0xe30 ;  /* 0x00000e3001027836 */ /* 0x000fe40000000000 */
[----:B------:R-:W-:Y:S02]  /*26670*/  VIADD R3, R118, 0xfffffffc ;  /* 0xfffffffc76037836 */ /* 0x000fe40000000000 */
[----:B------:R-:W-:-:S04]  /*26680*/  IMAD R60, R60, 0x30, R2 ;  /* 0x000000303c3c7824 */ /* 0x000fc800078e0202 */
[----:B------:R-:W-:-:S05]  /*26690*/  IMAD R60, R3, 0x8, R60 ;  /* 0x00000008033c7824 */ /* 0x000fca00078e023c */
[----:B------:R0:W5:Y:S01]  /*266a0*/  LDL.64 R154, [R60] ;  /* 0x000000003c9a7983 */ /* 0x0001620000100a00 */
[----:B------:R-:W-:Y:S05]  /*266b0*/  BRA `(.L_x_475) ;  /* 0x0000000c00687947 */ /* 0x000fea0003800000 */
.L_x_1105:
[----:B------:R-:W-:-:S04]  /*266c0*/  VIMNMX R2, PT, PT, R118, R171, PT ;  /* 0x000000ab76027248 */ /* 0x000fc80003fe0100 */
[----:B------:R-:W-:Y:S02]  /*266d0*/  ISETP.GE.AND P0, PT, R2, 0x4, PT ;  /* 0x000000040200780c */ /* 0x000fe40003f06270 */
[----:B------:R-:W-:-:S11]  /*266e0*/  CS2R R2, SRZ ;  /* 0x0000000000027805 */ /* 0x000fd6000001ff00 */
[----:B------:R-:W-:Y:S05]  /*266f0*/  @P0 BREAK.RELIABLE B2 ;  /* 0x0000000000020942 */ /* 0x000fea0003800100 */
[----:B------:R-:W-:Y:S05]  /*26700*/  @!P0 BRA `(.L_x_1106) ;  /* 0x0000000c00348947 */ /* 0x000fea0003800000 */
[----:B------:R-:W-:Y:S02]  /*26710*/  VIADD R2, R171, 0xfffffffc ;  /* 0xfffffffcab027836 */ /* 0x000fe40000000000 */
[----:B------:R-:W-:Y:S02]  /*26720*/  VIADD R3, R118, 0xfffffffc ;  /* 0xfffffffc76037836 */ /* 0x000fe40000000000 */
[----:B------:R-:W-:-:S04]  /*26730*/  IMAD R2, R2, 0x30, R79 ;  /* 0x0000003002027824 */ /* 0x000fc800078e024f */
[----:B------:R-:W-:-:S05]  /*26740*/  IMAD R2, R3, 0x8, R2 ;  /* 0x0000000803027824 */ /* 0x000fca00078e0202 */
[----:B------:R0:W5:Y:S01]  /*26750*/  LDL.64 R154, [R2] ;  /* 0x00000000029a7983 */ /* 0x0001620000100a00 */
[----:B------:R-:W-:Y:S05]  /*26760*/  BRA `(.L_x_475) ;  /* 0x0000000c003c7947 */ /* 0x000fea0003800000 */
.L_x_499:
[----:B------:R-:W-:Y:S02]  /*26770*/  VIADD R2, R1, 0xc68 ;  /* 0x00000c6801027836 */ /* 0x000fe40000000000 */
[----:B0-----:R-:W-:Y:S02]  /*26780*/  IMAD R17, R60, 0x8, R1 ;  /* 0x000000083c117824 */ /* 0x001fe400078e0201 */
[----:B------:R-:W-:-:S03]  /*26790*/  IMAD R16, R59, 0x18, R2 ;  /* 0x000000183b107824 */ /* 0x000fc600078e0202 */
[----:B------:R-:W5:Y:S04]  /*267a0*/  LDL.64 R2, [R17+0x60] ;  /* 0x0000600011027983 */ /* 0x000f680000100a00 */
[----:B------:R-:W5:Y:S04]  /*267b0*/  LDL.64 R8, [R16+0x8] ;  /* 0x0000080010087983 */ /* 0x000f680000100a00 */
[----:B------:R-:W2:Y:S04]  /*267c0*/  LDL.64 R10, [R17+0x48] ;  /* 0x00004800110a7983 */ /* 0x000ea80000100a00 */
[----:B------:R-:W2:Y:S01]  /*267d0*/  LDL.64 R14, [R16] ;  /* 0x00000000100e7983 */ /* 0x000ea20000100a00 */
[----:B------:R-:W-:Y:S01]  /*267e0*/  ISETP.NE.AND P0, PT, R171, R118, PT ;  /* 0x00000076ab00720c */ /* 0x000fe20003f05270 */
[----:B------:R-:W-:Y:S01]  /*267f0*/  BSSY.RECONVERGENT B0, `(.L_x_1107) ;  /* 0x0000065000007945 */ /* 0x000fe20003800200 */
[----:B-----5:R-:W-:-:S08]  /*26800*/  DMUL R2, R2, R8 ;  /* 0x0000000802027228 */ /* 0x020fd00000000000 */
[----:B--2---:R-:W-:-:S03]  /*26810*/  DFMA R2, R10, R14, R2 ;  /* 0x0000000e0a02722b */ /* 0x004fc60000000002 */
[----:B------:R-:W-:Y:S08]  /*26820*/  @P0 BRA `(.L_x_1108) ;  /* 0x0000000400840947 */ /* 0x000ff00003800000 */
[----:B------:R-:W-:Y:S01]  /*26830*/  LOP3.LUT P3, RZ, R121, 0x2, RZ, 0xc0, !PT ;  /* 0x0000000279ff7812 */ /* 0x000fe2000786c0ff */
[----:B------:R-:W-:Y:S01]  /*26840*/  BSSY.RECONVERGENT B1, `(.L_x_1109) ;  /* 0x0000032000017945 */ /* 0x000fe20003800200 */
[----:B------:R-:W-:-:S11]  /*26850*/  DADD R150, R150, R150 ;  /* 0x0000000096967229 */ /* 0x000fd60000000096 */
[----:B------:R-:W-:Y:S05]  /*26860*/  @!P3 BRA `(.L_x_1110) ;  /* 0x0000000000bcb947 */ /* 0x000fea0003800000 */
[----:B------:R-:W-:Y:S01]  /*26870*/  LOP3.LUT P0, RZ, R122, 0x100000, RZ, 0xc0, !PT ;  /* 0x001000007aff7812 */ /* 0x000fe2000780c0ff */
[----:B------:R-:W-:-:S12]  /*26880*/  BSSY.RECONVERGENT B10, `(.L_x_1111) ;  /* 0x00000170000a7945 */ /* 0x000fd80003800200 */
[----:B------:R-:W-:Y:S05]  /*26890*/  @!P0 BRA `(.L_x_1112) ;  /* 0x0000000000088947 */ /* 0x000fea0003800000 */
[----:B------:R0:W5:Y:S01]  /*268a0*/  LDL.64 R154, [R54] ;  /* 0x00000000369a7983 */ /* 0x0001620000100a00 */
[----:B------:R-:W-:Y:S05]  /*268b0*/  BRA `(.L_x_1113) ;  /* 0x00000000004c7947 */ /* 0x000fea0003800000 */
.L_x_1112:
[----:B------:R-:W-:-:S13]  /*268c0*/  LOP3.LUT P3, RZ, R122, 0x10000, RZ, 0xc0, !PT ;  /* 0x000100007aff7812 */ /* 0x000fda000786c0ff */
[----:B------:R-:W-:Y:S05]  /*268d0*/  @!P3 BRA `(.L_x_1114) ;  /* 0x000000000008b947 */ /* 0x000fea0003800000 */
[----:B------:R2:W5:Y:S01]  /*268e0*/  LDL.64 R154, [R55+0x350] ;  /* 0x00035000379a7983 */ /* 0x0005620000100a00 */
[----:B------:R-:W-:Y:S05]  /*268f0*/  BRA `(.L_x_1113) ;  /* 0x00000000003c7947 */ /* 0x000fea0003800000 */
.L_x_1114:
[----:B------:R-:W-:-:S13]  /*26900*/  LOP3.LUT P3, RZ, R122, 0x400, RZ, 0xc0, !PT ;  /* 0x000004007aff7812 */ /* 0x000fda000786c0ff */
[----:B------:R-:W-:Y:S05]  /*26910*/  @!P3 BRA `(.L_x_1115) ;  /* 0x000000000008b947 */ /* 0x000fea0003800000 */
[----:B------:R0:W5:Y:S01]  /*26920*/  LDL.64 R154, [R52] ;  /* 0x00000000349a7983 */ /* 0x0001620000100a00 */
[----:B------:R-:W-:Y:S05]  /*26930*/  BRA `(.L_x_1113) ;  /* 0x00000000002c7947 */ /* 0x000fea0003800000 */
.L_x_1115:
[----:B------:R-:W-:-:S13]  /*26940*/  LOP3.LUT P3, RZ, R122, 0x4, RZ, 0xc0, !PT ;  /* 0x000000047aff7812 */ /* 0x000fda000786c0ff */
[----:B------:R-:W-:Y:S05]  /*26950*/  @!P3 BRA `(.L_x_1116) ;  /* 0x000000000008b947 */ /* 0x000fea0003800000 */
[----:B------:R0:W5:Y:S01]  /*26960*/  LDL.64 R154, [R51] ;  /* 0x00000000339a7983 */ /* 0x0001620000100a00 */
[----:B------:R-:W-:Y:S05]  /*26970*/  BRA `(.L_x_1113) ;  /* 0x00000000001c7947 */ /* 0x000fea0003800000 */
.L_x_1116:
[----:B------:R-:W-:Y:S05]  /*26980*/  @!P4 BRA `(.L_x_1117) ;  /* 0x000000000008c947 */ /* 0x000fea0003800000 */
[----:B------:R0:W5:Y:S01]  /*26990*/  LDL.64 R154, [R53] ;  /* 0x00000000359a7983 */ /* 0x0001620000100a00 */
[----:B------:R-:W-:Y:S05]  /*269a0*/  BRA `(.L_x_1113) ;  /* 0x0000000000107947 */ /* 0x000fea0003800000 */
.L_x_1117:
[----:B------:R-:W-:Y:S02]  /*269b0*/  FSEL R155, R66, R68, P2 ;  /* 0x00000044429b7208 */ /* 0x000fe40001000000 */
[----:B------:R-:W-:Y:S02]  /*269c0*/  FSEL R67, R67, R69, P2 ;  /* 0x0000004543437208 */ /* 0x000fe40001000000 */
[----:B------:R-:W-:Y:S02]  /*269d0*/  FSEL R154, R64, R155, P1 ;  /* 0x0000009b409a7208 */ /* 0x000fe40000800000 */
[----:B------:R-:W-:-:S07]  /*269e0*/  FSEL R155, R65, R67, P1 ;  /* 0x00000043419b7208 */ /* 0x000fce0000800000 */
.L_x_1113:
[----:B------:R-:W-:Y:S05]  /*269f0*/  BSYNC.RECONVERGENT B10 ;  /* 0x00000000000a7941 */ /* 0x000fea0003800200 */
.L_x_1111:
[----:B------:R-:W-:Y:S05]  /*26a00*/  @!P0 BRA `(.L_x_1118) ;  /* 0x0000000000088947 */ /* 0x000fea0003800000 */
[----:B------:R0:W5:Y:S01]  /*26a10*/  LDL.64 R156, [R54+0x8] ;  /* 0x00000800369c7983 */ /* 0x0001620000100a00 */
[----:B------:R-:W-:Y:S05]  /*26a20*/  BRA `(.L_x_1110) ;  /* 0x00000000004c7947 */ /* 0x000fea0003800000 */
.L_x_1118:
[----:B------:R-:W-:-:S13]  /*26a30*/  LOP3.LUT P0, RZ, R122, 0x10000, RZ, 0xc0, !PT ;  /* 0x000100007aff7812 */ /* 0x000fda000780c0ff */
[----:B------:R-:W-:Y:S05]  /*26a40*/  @!P0 BRA `(.L_x_1119) ;  /* 0x0000000000088947 */ /* 0x000fea0003800000 */
[----:B------:R0:W5:Y:S01]  /*26a50*/  LDL.64 R156, [R55+0x358] ;  /* 0x00035800379c7983 */ /* 0x0001620000100a00 */
[----:B------:R-:W-:Y:S05]  /*26a60*/  BRA `(.L_x_1110) ;  /* 0x00000000003c7947 */ /* 0x000fea0003800000 */
.L_x_1119:
[----:B------:R-:W-:-:S13]  /*26a70*/  LOP3.LUT P0, RZ, R122, 0x400, RZ, 0xc0, !PT ;  /* 0x000004007aff7812 */ /* 0x000fda000780c0ff */
[----:B------:R-:W-:Y:S05]  /*26a80*/  @!P0 BRA `(.L_x_1120) ;  /* 0x0000000000088947 */ /* 0x000fea0003800000 */
[----:B------:R0:W5:Y:S01]  /*26a90*/  LDL.64 R156, [R52+0x8] ;  /* 0x00000800349c7983 */ /* 0x0001620000100a00 */
[----:B------:R-:W-:Y:S05]  /*26aa0*/  BRA `(.L_x_1110) ;  /* 0x00000000002c7947 */ /* 0x000fea0003800000 */
.L_x_1120:
[----:B------:R-:W-:-:S13]  /*26ab0*/  LOP3.LUT P0, RZ, R122, 0x4, RZ, 0xc0, !PT ;  /* 0x000000047aff7812 */ /* 0x000fda000780c0ff */
[----:B------:R-:W-:Y:S05]  /*26ac0*/  @!P0 BRA `(.L_x_1121) ;  /* 0x0000000000088947 */ /* 0x000fea0003800000 */
[----:B------:R0:W5:Y:S01]  /*26ad0*/  LDL.64 R156, [R51+0x8] ;  /* 0x00000800339c7983 */ /* 0x0001620000100a00 */
[----:B------:R-:W-:Y:S05]  /*26ae0*/  BRA `(.L_x_1110) ;  /* 0x00000000001c7947 */ /* 0x000fea0003800000 */
.L_x_1121:
[----:B------:R-:W-:Y:S05]  /*26af0*/  @!P4 BRA `(.L_x_1122) ;  /* 0x000000000008c947 */ /* 0x000fea0003800000 */
[----:B------:R0:W5:Y:S01]  /*26b00*/  LDL.64 R156, [R53+0x8] ;  /* 0x00000800359c7983 */ /* 0x0001620000100a00 */
[----:B------:R-:W-:Y:S05]  /*26b10*/  BRA `(.L_x_1110) ;  /* 0x0000000000107947 */ /* 0x000fea0003800000 */
.L_x_1122:
[----:B------:R-:W-:Y:S02]  /*26b20*/  FSEL R9, R26, R34, P2 ;  /* 0x000000221a097208 */ /* 0x000fe40001000000 */
[----:B------:R-:W-:Y:S02]  /*26b30*/  FSEL R27, R27, R35, P2 ;  /* 0x000000231b1b7208 */ /* 0x000fe40001000000 */
[----:B------:R-:W-:Y:S02]  /*26b40*/  FSEL R156, R12, R9, P1 ;  /* 0x000000090c9c7208 */ /* 0x000fe40000800000 */
[----:B------:R-:W-:-:S07]  /*26b50*/  FSEL R157, R13, R27, P1 ;  /* 0x0000001b0d9d7208 */ /* 0x000fce0000800000 */
.L_x_1110:
[----:B------:R-:W-:Y:S05]  /*26b60*/  BSYNC.RECONVERGENT B1 ;  /* 0x0000000000017941 */ /* 0x000fea0003800200 */
.L_x_1109:
        /* <DEDUP_REMOVED lines=20> */
[----:B-12345:R-:W-:Y:S05]  /*26cb0*/  CALL.REL.NOINC `($__internal_1_$__cuda_sm20_div_rn_f64_full) ;  /* 0x0000000800a07944 */ /* 0x03efea0003c00000 */
[----:B------:R-:W-:Y:S02]  /*26cc0*/  IMAD.MOV.U32 R8, RZ, RZ, R72 ;  /* 0x000000ffff087224 */ /* 0x000fe400078e0048 */
[----:B------:R-:W-:-:S07]  /*26cd0*/  IMAD.MOV.U32 R9, RZ, RZ, R73 ;  /* 0x000000ffff097224 */ /* 0x000fce00078e0049 */
.L_x_1124:
[----:B------:R-:W-:Y:S05]  /*26ce0*/  BSYNC.RECONVERGENT B1 ;  /* 0x0000000000017941 */ /* 0x000fea0003800200 */
.L_x_1123:
[----:B------:R-:W0:Y:S01]  /*26cf0*/  MUFU.RCP64H R11, R151 ;  /* 0x00000097000b7308 */ /* 0x000e220000001800 */
[----:B------:R-:W-:Y:S01]  /*26d00*/  VIADD R10, R151, 0x300402 ;  /* 0x00300402970a7836 */ /* 0x000fe20000000000 */
[----:B------:R-:W-:Y:S01]  /*26d10*/  BSSY.RECONVERGENT B1, `(.L_x_1125) ;  /* 0x0000011000017945 */ /* 0x000fe20003800200 */
[----:B-----5:R-:W-:-:S03]  /*26d20*/  DFMA R154, -R8, R156, R154 ;  /* 0x0000009c089a722b */ /* 0x020fc6000000019a */
[----:B------:R-:W-:Y:S01]  /*26d30*/  FSETP.GEU.AND P0, PT, |R10|, 5.8789094863358348022e-39, PT ;  /* 0x004004020a00780b */ /* 0x000fe20003f0e200 */
[----:B0-----:R-:W-:-:S08]  /*26d40*/  DFMA R12, -R150, R10, 1 ;  /* 0x3ff00000960c742b */ /* 0x001fd0000000010a */
        /* <DEDUP_REMOVED lines=10> */
[----:B-1234-:R-:W-:Y:S05]  /*26df0*/  CALL.REL.NOINC `($__internal_0_$__cuda_sm20_dblrcp_rn_slowpath_v3) ;  /* 0x0000000400a87944 */ /* 0x01efea0003c00000 */
[----:B------:R-:W-:Y:S02]  /*26e00*/  IMAD.MOV.U32 R12, RZ, RZ, R112 ;  /* 0x000000ffff0c7224 */ /* 0x000fe400078e0070 */
[----:B------:R-:W-:-:S07]  /*26e10*/  IMAD.MOV.U32 R13, RZ, RZ, R113 ;  /* 0x000000ffff0d7224 */ /* 0x000fce00078e0071 */
.L_x_1126:
[----:B------:R-:W-:Y:S05]  /*26e20*/  BSYNC.RECONVERGENT B1 ;  /* 0x0000000000017941 */ /* 0x000fea0003800200 */
.L_x_1125:
[----:B------:R-:W-:-:S11]  /*26e30*/  DFMA R2, R154, R12, R2 ;  /* 0x0000000c9a02722b */ /* 0x000fd60000000002 */
.L_x_1108:
[----:B------:R-:W-:Y:S05]  /*26e40*/  BSYNC.RECONVERGENT B0 ;  /* 0x0000000000007941 */ /* 0x000fea0003800200 */
.L_x_1107:
[----:B------:R-:W-:Y:S01]  /*26e50*/  ISETP.NE.AND P0, PT, R4, R60, PT ;  /* 0x0000003c0400720c */ /* 0x000fe20003f05270 */
[----:B------:R-:W-:Y:S03]  /*26e60*/  BSSY.RECONVERGENT B0, `(.L_x_1127) ;  /* 0x0000012000007945 */ /* 0x000fe60003800200 */
[----:B------:R-:W-:Y:S01]  /*26e70*/  ISETP.GT.U32.OR P0, PT, R7, 0x2, P0 ;  /* 0x000000020700780c */ /* 0x000fe20000704470 */
[----:B------:R-:W-:-:S12]  /*26e80*/  IMAD R7, R59, 0x20, R1 ;  /* 0x000000203b077824 */ /* 0x000fd800078e0201 */
[----:B------:R-:W-:Y:S05]  /*26e90*/  @P0 BRA `(.L_x_1128) ;  /* 0x0000000000380947 */ /* 0x000fea0003800000 */
[----:B------:R-:W-:Y:S01]  /*26ea0*/  ISETP.NE.AND P0, PT, R117, RZ, PT ;  /* 0x000000ff7500720c */ /* 0x000fe20003f05270 */
[----:B------:R-:W-:-:S12]  /*26eb0*/  BSSY.RECONVERGENT B1, `(.L_x_1129) ;  /* 0x000000b000017945 */ /* 0x000fd80003800200 */
[----:B------:R-:W-:Y:S05]  /*26ec0*/  @P0 BRA `(.L_x_1130) ;  /* 0x0000000000080947 */ /* 0x000fea0003800000 */
[----:B------:R0:W5:Y:S01]  /*26ed0*/  LDL.64 R8, [R7+0x748] ;  /* 0x0007480007087983 */ /* 0x0001620000100a00 */
[----:B------:R-:W-:Y:S05]  /*26ee0*/  BRA `(.L_x_1131) ;  /* 0x00000000001c7947 */ /* 0x000fea0003800000 */
.L_x_1130:
[----:B------:R-:W-:Y:S02]  /*26ef0*/  ISETP.GT.AND P0, PT, R117, 0x3, PT ;  /* 0x000000037500780c */ /* 0x000fe40003f04270 */
[----:B------:R-:W-:-:S11]  /*26f00*/  CS2R R8, SRZ ;  /* 0x0000000000087805 */ /* 0x000fd6000001ff00 */
[----:B------:R-:W-:Y:S05]  /*26f10*/  @P0 BRA `(.L_x_1131) ;  /* 0x0000000000100947 */ /* 0x000fea0003800000 */
[----:B------:R-:W-:-:S04]  /*26f20*/  VIADD R10, R1, 0x7a0 ;  /* 0x000007a0010a7836 */ /* 0x000fc80000000000 */
[----:B------:R-:W-:-:S04]  /*26f30*/  IMAD R8, R63, 0x60, R10 ;  /* 0x000000603f087824 */ /* 0x000fc800078e020a */
[----:B------:R-:W-:-:S06]  /*26f40*/  IMAD R8, R59, 0x20, R8 ;  /* 0x000000203b087824 */ /* 0x000fcc00078e0208 */
[----:B------:R-:W5:Y:S02]  /*26f50*/  LDL.64 R8, [R8+0x8] ;  /* 0x0000080008087983 */ /* 0x000f640000100a00 */
.L_x_1131:
[----:B------:R-:W-:Y:S05]  /*26f60*/  BSYNC.RECONVERGENT B1 ;  /* 0x0000000000017941 */ /* 0x000fea0003800200 */
.L_x_1129:
[----:B-----5:R-:W-:-:S11]  /*26f70*/  DFMA R2, R8, R110, R2 ;  /* 0x0000006e0802722b */ /* 0x020fd60000000002 */
.L_x_1128:
[----:B------:R-:W-:Y:S05]  /*26f80*/  BSYNC.RECONVERGENT B0 ;  /* 0x0000000000007941 */ /* 0x000fea0003800200 */
.L_x_1127:
[----:B------:R-:W-:Y:S01]  /*26f90*/  ISETP.NE.AND P0, PT, R63, R60, PT ;  /* 0x0000003c3f00720c */ /* 0x000fe20003f05270 */
[----:B------:R-:W-:Y:S03]  /*26fa0*/  BSSY.RECONVERGENT B0, `(.L_x_1132) ;  /* 0x0000011000007945 */ /* 0x000fe60003800200 */
[----:B------:R-:W-:-:S13]  /*26fb0*/  ISETP.GT.U32.OR P0, PT, R61, 0x2, P0 ;  /* 0x000000023d00780c */ /* 0x000fda0000704470 */
[----:B------:R-:W-:Y:S05]  /*26fc0*/  @P0 BRA `(.L_x_1133) ;  /* 0x0000000000380947 */ /* 0x000fea0003800000 */
[----:B------:R-:W-:Y:S01]  /*26fd0*/  ISETP.NE.AND P0, PT, R116, RZ, PT ;  /* 0x000000ff7400720c */ /* 0x000fe20003f05270 */
[----:B------:R-:W-:-:S12]  /*26fe0*/  BSSY.RECONVERGENT B1, `(.L_x_1134) ;  /* 0x000000b000017945 */ /* 0x000fd80003800200 */
[----:B------:R-:W-:Y:S05]  /*26ff0*/  @P0 BRA `(.L_x_1135) ;  /* 0x0000000000080947 */ /* 0x000fea0003800000 */
[----:B------:R0:W5:Y:S01]  /*27000*/  LDL.64 R8, [R7+0x748] ;  /* 0x0007480007087983 */ /* 0x0001620000100a00 */
[----:B------:R-:W-:Y:S05]  /*27010*/  BRA `(.L_x_1136) ;  /* 0x00000000001c7947 */ /* 0x000fea0003800000 */
.L_x_1135:
[----:B------:R-:W-:Y:S02]  /*27020*/  ISETP.GT.AND P0, PT, R116, 0x3, PT ;  /* 0x000000037400780c */ /* 0x000fe40003f04270 */
[----:B------:R-:W-:-:S11]  /*27030*/  CS2R R8, SRZ ;  /* 0x0000000000087805 */ /* 0x000fd6000001ff00 */
[----:B------:R-:W-:Y:S05]  /*27040*/  @P0 BRA `(.L_x_1136) ;  /* 0x0000000000100947 */ /* 0x000fea0003800000 */
[----:B0-----:R-:W-:-:S04]  /*27050*/  VIADD R7, R1, 0x8c0 ;  /* 0x000008c001077836 */ /* 0x001fc80000000000 */
[----:B------:R-:W-:-:S04]  /*27060*/  IMAD R4, R4, 0x60, R7 ;  /* 0x0000006004047824 */ /* 0x000fc800078e0207 */
[----:B------:R-:W-:-:S05]  /*27070*/  IMAD R4, R59, 0x20, R4 ;  /* 0x000000203b047824 */ /* 0x000fca00078e0204 */
[----:B------:R0:W5:Y:S02]  /*27080*/  LDL.64 R8, [R4+0x8] ;  /* 0x0000080004087983 */ /* 0x0001640000100a00 */
.L_x_1136:
[----:B------:R-:W-:Y:S05]  /*27090*/  BSYNC.RECONVERGENT B1 ;  /* 0x0000000000017941 */ /* 0x000fea0003800200 */
.L_x_1134:
[----:B-----5:R-:W-:-:S11]  /*270a0*/  DFMA R2, R8, R110, R2 ;  /* 0x0000006e0802722b */ /* 0x020fd60000000002 */
.L_x_1133:
[----:B------:R-:W-:Y:S05]  /*270b0*/  BSYNC.RECONVERGENT B0 ;  /* 0x0000000000007941 */ /* 0x000fea0003800200 */
.L_x_1132:
[----:B------:R-:W-:Y:S01]  /*270c0*/  ISETP.GE.AND P0, PT, R116, 0x4, PT ;  /* 0x000000047400780c */ /* 0x000fe20003f06270 */
[----:B------:R-:W-:-:S12]  /*270d0*/  BSSY.RECONVERGENT B0, `(.L_x_1137) ;  /* 0x0000017000007945 */ /* 0x000fd80003800200 */
[----:B------:R-:W-:Y:S05]  /*270e0*/  @!P0 BRA `(.L_x_1138) ;  /* 0x0000000000548947 */ /* 0x000fea0003800000 */
[----:B------:R-:W-:Y:S01]  /*270f0*/  ISETP.NE.AND P0, PT, R6, R60, PT ;  /* 0x0000003c0600720c */ /* 0x000fe20003f05270 */
[----:B0-----:R-:W-:-:S03]  /*27100*/  IMAD.MOV.U32 R4, RZ, RZ, 0x2 ;  /* 0x00000002ff047424 */ /* 0x001fc600078e00ff */
[----:B------:R-:W-:-:S09]  /*27110*/  SEL R7, RZ, 0x1, P0 ;  /* 0x00000001ff077807 */ /* 0x000fd20000000000 */
[----:B------:R-:W-:Y:S01]  /*27120*/  @P0 IMAD.MOV R4, RZ, RZ, 0x1 ;  /* 0x00000001ff040424 */ /* 0x000fe200078e02ff */
[----:B------:R-:W-:-:S13]  /*27130*/  ISETP.NE.AND P0, PT, R37, R60, PT ;  /* 0x0000003c2500720c */ /* 0x000fda0003f05270 */
[----:B------:R-:W-:-:S05]  /*27140*/  @P0 IMAD.MOV R4, RZ, RZ, R7 ;  /* 0x000000ffff040224 */ /* 0x000fca00078e0207 */
[----:B------:R-:W-:-:S13]  /*27150*/  ISETP.NE.AND P1, PT, R4, RZ, PT ;  /* 0x000000ff0400720c */ /* 0x000fda0003f25270 */
[----:B------:R-:W-:Y:S05]  /*27160*/  @!P1 BRA `(.L_x_1138) ;  /* 0x0000000000349947 */ /* 0x000fea0003800000 */
[----:B------:R-:W0:Y:S01]  /*27170*/  I2F.F64.U32 R8, R4 ;  /* 0x0000000400087312 */ /* 0x000e220000201800 */
[----:B------:R-:W-:Y:S01]  /*27180*/  SEL R37, R6, R37, !P0 ;  /* 0x0000002506257207 */ /* 0x000fe20004000000 */
[----:B------:R-:W-:Y:S01]  /*27190*/  BSSY.RECONVERGENT B1, `(.L_x_1139) ;  /* 0x0000009000017945 */ /* 0x000fe20003800200 */
[----:B------:R-:W-:Y:S02]  /*271a0*/  ISETP.NE.AND P0, PT, R117, RZ, PT ;  /* 0x000000ff7500720c */ /* 0x000fe40003f05270 */
[----:B------:R-:W-:Y:S01]  /*271b0*/  CS2R R6, SRZ ;  /* 0x0000000000067805 */ /* 0x000fe2000001ff00 */
[----:B0-----:R-:W-:-:S10]  /*271c0*/  DMUL R8, R8, R110 ;  /* 0x0000006e08087228 */ /* 0x001fd40000000000 */
[----:B------:R-:W-:Y:S05]  /*271d0*/  @P0 BRA `(.L_x_1140) ;  /* 0x0000000000100947 */ /* 0x000fea0003800000 */
[----:B------:R-:W-:-:S04]  /*271e0*/  VIADD R10, R1, 0x8c0 ;  /* 0x000008c0010a7836 */ /* 0x000fc80000000000 */
[----:B------:R-:W-:-:S04]  /*271f0*/  IMAD R4, R37, 0x60, R10 ;  /* 0x0000006025047824 */ /* 0x000fc800078e020a */
[----:B------:R-:W-:-:S05]  /*27200*/  IMAD R4, R59, 0x20, R4 ;  /* 0x000000203b047824 */ /* 0x000fca00078e0204 */
[----:B------:R0:W5:Y:S02]  /*27210*/  LDL.64 R6, [R4+0x8] ;  /* 0x0000080004067983 */ /* 0x0001640000100a00 */
.L_x_1140:
[----:B------:R-:W-:Y:S05]  /*27220*/  BSYNC.RECONVERGENT B1 ;  /* 0x0000000000017941 */ /* 0x000fea0003800200 */
.L_x_1139:
[----:B-----5:R-:W-:-:S11]  /*27230*/  DFMA R2, R8, R6, R2 ;  /* 0x000000060802722b */ /* 0x020fd60000000002 */
.L_x_1138:
[----:B------:R-:W-:Y:S05]  /*27240*/  BSYNC.RECONVERGENT B0 ;  /* 0x0000000000007941 */ /* 0x000fea0003800200 */
.L_x_1137:
[----:B------:R-:W-:Y:S01]  /*27250*/  ISETP.GE.AND P0, PT, R117, 0x4, PT ;  /* 0x000000047500780c */ /* 0x000fe20003f06270 */
[----:B------:R-:W-:-:S12]  /*27260*/  BSSY.RECONVERGENT B0, `(.L_x_1106) ;  /* 0x0000017000007945 */ /* 0x000fd80003800200 */
[----:B------:R-:W-:Y:S05]  /*27270*/  @!P0 BRA `(.L_x_1141) ;  /* 0x0000000000548947 */ /* 0x000fea0003800000 */
[----:B------:R-:W-:Y:S01]  /*27280*/  ISETP.NE.AND P0, PT, R5, R60, PT ;  /* 0x0000003c0500720c */ /* 0x000fe20003f05270 */
[----:B------:R-:W-:-:S03]  /*27290*/  IMAD.MOV.U32 R8, RZ, RZ, 0x2 ;  /* 0x00000002ff087424 */ /* 0x000fc600078e00ff */
[----:B0-----:R-:W-:-:S09]  /*272a0*/  SEL R4, RZ, 0x1, P0 ;  /* 0x00000001ff047807 */ /* 0x001fd20000000000 */
        /* <DEDUP_REMOVED lines=14> */
[----:B------:R-:W-:-:S06]  /*27390*/  IMAD R4, R59, 0x20, R4 ;  /* 0x000000203b047824 */ /* 0x000fcc00078e0204 */
[----:B------:R-:W5:Y:S02]  /*273a0*/  LDL.64 R4, [R4+0x8] ;  /* 0x0000080004047983 */ /* 0x000f640000100a00 */
.L_x_1143:
[----:B------:R-:W-:Y:S05]  /*273b0*/  BSYNC.RECONVERGENT B1 ;  /* 0x0000000000017941 */ /* 0x000fea0003800200 */
.L_x_1142:
[----:B-----5:R-:W-:-:S11]  /*273c0*/  DFMA R2, R6, R4, R2 ;  /* 0x000000040602722b */ /* 0x020fd60000000002 */
.L_x_1141:
[----:B------:R-:W-:Y:S05]  /*273d0*/  BSYNC.RECONVERGENT B0 ;  /* 0x0000000000007941 */ /* 0x000fea0003800200 */
.L_x_1106:
[----:B------:R-:W-:Y:S05]  /*273e0*/  BSYNC.RELIABLE B2 ;  /* 0x0000000000027941 */ /* 0x000fea0003800100 */
.L_x_498:
[C---:B0-----:R-:W-:Y:S02]  /*273f0*/  VIADD R4, R1.reuse, 0xc68 ;  /* 0x00000c6801047836 */ /* 0x041fe40000000000 */
[----:B------:R-:W-:Y:S02]  /*27400*/  VIADD R5, R1, 0x78 ;  /* 0x0000007801057836 */ /* 0x000fe40000000000 */
[----:B------:R-:W-:Y:S02]  /*27410*/  IMAD R4, R176, 0x18, R4 ;  /* 0x00000018b0047824 */ /* 0x000fe400078e0204 */
[----:B------:R-:W-:-:S04]  /*27420*/  IMAD R177, R177, 0x8, R5 ;  /* 0x00000008b1b17824 */ /* 0x000fc800078e0205 */
[----:B------:R-:W5:Y:S04]  /*27430*/  LDL.64 R4, [R4] ;  /* 0x0000000004047983 */ /* 0x000f680000100a00 */
[----:B------:R-:W5:Y:S02]  /*27440*/  LDL.64 R154, [R177] ;  /* 0x00000000b19a7983 */ /* 0x000f640000100a00 */
[----:B-----5:R-:W-:-:S11]  /*27450*/  DFMA R154, R154, R4, R2 ;  /* 0x000000049a9a722b */ /* 0x020fd60000000002 */
.L_x_475:
[----:B------:R-:W-:Y:S05]  /*27460*/  BSYNC.RECONVERGENT B3 ;  /* 0x0000000000037941 */ /* 0x000fea0003800200 */
.L_x_473:
[----:B0-----:R-:W-:Y:S02]  /*27470*/  IMAD.MOV.U32 R2, RZ, RZ, R237 ;  /* 0x000000ffff027224 */ /* 0x001fe400078e00ed */
[----:B------:R-:W-:-:S04]  /*27480*/  IMAD.MOV.U32 R3, RZ, RZ, 0x0 ;  /* 0x00000000ff037424 */ /* 0x000fc800078e00ff */
[----:B-12345:R-:W-:Y:S05]  /*27490*/  RET.REL.NODEC R2 `(_Z22nwdft_compute_K_kerneliP5ShellPdS1_S1_S1_iii) ;  /* 0xfffffd8802d87950 */ /* 0x03efea0003c3ffff */
        .weak           $__internal_0_$__cuda_sm20_dblrcp_rn_slowpath_v3
        .type           $__internal_0_$__cuda_sm20_dblrcp_rn_slowpath_v3,@function
        .size           $__internal_0_$__cuda_sm20_dblrcp_rn_slowpath_v3,($__internal_1_$__cuda_sm20_div_rn_f64_full - $__internal_0_$__cuda_sm20_dblrcp_rn_slowpath_v3)
$__internal_0_$__cuda_sm20_dblrcp_rn_slowpath_v3:
[----:B------:R-:W-:Y:S01]  /*274a0*/  DSETP.GTU.AND P5, PT, |R38|, +INF , PT ;  /* 0x7ff000002600742a */ /* 0x000fe20003fac200 */
[----:B------:R-:W-:-:S13]  /*274b0*/  BSSY.RECONVERGENT B10, `(.L_x_1144) ;  /* 0x00000230000a7945 */ /* 0x000fda0003800200 */
[----:B------:R-:W-:Y:S05]  /*274c0*/  @P5 BRA `(.L_x_1145) ;  /* 0x00000000007c5947 */ /* 0x000fea0003800000 */
[----:B------:R-:W-:-:S05]  /*274d0*/  LOP3.LUT R43, R39, 0x7fffffff, RZ, 0xc0, !PT ;  /* 0x7fffffff272b7812 */ /* 0x000fca00078ec0ff */
[----:B------:R-:W-:-:S05]  /*274e0*/  VIADD R40, R43, 0xffffffff ;  /* 0xffffffff2b287836 */ /* 0x000fca0000000000 */
[----:B------:R-:W-:-:S13]  /*274f0*/  ISETP.GE.U32.AND P5, PT, R40, 0x7fefffff, PT ;  /* 0x7fefffff2800780c */ /* 0x000fda0003fa6070 */
[----:B------:R-:W-:Y:S01]  /*27500*/  @P5 LOP3.LUT R41, R39, 0x7ff00000, RZ, 0x3c, !PT ;  /* 0x7ff0000027295812 */ /* 0x000fe200078e3cff */
[----:B------:R-:W-:Y:S01]  /*27510*/  @P5 IMAD.MOV.U32 R40, RZ, RZ, RZ ;  /* 0x000000ffff285224 */ /* 0x000fe200078e00ff */
[----:B------:R-:W-:Y:S06]  /*27520*/  @P5 BRA `(.L_x_1146) ;  /* 0x00000000006c5947 */ /* 0x000fec0003800000 */
[----:B------:R-:W-:-:S13]  /*27530*/  ISETP.GE.U32.AND P5, PT, R43, 0x1000001, PT ;  /* 0x010000012b00780c */ /* 0x000fda0003fa6070 */
[----:B------:R-:W-:Y:S05]  /*27540*/  @!P5 BRA `(.L_x_1147) ;  /* 0x000000000034d947 */ /* 0x000fea0003800000 */
[----:B------:R-:W-:Y:S02]  /*27550*/  VIADD R41, R39, 0xc0200000 ;  /* 0xc020000027297836 */ /* 0x000fe40000000000 */
[----:B------:R-:W-:Y:S02]  /*27560*/  IMAD.MOV.U32 R40, RZ, RZ, R38 ;  /* 0x000000ffff287224 */ /* 0x000fe400078e0026 */
[----:B------:R-:W0:Y:S04]  /*27570*/  MUFU.RCP64H R43, R41 ;  /* 0x00000029002b7308 */ /* 0x000e280000001800 */
[----:B0-----:R-:W-:-:S08]  /*27580*/  DFMA R46, -R40, R42, 1 ;  /* 0x3ff00000282e742b */ /* 0x001fd0000000012a */
[----:B------:R-:W-:-:S08]  /*27590*/  DFMA R46, R46, R46, R46 ;  /* 0x0000002e2e2e722b */ /* 0x000fd0000000002e */
[----:B------:R-:W-:-:S08]  /*275a0*/  DFMA R42, R42, R46, R42 ;  /* 0x0000002e2a2a722b */ /* 0x000fd0000000002a */
[----:B------:R-:W-:-:S08]  /*275b0*/  DFMA R40, -R40, R42, 1 ;  /* 0x3ff000002828742b */ /* 0x000fd0000000012a */
[----:B------:R-:W-:-:S08]  /*275c0*/  DFMA R40, R42, R40, R42 ;  /* 0x000000282a28722b */ /* 0x000fd0000000002a */
[----:B------:R-:W-:-:S08]  /*275d0*/  DMUL R40, R40, 2.2250738585072013831e-308 ;  /* 0x0010000028287828 */ /* 0x000fd00000000000 */
[----:B------:R-:W-:-:S08]  /*275e0*/  DFMA R38, -R38, R40, 1 ;  /* 0x3ff000002626742b */ /* 0x000fd00000000128 */
[----:B------:R-:W-:-:S08]  /*275f0*/  DFMA R38, R38, R38, R38 ;  /* 0x000000262626722b */ /* 0x000fd00000000026 */
[----:B------:R-:W-:Y:S01]  /*27600*/  DFMA R40, R40, R38, R40 ;  /* 0x000000262828722b */ /* 0x000fe20000000028 */
[----:B------:R-:W-:Y:S10]  /*27610*/  BRA `(.L_x_1146) ;  /* 0x0000000000307947 */ /* 0x000ff40003800000 */
.L_x_1147:
[----:B------:R-:W-:Y:S01]  /*27620*/  DMUL R40, R38, 8.11296384146066816958e+31 ;  /* 0x4690000026287828 */ /* 0x000fe20000000000 */
[----:B------:R-:W-:-:S05]  /*27630*/  IMAD.MOV.U32 R38, RZ, RZ, R42 ;  /* 0x000000ffff267224 */ /* 0x000fca00078e002a */
[----:B------:R-:W0:Y:S02]  /*27640*/  MUFU.RCP64H R39, R41 ;  /* 0x0000002900277308 */ /* 0x000e240000001800 */
[----:B0-----:R-:W-:-:S08]  /*27650*/  DFMA R42, -R40, R38, 1 ;  /* 0x3ff00000282a742b */ /* 0x001fd00000000126 */
[----:B------:R-:W-:-:S08]  /*27660*/  DFMA R42, R42, R42, R42 ;  /* 0x0000002a2a2a722b */ /* 0x000fd0000000002a */
[----:B------:R-:W-:-:S08]  /*27670*/  DFMA R38, R38, R42, R38 ;  /* 0x0000002a2626722b */ /* 0x000fd00000000026 */
[----:B------:R-:W-:-:S08]  /*27680*/  DFMA R40, -R40, R38, 1 ;  /* 0x3ff000002828742b */ /* 0x000fd00000000126 */
[----:B------:R-:W-:-:S08]  /*27690*/  DFMA R38, R38, R40, R38 ;  /* 0x000000282626722b */ /* 0x000fd00000000026 */
[----:B------:R-:W-:Y:S01]  /*276a0*/  DMUL R40, R38, 8.11296384146066816958e+31 ;  /* 0x4690000026287828 */ /* 0x000fe20000000000 */
[----:B------:R-:W-:Y:S10]  /*276b0*/  BRA `(.L_x_1146) ;  /* 0x0000000000087947 */ /* 0x000ff40003800000 */
.L_x_1145:
[----:B------:R-:W-:Y:S01]  /*276c0*/  LOP3.LUT R41, R39, 0x80000, RZ, 0xfc, !PT ;  /* 0x0008000027297812 */ /* 0x000fe200078efcff */
[----:B------:R-:W-:-:S07]  /*276d0*/  IMAD.MOV.U32 R40, RZ, RZ, R38 ;  /* 0x000000ffff287224 */ /* 0x000fce00078e0026 */
.L_x_1146:
[----:B------:R-:W-:Y:S05]  /*276e0*/  BSYNC.RECONVERGENT B10 ;  /* 0x00000000000a7941 */ /* 0x000fea0003800200 */
.L_x_1144:
[----:B------:R-:W-:Y:S02]  /*276f0*/  IMAD.MOV.U32 R38, RZ, RZ, R44 ;  /* 0x000000ffff267224 */ /* 0x000fe400078e002c */
[----:B------:R-:W-:Y:S02]  /*27700*/  IMAD.MOV.U32 R39, RZ, RZ, 0x0 ;  /* 0x00000000ff277424 */ /* 0x000fe400078e00ff */
[----:B------:R-:W-:Y:S02]  /*27710*/  IMAD.MOV.U32 R112, RZ, RZ, R40 ;  /* 0x000000ffff707224 */ /* 0x000fe400078e0028 */
[----:B------:R-:W-:Y:S01]  /*27720*/  IMAD.MOV.U32 R113, RZ, RZ, R41 ;  /* 0x000000ffff717224 */ /* 0x000fe200078e0029 */
[----:B------:R-:W-:Y:S06]  /*27730*/  RET.REL.NODEC R38 `(_Z22nwdft_compute_K_kerneliP5ShellPdS1_S1_S1_iii) ;  /* 0xfffffd8826307950 */ /* 0x000fec0003c3ffff */
        .weak           $__internal_1_$__cuda_sm20_div_rn_f64_full
        .type           $__internal_1_$__cuda_sm20_div_rn_f64_full,@function
        .size           $__internal_1_$__cuda_sm20_div_rn_f64_full,($__internal_2_$__cuda_sm20_dsqrt_rn_f64_mediumpath_v1 - $__internal_1_$__cuda_sm20_div_rn_f64_full)
$__internal_1_$__cuda_sm20_div_rn_f64_full:
[----:B------:R-:W-:Y:S01]  /*27740*/  LOP3.LUT R96, R39, 0x7ff00000, RZ, 0xc0, !PT ;  /* 0x7ff0000027607812 */ /* 0x000fe200078ec0ff */
[----:B------:R-:W-:Y:S01]  /*27750*/  IMAD.MOV.U32 R178, RZ, RZ, 0x1ca00000 ;  /* 0x1ca00000ffb27424 */ /* 0x000fe200078e00ff */
[----:B------:R-:W-:Y:S01]  /*27760*/  LOP3.LUT R173, R45, 0x7ff00000, RZ, 0xc0, !PT ;  /* 0x7ff000002dad7812 */ /* 0x000fe200078ec0ff */
[----:B------:R-:W-:Y:S03]  /*27770*/  BSSY.RECONVERGENT B10, `(.L_x_1148) ;  /* 0x00000590000a7945 */ /* 0x000fe60003800200 */
[----:B------:R-:W-:Y:S01]  /*27780*/  ISETP.GE.U32.AND P5, PT, R173, R96, PT ;  /* 0x00000060ad00720c */ /* 0x000fe20003fa6070 */
[----:B------:R-:W-:-:S03]  /*27790*/  IMAD.MOV.U32 R97, RZ, RZ, R173 ;  /* 0x000000ffff617224 */ /* 0x000fc600078e00ad */
[----:B------:R-:W-:Y:S02]  /*277a0*/  SEL R42, R178, 0x63400000, !P5 ;  /* 0x63400000b22a7807 */ /* 0x000fe40006800000 */
[----:B------:R-:W-:Y:S02]  /*277b0*/  FSETP.GEU.AND P5, PT, |R45|, 1.469367938527859385e-39, PT ;  /* 0x001000002d00780b */ /* 0x000fe40003fae200 */
[----:B------:R-:W-:Y:S01]  /*277c0*/  LOP3.LUT R43, R42, 0x800fffff, R45, 0xf8, !PT ;  /* 0x800fffff2a2b7812 */ /* 0x000fe200078ef82d */
[----:B------:R-:W-:-:S10]  /*277d0*/  IMAD.MOV.U32 R42, RZ, RZ, R44 ;  /* 0x000000ffff2a7224 */ /* 0x000fd400078e002c */
[----:B------:R-:W-:-:S04]  /*277e0*/  @!P5 LOP3.LUT R40, R39, 0x7ff00000, RZ, 0xc0, !PT ;  /* 0x7ff000002728d812 */ /* 0x000fc800078ec0ff */
[----:B------:R-:W-:Y:S02]  /*277f0*/  @!P5 ISETP.GE.U32.AND P6, PT, R173, R40, PT ;  /* 0x00000028ad00d20c */ /* 0x000fe40003fc6070 */
[C---:B------:R-:W-:Y:S02]  /*27800*/  LOP3.LUT R40, R39.reuse, 0x800fffff, RZ, 0xc0, !PT ;  /* 0x800fffff27287812 */ /* 0x040fe400078ec0ff */
[----:B------:R-:W-:Y:S02]  /*27810*/  @!P5 SEL R46, R178, 0x63400000, !P6 ;  /* 0x63400000b22ed807 */ /* 0x000fe40007000000 */
[----:B------:R-:W-:Y:S02]  /*27820*/  FSETP.GEU.AND P6, PT, |R39|, 1.469367938527859385e-39, PT ;  /* 0x001000002700780b */ /* 0x000fe40003fce200 */
[----:B------:R-:W-:Y:S02]  /*27830*/  @!P5 LOP3.LUT R46, R46, 0x80000000, R45, 0xf8, !PT ;  /* 0x800000002e2ed812 */ /* 0x000fe400078ef82d */
[----:B------:R-:W-:Y:S01]  /*27840*/  LOP3.LUT R41, R40, 0x3ff00000, RZ, 0xfc, !PT ;  /* 0x3ff0000028297812 */ /* 0x000fe200078efcff */
[----:B------:R-:W-:Y:S01]  /*27850*/  IMAD.MOV.U32 R40, RZ, RZ, R38 ;  /* 0x000000ffff287224 */ /* 0x000fe200078e0026 */
[----:B------:R-:W-:Y:S01]  /*27860*/  @!P5 LOP3.LUT R47, R46, 0x100000, RZ, 0xfc, !PT ;  /* 0x001000002e2fd812 */ /* 0x000fe200078efcff */
[----:B------:R-:W-:-:S06]  /*27870*/  @!P5 IMAD.MOV.U32 R46, RZ, RZ, RZ ;  /* 0x000000ffff2ed224 */ /* 0x000fcc00078e00ff */
[----:B------:R-:W-:Y:S02]  /*27880*/  @!P6 DMUL R40, R38, 8.98846567431157953865e+307 ;  /* 0x7fe000002628e828 */ /* 0x000fe40000000000 */
[----:B------:R-:W-:Y:S01]  /*27890*/  @!P5 DFMA R42, R42, 2, -R46 ;  /* 0x400000002a2ad82b */ /* 0x000fe2000000082e */
[----:B------:R-:W-:-:S03]  /*278a0*/  IMAD.MOV.U32 R46, RZ, RZ, 0x1 ;  /* 0x00000001ff2e7424 */ /* 0x000fc600078e00ff */
[----:B------:R-:W0:Y:S04]  /*278b0*/  MUFU.RCP64H R47, R41 ;  /* 0x00000029002f7308 */ /* 0x000e280000001800 */
[----:B------:R-:W-:Y:S02]  /*278c0*/  @!P6 LOP3.LUT R96, R41, 0x7ff00000, RZ, 0xc0, !PT ;  /* 0x7ff000002960e812 */ /* 0x000fe400078ec0ff */
[----:B------:R-:W-:-:S03]  /*278d0*/  @!P5 LOP3.LUT R97, R43, 0x7ff00000, RZ, 0xc0, !PT ;  /* 0x7ff000002b61d812 */ /* 0x000fc600078ec0ff */
[----:B------:R-:W-:Y:S02]  /*278e0*/  VIADD R174, R96, 0xffffffff ;  /* 0xffffffff60ae7836 */ /* 0x000fe40000000000 */
[----:B------:R-:W-:-:S05]  /*278f0*/  VIADD R175, R97, 0xffffffff ;  /* 0xffffffff61af7836 */ /* 0x000fca0000000000 */
[----:B------:R-:W-:Y:S01]  /*27900*/  ISETP.GT.U32.AND P5, PT, R175, 0x7feffffe, PT ;  /* 0x7feffffeaf00780c */ /* 0x000fe20003fa4070 */
[----:B0-----:R-:W-:-:S03]  /*27910*/  DFMA R72, R46, -R40, 1 ;  /* 0x3ff000002e48742b */ /* 0x001fc60000000828 */
[----:B------:R-:W-:-:S05]  /*27920*/  ISETP.GT.U32.OR P5, PT, R174, 0x7feffffe, P5 ;  /* 0x7feffffeae00780c */ /* 0x000fca0002fa4470 */
[----:B------:R-:W-:-:S08]  /*27930*/  DFMA R72, R72, R72, R72 ;  /* 0x000000484848722b */ /* 0x000fd00000000048 */
[----:B------:R-:W-:-:S08]  /*27940*/  DFMA R46, R46, R72, R46 ;  /* 0x000000482e2e722b */ /* 0x000fd0000000002e */
[----:B------:R-:W-:-:S08]  /*27950*/  DFMA R72, R46, -R40, 1 ;  /* 0x3ff000002e48742b */ /* 0x000fd00000000828 */
[----:B------:R-:W-:-:S08]  /*27960*/  DFMA R46, R46, R72, R46 ;  /* 0x000000482e2e722b */ /* 0x000fd0000000002e */
[----:B------:R-:W-:-:S08]  /*27970*/  DMUL R72, R46, R42 ;  /* 0x0000002a2e487228 */ /* 0x000fd00000000000 */
[----:B------:R-:W-:-:S08]  /*27980*/  DFMA R114, R72, -R40, R42 ;  /* 0x800000284872722b */ /* 0x000fd0000000002a */
[----:B------:R-:W-:Y:S01]  /*27990*/  DFMA R46, R46, R114, R72 ;  /* 0x000000722e2e722b */ /* 0x000fe20000000048 */
[----:B------:R-:W-:Y:S10]  /*279a0*/  @P5 BRA `(.L_x_1149) ;  /* 0x0000000000745947 */ /* 0x000ff40003800000 */
[----:B------:R-:W-:-:S04]  /*279b0*/  LOP3.LUT R44, R39, 0x7ff00000, RZ, 0xc0, !PT ;  /* 0x7ff00000272c7812 */ /* 0x000fc800078ec0ff */
[CC--:B------:R-:W-:Y:S02]  /*279c0*/  ISETP.GE.U32.AND P5, PT, R173.reuse, R44.reuse, PT ;  /* 0x0000002cad00720c */ /* 0x0c0fe40003fa6070 */
[----:B------:R-:W-:Y:S01]  /*279d0*/  VIADDMNMX R96, R173, -R44, 0xb9600000, !PT ;  /* 0xb9600000ad607446 */ /* 0x000fe2000780092c */
[----:B------:R-:W-:Y:S01]  /*279e0*/  IMAD.MOV.U32 R44, RZ, RZ, RZ ;  /* 0x000000ffff2c7224 */ /* 0x000fe200078e00ff */
[----:B------:R-:W-:Y:S02]  /*279f0*/  SEL R45, R178, 0x63400000, !P5 ;  /* 0x63400000b22d7807 */ /* 0x000fe40006800000 */
[----:B------:R-:W-:-:S05]  /*27a00*/  VIMNMX R96, PT, PT, R96, 0x46a00000, PT ;  /* 0x46a0000060607848 */ /* 0x000fca0003fe0100 */
[----:B------:R-:W-:-:S04]  /*27a10*/  IMAD.IADD R96, R96, 0x1, -R45 ;  /* 0x0000000160607824 */ /* 0x000fc800078e0a2d */
[----:B------:R-:W-:-:S06]  /*27a20*/  VIADD R45, R96, 0x7fe00000 ;  /* 0x7fe00000602d7836 */ /* 0x000fcc0000000000 */
[----:B------:R-:W-:-:S10]  /*27a30*/  DMUL R72, R46, R44 ;  /* 0x0000002c2e487228 */ /* 0x000fd40000000000 */
[----:B------:R-:W-:-:S13]  /*27a40*/  FSETP.GTU.AND P5, PT, |R73|, 1.469367938527859385e-39, PT ;  /* 0x001000004900780b */ /* 0x000fda0003fac200 */
[----:B------:R-:W-:Y:S05]  /*27a50*/  @P5 BRA `(.L_x_1150) ;  /* 0x0000000000a85947 */ /* 0x000fea0003800000 */
[----:B------:R-:W-:Y:S01]  /*27a60*/  DFMA R40, R46, -R40, R42 ;  /* 0x800000282e28722b */ /* 0x000fe2000000002a */
[----:B------:R-:W-:-:S09]  /*27a70*/  IMAD.MOV.U32 R44, RZ, RZ, RZ ;  /* 0x000000ffff2c7224 */ /* 0x000fd200078e00ff */
[C---:B------:R-:W-:Y:S02]  /*27a80*/  FSETP.NEU.AND P5, PT, R41.reuse, RZ, PT ;  /* 0x000000ff2900720b */ /* 0x040fe40003fad000 */
[----:B------:R-:W-:-:S04]  /*27a90*/  LOP3.LUT R40, R41, 0x80000000, R39, 0x48, !PT ;  /* 0x8000000029287812 */ /* 0x000fc800078e4827 */
[----:B------:R-:W-:-:S07]  /*27aa0*/  LOP3.LUT R45, R40, R45, RZ, 0xfc, !PT ;  /* 0x0000002d282d7212 */ /* 0x000fce00078efcff */
[----:B------:R-:W-:Y:S05]  /*27ab0*/  @!P5 BRA `(.L_x_1150) ;  /* 0x000000000090d947 */ /* 0x000fea0003800000 */
[----:B------:R-:W-:Y:S01]  /*27ac0*/  IMAD.MOV R39, RZ, RZ, -R96 ;  /* 0x000000ffff277224 */ /* 0x000fe200078e0a60 */
[----:B------:R-:W-:Y:S01]  /*27ad0*/  DMUL.RP R44, R46, R44 ;  /* 0x0000002c2e2c7228 */ /* 0x000fe20000008000 */
[----:B------:R-:W-:Y:S01]  /*27ae0*/  IMAD.MOV.U32 R38, RZ, RZ, RZ ;  /* 0x000000ffff267224 */ /* 0x000fe200078e00ff */
[----:B------:R-:W-:-:S05]  /*27af0*/  IADD3 R96, PT, PT, -R96, -0x43300000, RZ ;  /* 0xbcd0000060607810 */ /* 0x000fca0007ffe1ff */
[----:B------:R-:W-:-:S03]  /*27b00*/  DFMA R38, R72, -R38, R46 ;  /* 0x800000264826722b */ /* 0x000fc6000000002e */
[----:B------:R-:W-:-:S07]  /*27b10*/  LOP3.LUT R40, R45, R40, RZ, 0x3c, !PT ;  /* 0x000000282d287212 */ /* 0x000fce00078e3cff */
[----:B------:R-:W-:-:S04]  /*27b20*/  FSETP.NEU.AND P5, PT, |R39|, R96, PT ;  /* 0x000000602700720b */ /* 0x000fc80003fad200 */
[----:B------:R-:W-:Y:S02]  /*27b30*/  FSEL R44, R44, R72, !P5 ;  /* 0x000000482c2c7208 */ /* 0x000fe40006800000 */
[----:B------:R-:W-:-:S05]  /*27b40*/  FSEL R72, R40, R73, !P5 ;  /* 0x0000004928487208 */ /* 0x000fca0006800000 */
[----:B------:R-:W-:Y:S02]  /*27b50*/  IMAD.MOV.U32 R73, RZ, RZ, R72 ;  /* 0x000000ffff497224 */ /* 0x000fe400078e0048 */
[----:B------:R-:W-:Y:S01]  /*27b60*/  IMAD.MOV.U32 R72, RZ, RZ, R44 ;  /* 0x000000ffff487224 */ /* 0x000fe200078e002c */
[----:B------:R-:W-:Y:S06]  /*27b70*/  BRA `(.L_x_1150) ;  /* 0x0000000000607947 */ /* 0x000fec0003800000 */
.L_x_1149:
[----:B------:R-:W-:-:S14]  /*27b80*/  DSETP.NAN.AND P5, PT, R44, R44, PT ;  /* 0x0000002c2c00722a */ /* 0x000fdc0003fa8000 */
[----:B------:R-:W-:Y:S05]  /*27b90*/  @P5 BRA `(.L_x_1151) ;  /* 0x00000000004c5947 */ /* 0x000fea0003800000 */
[----:B------:R-:W-:-:S14]  /*27ba0*/  DSETP.NAN.AND P5, PT, R38, R38, PT ;  /* 0x000000262600722a */ /* 0x000fdc0003fa8000 */
[----:B------:R-:W-:Y:S05]  /*27bb0*/  @P5 BRA `(.L_x_1152) ;  /* 0x0000000000345947 */ /* 0x000fea0003800000 */
[----:B------:R-:W-:Y:S01]  /*27bc0*/  ISETP.NE.AND P5, PT, R97, R96, PT ;  /* 0x000000606100720c */ /* 0x000fe20003fa5270 */
[----:B------:R-:W-:Y:S02]  /*27bd0*/  IMAD.MOV.U32 R72, RZ, RZ, 0x0 ;  /* 0x00000000ff487424 */ /* 0x000fe400078e00ff */
[----:B------:R-:W-:-:S10]  /*27be0*/  IMAD.MOV.U32 R73, RZ, RZ, -0x80000 ;  /* 0xfff80000ff497424 */ /* 0x000fd400078e00ff */
[----:B------:R-:W-:Y:S05]  /*27bf0*/  @!P5 BRA `(.L_x_1150) ;  /* 0x000000000040d947 */ /* 0x000fea0003800000 */
[----:B------:R-:W-:Y:S02]  /*27c00*/  ISETP.NE.AND P5, PT, R97, 0x7ff00000, PT ;  /* 0x7ff000006100780c */ /* 0x000fe40003fa5270 */
[----:B------:R-:W-:Y:S02]  /*27c10*/  LOP3.LUT R38, R45, 0x80000000, R39, 0x48, !PT ;  /* 0x800000002d267812 */ /* 0x000fe400078e4827 */
[----:B------:R-:W-:-:S13]  /*27c20*/  ISETP.EQ.OR P5, PT, R96, RZ, !P5 ;  /* 0x000000ff6000720c */ /* 0x000fda0006fa2670 */
[----:B------:R-:W-:Y:S01]  /*27c30*/  @P5 LOP3.LUT R39, R38, 0x7ff00000, RZ, 0xfc, !PT ;  /* 0x7ff0000026275812 */ /* 0x000fe200078efcff */
[----:B------:R-:W-:Y:S02]  /*27c40*/  @!P5 IMAD.MOV.U32 R72, RZ, RZ, RZ ;  /* 0x000000ffff48d224 */ /* 0x000fe400078e00ff */
[----:B------:R-:W-:Y:S02]  /*27c50*/  @!P5 IMAD.MOV.U32 R73, RZ, RZ, R38 ;  /* 0x000000ffff49d224 */ /* 0x000fe400078e0026 */
[----:B------:R-:W-:Y:S02]  /*27c60*/  @P5 IMAD.MOV.U32 R72, RZ, RZ, RZ ;  /* 0x000000ffff485224 */ /* 0x000fe400078e00ff */
[----:B------:R-:W-:Y:S01]  /*27c70*/  @P5 IMAD.MOV.U32 R73, RZ, RZ, R39 ;  /* 0x000000ffff495224 */ /* 0x000fe200078e0027 */
[----:B------:R-:W-:Y:S06]  /*27c80*/  BRA `(.L_x_1150) ;  /* 0x00000000001c7947 */ /* 0x000fec0003800000 */
.L_x_1152:
[----:B------:R-:W-:-:S05]  /*27c90*/  LOP3.LUT R72, R39, 0x80000, RZ, 0xfc, !PT ;  /* 0x0008000027487812 */ /* 0x000fca00078efcff */
[----:B------:R-:W-:Y:S02]  /*27ca0*/  IMAD.MOV.U32 R73, RZ, RZ, R72 ;  /* 0x000000ffff497224 */ /* 0x000fe400078e0048 */
[----:B------:R-:W-:Y:S01]  /*27cb0*/  IMAD.MOV.U32 R72, RZ, RZ, R38 ;  /* 0x000000ffff487224 */ /* 0x000fe200078e0026 */
[----:B------:R-:W-:Y:S06]  /*27cc0*/  BRA `(.L_x_1150) ;  /* 0x00000000000c7947 */ /* 0x000fec0003800000 */
.L_x_1151:
[----:B------:R-:W-:-:S05]  /*27cd0*/  LOP3.LUT R72, R45, 0x80000, RZ, 0xfc, !PT ;  /* 0x000800002d487812 */ /* 0x000fca00078efcff */
[----:B------:R-:W-:Y:S02]  /*27ce0*/  IMAD.MOV.U32 R73, RZ, RZ, R72 ;  /* 0x000000ffff497224 */ /* 0x000fe400078e0048 */
[----:B------:R-:W-:-:S07]  /*27cf0*/  IMAD.MOV.U32 R72, RZ, RZ, R44 ;  /* 0x000000ffff487224 */ /* 0x000fce00078e002c */
.L_x_1150:
[----:B------:R-:W-:Y:S05]  /*27d00*/  BSYNC.RECONVERGENT B10 ;  /* 0x00000000000a7941 */ /* 0x000fea0003800200 */
.L_x_1148:
[----:B------:R-:W-:Y:S02]  /*27d10*/  IMAD.MOV.U32 R38, RZ, RZ, R88 ;  /* 0x000000ffff267224 */ /* 0x000fe400078e0058 */
[----:B------:R-:W-:-:S04]  /*27d20*/  IMAD.MOV.U32 R39, RZ, RZ, 0x0 ;  /* 0x00000000ff277424 */ /* 0x000fc800078e00ff */
[----:B------:R-:W-:Y:S05]  /*27d30*/  RET.REL.NODEC R38 `(_Z22nwdft_compute_K_kerneliP5ShellPdS1_S1_S1_iii) ;  /* 0xfffffd8026b07950 */ /* 0x000fea0003c3ffff */
        .weak           $__internal_2_$__cuda_sm20_dsqrt_rn_f64_mediumpath_v1
        .type           $__internal_2_$__cuda_sm20_dsqrt_rn_f64_mediumpath_v1,@function
        .size           $__internal_2_$__cuda_sm20_dsqrt_rn_f64_mediumpath_v1,(.L_x_1308 - $__internal_2_$__cuda_sm20_dsqrt_rn_f64_mediumpath_v1)
$__internal_2_$__cuda_sm20_dsqrt_rn_f64_mediumpath_v1:
[----:B------:R-:W-:Y:S01]  /*27d40*/  ISETP.GE.U32.AND P0, PT, R24, -0x3400000, PT ;  /* 0xfcc000001800780c */ /* 0x000fe20003f06070 */
[----:B------:R-:W-:Y:S01]  /*27d50*/  BSSY.RECONVERGENT B2, `(.L_x_1153) ;  /* 0x0000029000027945 */ /* 0x000fe20003800200 */
[----:B------:R-:W-:Y:S02]  /*27d60*/  IMAD.MOV.U32 R24, RZ, RZ, R28 ;  /* 0x000000ffff187224 */ /* 0x000fe400078e001c */
[----:B------:R-:W-:Y:S02]  /*27d70*/  IMAD.MOV.U32 R25, RZ, RZ, R34 ;  /* 0x000000ffff197224 */ /* 0x000fe400078e0022 */
[----:B------:R-:W-:Y:S02]  /*27d80*/  IMAD.MOV.U32 R26, RZ, RZ, R32 ;  /* 0x000000ffff1a7224 */ /* 0x000fe400078e0020 */
[----:B------:R-:W-:Y:S02]  /*27d90*/  IMAD.MOV.U32 R28, RZ, RZ, R33 ;  /* 0x000000ffff1c7224 */ /* 0x000fe400078e0021 */
[----:B------:R-:W-:-:S03]  /*27da0*/  IMAD.MOV.U32 R29, RZ, RZ, R35 ;  /* 0x000000ffff1d7224 */ /* 0x000fc600078e0023 */
[----:B------:R-:W-:Y:S05]  /*27db0*/  @!P0 BRA `(.L_x_1154) ;  /* 0x0000000000208947 */ /* 0x000fea0003800000 */
[----:B------:R-:W-:-:S10]  /*27dc0*/  DFMA.RM R24, R24, R26, R28 ;  /* 0x0000001a1818722b */ /* 0x000fd4000000401c */
[----:B------:R-:W-:-:S05]  /*27dd0*/  IADD3 R26, P0, PT, R24, 0x1, RZ ;  /* 0x00000001181a7810 */ /* 0x000fca0007f1e0ff */
[----:B------:R-:W-:-:S06]  /*27de0*/  IMAD.X R27, RZ, RZ, R25, P0 ;  /* 0x000000ffff1b7224 */ /* 0x000fcc00000e0619 */
[----:B------:R-:W-:-:S08]  /*27df0*/  DFMA.RP R20, -R24, R26, R20 ;  /* 0x0000001a1814722b */ /* 0x000fd00000008114 */
[----:B------:R-:W-:-:S06]  /*27e00*/  DSETP.GT.AND P0, PT, R20, RZ, PT ;  /* 0x000000ff1400722a */ /* 0x000fcc0003f04000 */
[----:B------:R-:W-:Y:S02]  /*27e10*/  FSEL R24, R26, R24, P0 ;  /* 0x000000181a187208 */ /* 0x000fe40000000000 */
[----:B------:R-:W-:Y:S01]  /*27e20*/  FSEL R25, R27, R25, P0 ;  /* 0x000000191b197208 */ /* 0x000fe20000000000 */
[----:B------:R-:W-:Y:S06]  /*27e30*/  BRA `(.L_x_1155) ;  /* 0x0000000000687947 */ /* 0x000fec0003800000 */
.L_x_1154:
[----:B------:R-:W-:-:S14]  /*27e40*/  DSETP.NE.AND P0, PT, R20, RZ, PT ;  /* 0x000000ff1400722a */ /* 0x000fdc0003f05000 */
[----:B------:R-:W-:Y:S05]  /*27e50*/  @!P0 BRA `(.L_x_1156) ;  /* 0x00000000005c8947 */ /* 0x000fea0003800000 */
[----:B------:R-:W-:-:S13]  /*27e60*/  ISETP.GE.AND P0, PT, R21, RZ, PT ;  /* 0x000000ff1500720c */ /* 0x000fda0003f06270 */
[----:B------:R-:W-:Y:S02]  /*27e70*/  @!P0 IMAD.MOV.U32 R24, RZ, RZ, 0x0 ;  /* 0x00000000ff188424 */ /* 0x000fe400078e00ff */
[----:B------:R-:W-:Y:S01]  /*27e80*/  @!P0 IMAD.MOV.U32 R25, RZ, RZ, -0x80000 ;  /* 0xfff80000ff198424 */ /* 0x000fe200078e00ff */
[----:B------:R-:W-:Y:S06]  /*27e90*/  @!P0 BRA `(.L_x_1155) ;  /* 0x0000000000508947 */ /* 0x000fec0003800000 */
[----:B------:R-:W-:-:S13]  /*27ea0*/  ISETP.GT.AND P0, PT, R21, 0x7fefffff, PT ;  /* 0x7fefffff1500780c */ /* 0x000fda0003f04270 */
[----:B------:R-:W-:Y:S05]  /*27eb0*/  @P0 BRA `(.L_x_1156) ;  /* 0x0000000000440947 */ /* 0x000fea0003800000 */
[----:B------:R-:W-:Y:S01]  /*27ec0*/  DMUL R20, R20, 8.11296384146066816958e+31 ;  /* 0x4690000014147828 */ /* 0x000fe20000000000 */
[----:B------:R-:W-:Y:S02]  /*27ed0*/  IMAD.MOV.U32 R26, RZ, RZ, RZ ;  /* 0x000000ffff1a7224 */ /* 0x000fe400078e00ff */
[----:B------:R-:W-:Y:S02]  /*27ee0*/  IMAD.MOV.U32 R24, RZ, RZ, 0x0 ;  /* 0x00000000ff187424 */ /* 0x000fe400078e00ff */
[----:B------:R-:W-:Y:S01]  /*27ef0*/  IMAD.MOV.U32 R25, RZ, RZ, 0x3fd80000 ;  /* 0x3fd80000ff197424 */ /* 0x000fe200078e00ff */
[----:B------:R-:W0:Y:S02]  /*27f00*/  MUFU.RSQ64H R27, R21 ;  /* 0x00000015001b7308 */ /* 0x000e240000001c00 */
[----:B0-----:R-:W-:-:S08]  /*27f10*/  DMUL R28, R26, R26 ;  /* 0x0000001a1a1c7228 */ /* 0x001fd00000000000 */
[----:B------:R-:W-:-:S08]  /*27f20*/  DFMA R28, R20, -R28, 1 ;  /* 0x3ff00000141c742b */ /* 0x000fd0000000081c */
[----:B------:R-:W-:Y:S02]  /*27f30*/  DFMA R24, R28, R24, 0.5 ;  /* 0x3fe000001c18742b */ /* 0x000fe40000000018 */
[----:B------:R-:W-:-:S08]  /*27f40*/  DMUL R28, R26, R28 ;  /* 0x0000001c1a1c7228 */ /* 0x000fd00000000000 */
[----:B------:R-:W-:-:S08]  /*27f50*/  DFMA R28, R24, R28, R26 ;  /* 0x0000001c181c722b */ /* 0x000fd0000000001a */
[----:B------:R-:W-:Y:S02]  /*27f60*/  DMUL R24, R20, R28 ;  /* 0x0000001c14187228 */ /* 0x000fe40000000000 */
[----:B------:R-:W-:-:S06]  /*27f70*/  VIADD R29, R29, 0xfff00000 ;  /* 0xfff000001d1d7836 */ /* 0x000fcc0000000000 */
[----:B------:R-:W-:-:S08]  /*27f80*/  DFMA R20, R24, -R24, R20 ;  /* 0x800000181814722b */ /* 0x000fd00000000014 */
[----:B------:R-:W-:-:S10]  /*27f90*/  DFMA R20, R28, R20, R24 ;  /* 0x000000141c14722b */ /* 0x000fd40000000018 */
[----:B------:R-:W-:Y:S02]  /*27fa0*/  VIADD R25, R21, 0xfcb00000 ;  /* 0xfcb0000015197836 */ /* 0x000fe40000000000 */
[----:B------:R-:W-:Y:S01]  /*27fb0*/  IMAD.MOV.U32 R24, RZ, RZ, R20 ;  /* 0x000000ffff187224 */ /* 0x000fe200078e0014 */
[----:B------:R-:W-:Y:S06]  /*27fc0*/  BRA `(.L_x_1155) ;  /* 0x0000000000047947 */ /* 0x000fec0003800000 */
.L_x_1156:
[----:B------:R-:W-:-:S11]  /*27fd0*/  DADD R24, R20, R20 ;  /* 0x0000000014187229 */ /* 0x000fd60000000014 */
.L_x_1155:
[----:B------:R-:W-:Y:S05]  /*27fe0*/  BSYNC.RECONVERGENT B2 ;  /* 0x0000000000027941 */ /* 0x000fea0003800200 */
.L_x_1153:
[----:B------:R-:W-:Y:S02]  /*27ff0*/  IMAD.MOV.U32 R20, RZ, RZ, R30 ;  /* 0x000000ffff147224 */ /* 0x000fe400078e001e */
[----:B------:R-:W-:Y:S02]  /*28000*/  IMAD.MOV.U32 R21, RZ, RZ, 0x0 ;  /* 0x00000000ff157424 */ /* 0x000fe400078e00ff */
[----:B------:R-:W-:Y:S02]  /*28010*/  IMAD.MOV.U32 R32, RZ, RZ, R24 ;  /* 0x000000ffff207224 */ /* 0x000fe400078e0018 */
[----:B------:R-:W-:Y:S01]  /*28020*/  IMAD.MOV.U32 R33, RZ, RZ, R25 ;  /* 0x000000ffff217224 */ /* 0x000fe200078e0019 */
[----:B------:R-:W-:Y:S06]  /*28030*/  RET.REL.NODEC R20 `(_Z22nwdft_compute_K_kerneliP5ShellPdS1_S1_S1_iii) ;  /* 0xfffffd7c14f07950 */ /* 0x000fec0003c3ffff */
.L_x_1157:
[----:B------:R-:W-:-:S00]  /*28040*/  BRA `(.L_x_1157) ;  /* 0xfffffffc00fc7947 */ /* 0x000fc0000383ffff */
[----:B------:R-:W-:-:S00]  /*28050*/  NOP ;  /* 0x0000000000007918 */ /* 0x000fc00000000000 */
        /* <DEDUP_REMOVED lines=10> */
.L_x_1308:


//--------------------- .nv.shared.reserved.0     --------------------------
	.section	.nv.shared.reserved.0,"aw",@nobits
	.weak		__nv_reservedSMEM_offset_0_alias
	.size		__nv_reservedSMEM_offset_0_alias, 0, 64
	.other		__nv_reservedSMEM_offset_0_alias,@"STO_CUDA_RESERVED_SHARED STV_DEFAULT"
__nv_reservedSMEM_offset_0_alias:
	.zero		0
	.zero		64


//--------------------- .nv.constant0._Z22nwdft_compute_K_kerneliP5ShellPdS1_S1_S1_iii --------------------------
	.section	.nv.constant0._Z22nwdft_compute_K_kerneliP5ShellPdS1_S1_S1_iii,"a",@progbits
	.sectionflags	@""
	.align	4
.nv.constant0._Z22nwdft_compute_K_kerneliP5ShellPdS1_S1_S1_iii:
	.zero		956


//--------------------- SYMBOLS --------------------------

	.type		.nv.reservedSmem.offset0,@object
	.size		.nv.reservedSmem.offset0,0x4
